//
// Generated by NVIDIA NVVM Compiler
//
// Compiler Build ID: CL-36424714
// Cuda compilation tools, release 13.0, V13.0.88
// Based on NVVM 20.0.0
//

.version 9.0
.target sm_100
.address_size 64

	// .globl	_Z18k_build_solid_maskPh
.const .align 4 .b8 P[104];
.extern .shared .align 16 .b8 s_mem[];

.visible .entry _Z18k_build_solid_maskPh(
	.param .u64 .ptr .align 1 _Z18k_build_solid_maskPh_param_0
)
{
	.reg .pred 	%p<7>;
	.reg .b16 	%rs<2>;
	.reg .b32 	%r<22>;
	.reg .b32 	%f<24>;
	.reg .b64 	%rd<5>;

	ld.param.u64 	%rd1, [_Z18k_build_solid_maskPh_param_0];
	mov.u32 	%r6, %ctaid.x;
	mov.u32 	%r7, %ntid.x;
	mov.u32 	%r8, %tid.x;
	mad.lo.s32 	%r1, %r6, %r7, %r8;
	mov.u32 	%r9, %ctaid.y;
	mov.u32 	%r10, %ntid.y;
	mov.u32 	%r11, %tid.y;
	mad.lo.s32 	%r12, %r9, %r10, %r11;
	mov.u32 	%r13, %ctaid.z;
	mov.u32 	%r14, %ntid.z;
	mov.u32 	%r15, %tid.z;
	mad.lo.s32 	%r16, %r13, %r14, %r15;
	ld.const.u32 	%r4, [P];
	setp.ge.s32 	%p1, %r1, %r4;
	ld.const.u32 	%r17, [P+4];
	setp.ge.s32 	%p2, %r12, %r17;
	or.pred  	%p3, %p1, %p2;
	ld.const.u32 	%r18, [P+8];
	setp.ge.s32 	%p4, %r16, %r18;
	or.pred  	%p5, %p3, %p4;
	@%p5 bra 	$L__BB0_2;
	cvta.to.global.u64 	%rd2, %rd1;
	cvt.rn.f32.s32 	%f1, %r1;
	add.f32 	%f2, %f1, 0f3F000000;
	ld.const.f32 	%f3, [P+12];
	mul.f32 	%f4, %f2, %f3;
	cvt.rn.f32.u32 	%f5, %r12;
	add.f32 	%f6, %f5, 0f3F000000;
	ld.const.f32 	%f7, [P+16];
	mul.f32 	%f8, %f6, %f7;
	cvt.rn.f32.u32 	%f9, %r16;
	add.f32 	%f10, %f9, 0f3F000000;
	ld.const.f32 	%f11, [P+20];
	mul.f32 	%f12, %f10, %f11;
	ld.const.f32 	%f13, [P+52];
	sub.f32 	%f14, %f4, %f13;
	ld.const.f32 	%f15, [P+56];
	sub.f32 	%f16, %f8, %f15;
	ld.const.f32 	%f17, [P+60];
	sub.f32 	%f18, %f12, %f17;
	mul.f32 	%f19, %f16, %f16;
	fma.rn.f32 	%f20, %f14, %f14, %f19;
	fma.rn.f32 	%f21, %f18, %f18, %f20;
	sqrt.rn.f32 	%f22, %f21;
	ld.const.f32 	%f23, [P+64];
	setp.lt.f32 	%p6, %f22, %f23;
	selp.u16 	%rs1, 1, 0, %p6;
	mad.lo.s32 	%r20, %r17, %r16, %r12;
	mad.lo.s32 	%r21, %r20, %r4, %r1;
	cvt.s64.s32 	%rd3, %r21;
	add.s64 	%rd4, %rd2, %rd3;
	st.global.u8 	[%rd4], %rs1;
$L__BB0_2:
	ret;

}
	// .globl	_Z18k_schlieren_exportPKfS0_S0_S0_S0_S0_PKhPf
.visible .entry _Z18k_schlieren_exportPKfS0_S0_S0_S0_S0_PKhPf(
	.param .u64 .ptr .align 1 _Z18k_schlieren_exportPKfS0_S0_S0_S0_S0_PKhPf_param_0,
	.param .u64 .ptr .align 1 _Z18k_schlieren_exportPKfS0_S0_S0_S0_S0_PKhPf_param_1,
	.param .u64 .ptr .align 1 _Z18k_schlieren_exportPKfS0_S0_S0_S0_S0_PKhPf_param_2,
	.param .u64 .ptr .align 1 _Z18k_schlieren_exportPKfS0_S0_S0_S0_S0_PKhPf_param_3,
	.param .u64 .ptr .align 1 _Z18k_schlieren_exportPKfS0_S0_S0_S0_S0_PKhPf_param_4,
	.param .u64 .ptr .align 1 _Z18k_schlieren_exportPKfS0_S0_S0_S0_S0_PKhPf_param_5,
	.param .u64 .ptr .align 1 _Z18k_schlieren_exportPKfS0_S0_S0_S0_S0_PKhPf_param_6,
	.param .u64 .ptr .align 1 _Z18k_schlieren_exportPKfS0_S0_S0_S0_S0_PKhPf_param_7
)
{
	.reg .pred 	%p<41>;
	.reg .b16 	%rs<8>;
	.reg .b32 	%r<82>;
	.reg .b32 	%f<421>;
	.reg .b64 	%rd<66>;

	ld.param.u64 	%rd15, [_Z18k_schlieren_exportPKfS0_S0_S0_S0_S0_PKhPf_param_0];
	ld.param.u64 	%rd16, [_Z18k_schlieren_exportPKfS0_S0_S0_S0_S0_PKhPf_param_1];
	ld.param.u64 	%rd17, [_Z18k_schlieren_exportPKfS0_S0_S0_S0_S0_PKhPf_param_4];
	ld.param.u64 	%rd18, [_Z18k_schlieren_exportPKfS0_S0_S0_S0_S0_PKhPf_param_6];
	ld.param.u64 	%rd14, [_Z18k_schlieren_exportPKfS0_S0_S0_S0_S0_PKhPf_param_7];
	cvta.to.global.u64 	%rd1, %rd17;
	cvta.to.global.u64 	%rd2, %rd16;
	cvta.to.global.u64 	%rd3, %rd15;
	cvta.to.global.u64 	%rd4, %rd14;
	cvta.to.global.u64 	%rd5, %rd18;
	mov.u32 	%r18, %ctaid.x;
	mov.u32 	%r19, %ntid.x;
	mov.u32 	%r20, %tid.x;
	mad.lo.s32 	%r1, %r18, %r19, %r20;
	mov.u32 	%r21, %ctaid.y;
	mov.u32 	%r22, %ntid.y;
	mov.u32 	%r23, %tid.y;
	mad.lo.s32 	%r24, %r21, %r22, %r23;
	mov.u32 	%r25, %ctaid.z;
	mov.u32 	%r26, %ntid.z;
	mov.u32 	%r27, %tid.z;
	mad.lo.s32 	%r28, %r25, %r26, %r27;
	ld.const.u32 	%r29, [P];
	cvt.s64.s32 	%rd7, %r29;
	setp.ge.s32 	%p1, %r1, %r29;
	ld.const.u32 	%r30, [P+4];
	setp.ge.s32 	%p2, %r24, %r30;
	or.pred  	%p3, %p1, %p2;
	ld.const.u32 	%r31, [P+8];
	setp.ge.s32 	%p4, %r28, %r31;
	or.pred  	%p5, %p3, %p4;
	@%p5 bra 	$L__BB1_46;
	cvt.u32.u64 	%r32, %rd7;
	mad.lo.s32 	%r33, %r30, %r28, %r24;
	mad.lo.s32 	%r6, %r33, %r32, %r1;
	cvt.s64.s32 	%rd19, %r6;
	add.s64 	%rd20, %rd5, %rd19;
	ld.global.u8 	%rs1, [%rd20];
	setp.eq.s16 	%p6, %rs1, 0;
	@%p6 bra 	$L__BB1_3;
	mul.wide.s32 	%rd21, %r6, 4;
	add.s64 	%rd22, %rd4, %rd21;
	mov.b32 	%r34, 0;
	st.global.u32 	[%rd22], %r34;
	bra.uni 	$L__BB1_46;
$L__BB1_3:
	add.s32 	%r7, %r1, -1;
	add.s32 	%r35, %r24, -1;
	rem.s32 	%r8, %r35, %r30;
	add.s32 	%r36, %r24, 1;
	rem.u32 	%r9, %r36, %r30;
	add.s32 	%r37, %r28, -1;
	rem.s32 	%r10, %r37, %r31;
	add.s32 	%r38, %r28, 1;
	rem.u32 	%r11, %r38, %r31;
	rem.u32 	%r12, %r24, %r30;
	rem.u32 	%r13, %r28, %r31;
	setp.gt.s32 	%p7, %r1, 0;
	@%p7 bra 	$L__BB1_6;
	ld.const.f32 	%f81, [P+68];
	max.f32 	%f415, %f81, 0f0DA24260;
	cvt.rn.f32.s32 	%f82, %r7;
	add.f32 	%f83, %f82, 0f3F000000;
	ld.const.f32 	%f84, [P+12];
	mul.f32 	%f85, %f83, %f84;
	cvt.rn.f32.u32 	%f86, %r12;
	add.f32 	%f87, %f86, 0f3F000000;
	ld.const.f32 	%f88, [P+16];
	mul.f32 	%f89, %f87, %f88;
	cvt.rn.f32.u32 	%f90, %r13;
	add.f32 	%f91, %f90, 0f3F000000;
	ld.const.f32 	%f92, [P+20];
	mul.f32 	%f93, %f91, %f92;
	ld.const.f32 	%f94, [P+52];
	sub.f32 	%f95, %f85, %f94;
	ld.const.f32 	%f96, [P+56];
	sub.f32 	%f97, %f89, %f96;
	ld.const.f32 	%f98, [P+60];
	sub.f32 	%f99, %f93, %f98;
	mul.f32 	%f100, %f97, %f97;
	fma.rn.f32 	%f101, %f95, %f95, %f100;
	fma.rn.f32 	%f102, %f99, %f99, %f101;
	sqrt.rn.f32 	%f103, %f102;
	ld.const.f32 	%f104, [P+64];
	setp.geu.f32 	%p13, %f103, %f104;
	@%p13 bra 	$L__BB1_12;
	ld.const.f32 	%f105, [P+72];
	max.f32 	%f106, %f105, 0f0DA24260;
	ld.const.f32 	%f107, [P+40];
	ld.const.f32 	%f108, [P+32];
	max.f32 	%f109, %f107, 0f358637BD;
	mul.f32 	%f110, %f108, %f109;
	div.rn.f32 	%f111, %f106, %f110;
	max.f32 	%f415, %f111, 0f0DA24260;
	bra.uni 	$L__BB1_12;
$L__BB1_6:
	setp.le.s32 	%p8, %r1, %r32;
	@%p8 bra 	$L__BB1_10;
	mad.lo.s32 	%r44, %r30, %r13, %r12;
	mul.lo.s32 	%r45, %r44, %r32;
	cvt.s64.s32 	%rd28, %r45;
	add.s64 	%rd8, %rd7, %rd28;
	shl.b64 	%rd29, %rd8, 2;
	add.s64 	%rd30, %rd2, %rd29;
	ld.global.f32 	%f48, [%rd30+-4];
	ld.const.f32 	%f49, [P+28];
	abs.f32 	%f50, %f48;
	mov.f32 	%f51, 0f3FB8AA3B;
	mul.rn.f32 	%f52, %f50, %f51;
	cvt.rzi.f32.f32 	%f53, %f52;
	abs.f32 	%f54, %f53;
	setp.gt.f32 	%p10, %f54, 0f42FC0000;
	mov.f32 	%f55, 0f42FC0000;
	copysign.f32 	%f56, %f53, %f55;
	selp.f32 	%f57, %f56, %f53, %p10;
	fma.rn.f32 	%f58, %f57, 0fBF317218, %f50;
	fma.rn.f32 	%f59, %f57, 0f3102E308, %f58;
	mul.f32 	%f60, %f59, 0f3FB8AA3B;
	add.f32 	%f61, %f57, 0f4B40007D;
	mov.b32 	%r46, %f61;
	shl.b32 	%r47, %r46, 23;
	mov.b32 	%f62, %r47;
	ex2.approx.ftz.f32 	%f63, %f60;
	mul.f32 	%f64, %f63, %f62;
	mov.f32 	%f65, 0fBE000000;
	div.approx.ftz.f32 	%f66, %f65, %f64;
	fma.rn.f32 	%f67, %f64, 0f40000000, %f66;
	mul.f32 	%f68, %f48, %f48;
	fma.rn.f32 	%f69, %f68, 0f363D0ADA, 0f394FFF49;
	fma.rn.f32 	%f70, %f69, %f68, 0f3C08889A;
	fma.rn.f32 	%f71, %f70, %f68, 0f3E2AAAAB;
	mul.f32 	%f72, %f68, %f71;
	fma.rn.f32 	%f73, %f72, %f48, %f48;
	setp.ge.f32 	%p11, %f50, 0f3F800000;
	copysign.f32 	%f74, %f48, %f67;
	selp.f32 	%f75, %f74, %f73, %p11;
	mul.f32 	%f76, %f49, %f75;
	setp.geu.f32 	%p12, %f76, 0f00000000;
	@%p12 bra 	$L__BB1_9;
	ld.const.f32 	%f80, [P+68];
	max.f32 	%f415, %f80, 0f0DA24260;
	bra.uni 	$L__BB1_12;
$L__BB1_9:
	add.s64 	%rd32, %rd3, %rd29;
	ld.global.f32 	%f77, [%rd32+-4];
	mul.f32 	%f78, %f77, 0f3FB8AA3B;
	ex2.approx.f32 	%f79, %f78;
	max.f32 	%f415, %f79, 0f0DA24260;
	bra.uni 	$L__BB1_12;
$L__BB1_10:
	mad.lo.s32 	%r41, %r30, %r13, %r12;
	mad.lo.s32 	%r42, %r41, %r32, %r7;
	cvt.u64.u32 	%rd9, %r42;
	mul.wide.u32 	%rd23, %r42, 4;
	add.s64 	%rd24, %rd3, %rd23;
	ld.global.f32 	%f37, [%rd24];
	mul.f32 	%f38, %f37, 0f3FB8AA3B;
	ex2.approx.f32 	%f415, %f38;
	add.s64 	%rd25, %rd5, %rd9;
	ld.global.u8 	%rs2, [%rd25];
	setp.eq.s16 	%p9, %rs2, 0;
	@%p9 bra 	$L__BB1_12;
	shl.b64 	%rd26, %rd9, 2;
	add.s64 	%rd27, %rd1, %rd26;
	ld.global.f32 	%f39, [%rd27];
	mul.f32 	%f40, %f39, 0f3FB8AA3B;
	ex2.approx.f32 	%f41, %f40;
	max.f32 	%f42, %f41, 0f0DA24260;
	ld.const.f32 	%f43, [P+40];
	ld.const.f32 	%f44, [P+32];
	max.f32 	%f45, %f43, 0f358637BD;
	mul.f32 	%f46, %f44, %f45;
	div.rn.f32 	%f47, %f42, %f46;
	max.f32 	%f415, %f47, 0f0DA24260;
$L__BB1_12:
	setp.gt.s32 	%p14, %r1, -2;
	@%p14 bra 	$L__BB1_15;
	ld.const.f32 	%f156, [P+68];
	max.f32 	%f416, %f156, 0f0DA24260;
	add.s32 	%r59, %r1, 1;
	cvt.rn.f32.s32 	%f157, %r59;
	add.f32 	%f158, %f157, 0f3F000000;
	ld.const.f32 	%f159, [P+12];
	mul.f32 	%f160, %f158, %f159;
	cvt.rn.f32.u32 	%f161, %r12;
	add.f32 	%f162, %f161, 0f3F000000;
	ld.const.f32 	%f163, [P+16];
	mul.f32 	%f164, %f162, %f163;
	cvt.rn.f32.u32 	%f165, %r13;
	add.f32 	%f166, %f165, 0f3F000000;
	ld.const.f32 	%f167, [P+20];
	mul.f32 	%f168, %f166, %f167;
	ld.const.f32 	%f169, [P+52];
	sub.f32 	%f170, %f160, %f169;
	ld.const.f32 	%f171, [P+56];
	sub.f32 	%f172, %f164, %f171;
	ld.const.f32 	%f173, [P+60];
	sub.f32 	%f174, %f168, %f173;
	mul.f32 	%f175, %f172, %f172;
	fma.rn.f32 	%f176, %f170, %f170, %f175;
	fma.rn.f32 	%f177, %f174, %f174, %f176;
	sqrt.rn.f32 	%f178, %f177;
	ld.const.f32 	%f179, [P+64];
	setp.geu.f32 	%p20, %f178, %f179;
	@%p20 bra 	$L__BB1_21;
	ld.const.f32 	%f180, [P+72];
	max.f32 	%f181, %f180, 0f0DA24260;
	ld.const.f32 	%f182, [P+40];
	ld.const.f32 	%f183, [P+32];
	max.f32 	%f184, %f182, 0f358637BD;
	mul.f32 	%f185, %f183, %f184;
	div.rn.f32 	%f186, %f181, %f185;
	max.f32 	%f416, %f186, 0f0DA24260;
	bra.uni 	$L__BB1_21;
$L__BB1_15:
	add.s32 	%r49, %r1, 1;
	setp.lt.s32 	%p15, %r49, %r32;
	@%p15 bra 	$L__BB1_19;
	mad.lo.s32 	%r51, %r30, %r13, %r12;
	mul.lo.s32 	%r52, %r51, %r32;
	cvt.s64.s32 	%rd33, %r52;
	add.s64 	%rd10, %rd7, %rd33;
	shl.b64 	%rd34, %rd10, 2;
	add.s64 	%rd35, %rd2, %rd34;
	ld.global.f32 	%f112, [%rd35+-4];
	ld.const.f32 	%f113, [P+28];
	abs.f32 	%f114, %f112;
	mov.f32 	%f115, 0f3FB8AA3B;
	mul.rn.f32 	%f116, %f114, %f115;
	cvt.rzi.f32.f32 	%f117, %f116;
	abs.f32 	%f118, %f117;
	setp.gt.f32 	%p16, %f118, 0f42FC0000;
	mov.f32 	%f119, 0f42FC0000;
	copysign.f32 	%f120, %f117, %f119;
	selp.f32 	%f121, %f120, %f117, %p16;
	fma.rn.f32 	%f122, %f121, 0fBF317218, %f114;
	fma.rn.f32 	%f123, %f121, 0f3102E308, %f122;
	mul.f32 	%f124, %f123, 0f3FB8AA3B;
	add.f32 	%f125, %f121, 0f4B40007D;
	mov.b32 	%r53, %f125;
	shl.b32 	%r54, %r53, 23;
	mov.b32 	%f126, %r54;
	ex2.approx.ftz.f32 	%f127, %f124;
	mul.f32 	%f128, %f127, %f126;
	mov.f32 	%f129, 0fBE000000;
	div.approx.ftz.f32 	%f130, %f129, %f128;
	fma.rn.f32 	%f131, %f128, 0f40000000, %f130;
	mul.f32 	%f132, %f112, %f112;
	fma.rn.f32 	%f133, %f132, 0f363D0ADA, 0f394FFF49;
	fma.rn.f32 	%f134, %f133, %f132, 0f3C08889A;
	fma.rn.f32 	%f135, %f134, %f132, 0f3E2AAAAB;
	mul.f32 	%f136, %f132, %f135;
	fma.rn.f32 	%f137, %f136, %f112, %f112;
	setp.ge.f32 	%p17, %f114, 0f3F800000;
	copysign.f32 	%f138, %f112, %f131;
	selp.f32 	%f139, %f138, %f137, %p17;
	mul.f32 	%f140, %f113, %f139;
	setp.geu.f32 	%p18, %f140, 0f00000000;
	@%p18 bra 	$L__BB1_18;
	ld.const.f32 	%f144, [P+68];
	max.f32 	%f416, %f144, 0f0DA24260;
	bra.uni 	$L__BB1_21;
$L__BB1_18:
	add.s64 	%rd37, %rd3, %rd34;
	ld.global.f32 	%f141, [%rd37+-4];
	mul.f32 	%f142, %f141, 0f3FB8AA3B;
	ex2.approx.f32 	%f143, %f142;
	max.f32 	%f416, %f143, 0f0DA24260;
	bra.uni 	$L__BB1_21;
$L__BB1_19:
	mad.lo.s32 	%r56, %r30, %r13, %r12;
	mad.lo.s32 	%r57, %r56, %r32, %r1;
	add.s32 	%r58, %r57, 1;
	cvt.u64.u32 	%rd11, %r58;
	mul.wide.u32 	%rd38, %r58, 4;
	add.s64 	%rd39, %rd3, %rd38;
	ld.global.f32 	%f145, [%rd39];
	mul.f32 	%f146, %f145, 0f3FB8AA3B;
	ex2.approx.f32 	%f416, %f146;
	add.s64 	%rd40, %rd5, %rd11;
	ld.global.u8 	%rs3, [%rd40];
	setp.eq.s16 	%p19, %rs3, 0;
	@%p19 bra 	$L__BB1_21;
	shl.b64 	%rd41, %rd11, 2;
	add.s64 	%rd42, %rd1, %rd41;
	ld.global.f32 	%f147, [%rd42];
	mul.f32 	%f148, %f147, 0f3FB8AA3B;
	ex2.approx.f32 	%f149, %f148;
	max.f32 	%f150, %f149, 0f0DA24260;
	ld.const.f32 	%f151, [P+40];
	ld.const.f32 	%f152, [P+32];
	max.f32 	%f153, %f151, 0f358637BD;
	mul.f32 	%f154, %f152, %f153;
	div.rn.f32 	%f155, %f150, %f154;
	max.f32 	%f416, %f155, 0f0DA24260;
$L__BB1_21:
	shr.s32 	%r60, %r8, 31;
	and.b32  	%r61, %r60, %r30;
	add.s32 	%r62, %r61, %r8;
	rem.s32 	%r63, %r62, %r30;
	shr.s32 	%r64, %r63, 31;
	and.b32  	%r65, %r64, %r30;
	add.s32 	%r14, %r65, %r63;
	setp.gt.s32 	%p21, %r1, -1;
	@%p21 bra 	$L__BB1_24;
	ld.const.f32 	%f220, [P+68];
	max.f32 	%f417, %f220, 0f0DA24260;
	cvt.rn.f32.s32 	%f221, %r1;
	add.f32 	%f222, %f221, 0f3F000000;
	ld.const.f32 	%f223, [P+12];
	mul.f32 	%f224, %f222, %f223;
	cvt.rn.f32.s32 	%f225, %r14;
	add.f32 	%f226, %f225, 0f3F000000;
	ld.const.f32 	%f227, [P+16];
	mul.f32 	%f228, %f226, %f227;
	cvt.rn.f32.u32 	%f229, %r13;
	add.f32 	%f230, %f229, 0f3F000000;
	ld.const.f32 	%f231, [P+20];
	mul.f32 	%f232, %f230, %f231;
	ld.const.f32 	%f233, [P+52];
	sub.f32 	%f234, %f224, %f233;
	ld.const.f32 	%f235, [P+56];
	sub.f32 	%f236, %f228, %f235;
	ld.const.f32 	%f237, [P+60];
	sub.f32 	%f238, %f232, %f237;
	mul.f32 	%f239, %f236, %f236;
	fma.rn.f32 	%f240, %f234, %f234, %f239;
	fma.rn.f32 	%f241, %f238, %f238, %f240;
	sqrt.rn.f32 	%f242, %f241;
	ld.const.f32 	%f243, [P+64];
	setp.geu.f32 	%p27, %f242, %f243;
	@%p27 bra 	$L__BB1_28;
	ld.const.f32 	%f244, [P+72];
	max.f32 	%f245, %f244, 0f0DA24260;
	ld.const.f32 	%f246, [P+40];
	ld.const.f32 	%f247, [P+32];
	max.f32 	%f248, %f246, 0f358637BD;
	mul.f32 	%f249, %f247, %f248;
	div.rn.f32 	%f250, %f245, %f249;
	max.f32 	%f417, %f250, 0f0DA24260;
	bra.uni 	$L__BB1_28;
$L__BB1_24:
	mad.lo.s32 	%r67, %r30, %r13, %r14;
	mad.lo.s32 	%r15, %r67, %r32, %r1;
	mul.wide.s32 	%rd43, %r15, 4;
	add.s64 	%rd44, %rd3, %rd43;
	ld.global.f32 	%f187, [%rd44];
	add.s64 	%rd45, %rd1, %rd43;
	ld.global.f32 	%f188, [%rd45];
	mul.f32 	%f189, %f187, 0f3FB8AA3B;
	ex2.approx.f32 	%f417, %f189;
	mul.f32 	%f18, %f188, 0f3FB8AA3B;
	setp.lt.s32 	%p22, %r14, 0;
	setp.ge.u32 	%p23, %r14, %r30;
	or.pred  	%p24, %p22, %p23;
	@%p24 bra 	$L__BB1_26;
	cvt.s64.s32 	%rd46, %r15;
	add.s64 	%rd47, %rd5, %rd46;
	ld.global.u8 	%rs4, [%rd47];
	setp.eq.s16 	%p26, %rs4, 0;
	@%p26 bra 	$L__BB1_28;
	bra.uni 	$L__BB1_27;
$L__BB1_26:
	cvt.rn.f32.u32 	%f190, %r1;
	add.f32 	%f191, %f190, 0f3F000000;
	ld.const.f32 	%f192, [P+12];
	mul.f32 	%f193, %f191, %f192;
	cvt.rn.f32.s32 	%f194, %r14;
	add.f32 	%f195, %f194, 0f3F000000;
	ld.const.f32 	%f196, [P+16];
	mul.f32 	%f197, %f195, %f196;
	cvt.rn.f32.u32 	%f198, %r13;
	add.f32 	%f199, %f198, 0f3F000000;
	ld.const.f32 	%f200, [P+20];
	mul.f32 	%f201, %f199, %f200;
	ld.const.f32 	%f202, [P+52];
	sub.f32 	%f203, %f193, %f202;
	ld.const.f32 	%f204, [P+56];
	sub.f32 	%f205, %f197, %f204;
	ld.const.f32 	%f206, [P+60];
	sub.f32 	%f207, %f201, %f206;
	mul.f32 	%f208, %f205, %f205;
	fma.rn.f32 	%f209, %f203, %f203, %f208;
	fma.rn.f32 	%f210, %f207, %f207, %f209;
	sqrt.rn.f32 	%f211, %f210;
	ld.const.f32 	%f212, [P+64];
	setp.geu.f32 	%p25, %f211, %f212;
	@%p25 bra 	$L__BB1_28;
$L__BB1_27:
	ex2.approx.f32 	%f213, %f18;
	max.f32 	%f214, %f213, 0f0DA24260;
	ld.const.f32 	%f215, [P+40];
	ld.const.f32 	%f216, [P+32];
	max.f32 	%f217, %f215, 0f358637BD;
	mul.f32 	%f218, %f216, %f217;
	div.rn.f32 	%f219, %f214, %f218;
	max.f32 	%f417, %f219, 0f0DA24260;
$L__BB1_28:
	setp.gt.s32 	%p28, %r1, -1;
	@%p28 bra 	$L__BB1_31;
	ld.const.f32 	%f262, [P+68];
	max.f32 	%f418, %f262, 0f0DA24260;
	cvt.rn.f32.s32 	%f263, %r1;
	add.f32 	%f264, %f263, 0f3F000000;
	ld.const.f32 	%f265, [P+12];
	mul.f32 	%f266, %f264, %f265;
	cvt.rn.f32.u32 	%f267, %r9;
	add.f32 	%f268, %f267, 0f3F000000;
	ld.const.f32 	%f269, [P+16];
	mul.f32 	%f270, %f268, %f269;
	cvt.rn.f32.u32 	%f271, %r13;
	add.f32 	%f272, %f271, 0f3F000000;
	ld.const.f32 	%f273, [P+20];
	mul.f32 	%f274, %f272, %f273;
	ld.const.f32 	%f275, [P+52];
	sub.f32 	%f276, %f266, %f275;
	ld.const.f32 	%f277, [P+56];
	sub.f32 	%f278, %f270, %f277;
	ld.const.f32 	%f279, [P+60];
	sub.f32 	%f280, %f274, %f279;
	mul.f32 	%f281, %f278, %f278;
	fma.rn.f32 	%f282, %f276, %f276, %f281;
	fma.rn.f32 	%f283, %f280, %f280, %f282;
	sqrt.rn.f32 	%f284, %f283;
	ld.const.f32 	%f285, [P+64];
	setp.geu.f32 	%p30, %f284, %f285;
	@%p30 bra 	$L__BB1_33;
	ld.const.f32 	%f286, [P+72];
	max.f32 	%f287, %f286, 0f0DA24260;
	ld.const.f32 	%f288, [P+40];
	ld.const.f32 	%f289, [P+32];
	max.f32 	%f290, %f288, 0f358637BD;
	mul.f32 	%f291, %f289, %f290;
	div.rn.f32 	%f292, %f287, %f291;
	max.f32 	%f418, %f292, 0f0DA24260;
	bra.uni 	$L__BB1_33;
$L__BB1_31:
	mad.lo.s32 	%r69, %r30, %r13, %r9;
	mad.lo.s32 	%r70, %r69, %r32, %r1;
	cvt.s64.s32 	%rd12, %r70;
	mul.wide.s32 	%rd48, %r70, 4;
	add.s64 	%rd49, %rd3, %rd48;
	ld.global.f32 	%f251, [%rd49];
	mul.f32 	%f252, %f251, 0f3FB8AA3B;
	ex2.approx.f32 	%f418, %f252;
	add.s64 	%rd50, %rd5, %rd12;
	ld.global.u8 	%rs5, [%rd50];
	setp.eq.s16 	%p29, %rs5, 0;
	@%p29 bra 	$L__BB1_33;
	shl.b64 	%rd51, %rd12, 2;
	add.s64 	%rd52, %rd1, %rd51;
	ld.global.f32 	%f253, [%rd52];
	mul.f32 	%f254, %f253, 0f3FB8AA3B;
	ex2.approx.f32 	%f255, %f254;
	max.f32 	%f256, %f255, 0f0DA24260;
	ld.const.f32 	%f257, [P+40];
	ld.const.f32 	%f258, [P+32];
	max.f32 	%f259, %f257, 0f358637BD;
	mul.f32 	%f260, %f258, %f259;
	div.rn.f32 	%f261, %f256, %f260;
	max.f32 	%f418, %f261, 0f0DA24260;
$L__BB1_33:
	setp.gt.s32 	%p31, %r1, -1;
	shr.s32 	%r71, %r10, 31;
	and.b32  	%r72, %r71, %r31;
	add.s32 	%r73, %r72, %r10;
	rem.s32 	%r74, %r73, %r31;
	shr.s32 	%r75, %r74, 31;
	and.b32  	%r76, %r75, %r31;
	add.s32 	%r16, %r76, %r74;
	@%p31 bra 	$L__BB1_36;
	ld.const.f32 	%f326, [P+68];
	max.f32 	%f419, %f326, 0f0DA24260;
	cvt.rn.f32.s32 	%f327, %r1;
	add.f32 	%f328, %f327, 0f3F000000;
	ld.const.f32 	%f329, [P+12];
	mul.f32 	%f330, %f328, %f329;
	cvt.rn.f32.u32 	%f331, %r12;
	add.f32 	%f332, %f331, 0f3F000000;
	ld.const.f32 	%f333, [P+16];
	mul.f32 	%f334, %f332, %f333;
	cvt.rn.f32.s32 	%f335, %r16;
	add.f32 	%f336, %f335, 0f3F000000;
	ld.const.f32 	%f337, [P+20];
	mul.f32 	%f338, %f336, %f337;
	ld.const.f32 	%f339, [P+52];
	sub.f32 	%f340, %f330, %f339;
	ld.const.f32 	%f341, [P+56];
	sub.f32 	%f342, %f334, %f341;
	ld.const.f32 	%f343, [P+60];
	sub.f32 	%f344, %f338, %f343;
	mul.f32 	%f345, %f342, %f342;
	fma.rn.f32 	%f346, %f340, %f340, %f345;
	fma.rn.f32 	%f347, %f344, %f344, %f346;
	sqrt.rn.f32 	%f348, %f347;
	ld.const.f32 	%f349, [P+64];
	setp.geu.f32 	%p37, %f348, %f349;
	@%p37 bra 	$L__BB1_40;
	ld.const.f32 	%f350, [P+72];
	max.f32 	%f351, %f350, 0f0DA24260;
	ld.const.f32 	%f352, [P+40];
	ld.const.f32 	%f353, [P+32];
	max.f32 	%f354, %f352, 0f358637BD;
	mul.f32 	%f355, %f353, %f354;
	div.rn.f32 	%f356, %f351, %f355;
	max.f32 	%f419, %f356, 0f0DA24260;
	bra.uni 	$L__BB1_40;
$L__BB1_36:
	mad.lo.s32 	%r78, %r30, %r16, %r12;
	mad.lo.s32 	%r17, %r78, %r32, %r1;
	mul.wide.s32 	%rd53, %r17, 4;
	add.s64 	%rd54, %rd3, %rd53;
	ld.global.f32 	%f293, [%rd54];
	add.s64 	%rd55, %rd1, %rd53;
	ld.global.f32 	%f294, [%rd55];
	mul.f32 	%f295, %f293, 0f3FB8AA3B;
	ex2.approx.f32 	%f419, %f295;
	mul.f32 	%f29, %f294, 0f3FB8AA3B;
	setp.lt.s32 	%p32, %r16, 0;
	setp.ge.s32 	%p33, %r16, %r31;
	or.pred  	%p34, %p32, %p33;
	@%p34 bra 	$L__BB1_38;
	cvt.s64.s32 	%rd56, %r17;
	add.s64 	%rd57, %rd5, %rd56;
	ld.global.u8 	%rs6, [%rd57];
	setp.eq.s16 	%p36, %rs6, 0;
	@%p36 bra 	$L__BB1_40;
	bra.uni 	$L__BB1_39;
$L__BB1_38:
	cvt.rn.f32.u32 	%f296, %r1;
	add.f32 	%f297, %f296, 0f3F000000;
	ld.const.f32 	%f298, [P+12];
	mul.f32 	%f299, %f297, %f298;
	cvt.rn.f32.u32 	%f300, %r12;
	add.f32 	%f301, %f300, 0f3F000000;
	ld.const.f32 	%f302, [P+16];
	mul.f32 	%f303, %f301, %f302;
	cvt.rn.f32.s32 	%f304, %r16;
	add.f32 	%f305, %f304, 0f3F000000;
	ld.const.f32 	%f306, [P+20];
	mul.f32 	%f307, %f305, %f306;
	ld.const.f32 	%f308, [P+52];
	sub.f32 	%f309, %f299, %f308;
	ld.const.f32 	%f310, [P+56];
	sub.f32 	%f311, %f303, %f310;
	ld.const.f32 	%f312, [P+60];
	sub.f32 	%f313, %f307, %f312;
	mul.f32 	%f314, %f311, %f311;
	fma.rn.f32 	%f315, %f309, %f309, %f314;
	fma.rn.f32 	%f316, %f313, %f313, %f315;
	sqrt.rn.f32 	%f317, %f316;
	ld.const.f32 	%f318, [P+64];
	setp.geu.f32 	%p35, %f317, %f318;
	@%p35 bra 	$L__BB1_40;
$L__BB1_39:
	ex2.approx.f32 	%f319, %f29;
	max.f32 	%f320, %f319, 0f0DA24260;
	ld.const.f32 	%f321, [P+40];
	ld.const.f32 	%f322, [P+32];
	max.f32 	%f323, %f321, 0f358637BD;
	mul.f32 	%f324, %f322, %f323;
	div.rn.f32 	%f325, %f320, %f324;
	max.f32 	%f419, %f325, 0f0DA24260;
$L__BB1_40:
	setp.gt.s32 	%p38, %r1, -1;
	@%p38 bra 	$L__BB1_43;
	ld.const.f32 	%f368, [P+68];
	max.f32 	%f420, %f368, 0f0DA24260;
	cvt.rn.f32.s32 	%f369, %r1;
	add.f32 	%f370, %f369, 0f3F000000;
	ld.const.f32 	%f371, [P+12];
	mul.f32 	%f372, %f370, %f371;
	cvt.rn.f32.u32 	%f373, %r12;
	add.f32 	%f374, %f373, 0f3F000000;
	ld.const.f32 	%f375, [P+16];
	mul.f32 	%f376, %f374, %f375;
	cvt.rn.f32.u32 	%f377, %r11;
	add.f32 	%f378, %f377, 0f3F000000;
	ld.const.f32 	%f379, [P+20];
	mul.f32 	%f380, %f378, %f379;
	ld.const.f32 	%f381, [P+52];
	sub.f32 	%f382, %f372, %f381;
	ld.const.f32 	%f383, [P+56];
	sub.f32 	%f384, %f376, %f383;
	ld.const.f32 	%f385, [P+60];
	sub.f32 	%f386, %f380, %f385;
	mul.f32 	%f387, %f384, %f384;
	fma.rn.f32 	%f388, %f382, %f382, %f387;
	fma.rn.f32 	%f389, %f386, %f386, %f388;
	sqrt.rn.f32 	%f390, %f389;
	ld.const.f32 	%f391, [P+64];
	setp.geu.f32 	%p40, %f390, %f391;
	@%p40 bra 	$L__BB1_45;
	ld.const.f32 	%f392, [P+72];
	max.f32 	%f393, %f392, 0f0DA24260;
	ld.const.f32 	%f394, [P+40];
	ld.const.f32 	%f395, [P+32];
	max.f32 	%f396, %f394, 0f358637BD;
	mul.f32 	%f397, %f395, %f396;
	div.rn.f32 	%f398, %f393, %f397;
	max.f32 	%f420, %f398, 0f0DA24260;
	bra.uni 	$L__BB1_45;
$L__BB1_43:
	mad.lo.s32 	%r80, %r30, %r11, %r12;
	mad.lo.s32 	%r81, %r80, %r32, %r1;
	cvt.s64.s32 	%rd58, %r81;
	mul.wide.s32 	%rd59, %r81, 4;
	add.s64 	%rd60, %rd3, %rd59;
	add.s64 	%rd13, %rd1, %rd59;
	ld.global.f32 	%f357, [%rd60];
	mul.f32 	%f358, %f357, 0f3FB8AA3B;
	ex2.approx.f32 	%f420, %f358;
	add.s64 	%rd61, %rd5, %rd58;
	ld.global.u8 	%rs7, [%rd61];
	setp.eq.s16 	%p39, %rs7, 0;
	@%p39 bra 	$L__BB1_45;
	ld.global.f32 	%f359, [%rd13];
	mul.f32 	%f360, %f359, 0f3FB8AA3B;
	ex2.approx.f32 	%f361, %f360;
	max.f32 	%f362, %f361, 0f0DA24260;
	ld.const.f32 	%f363, [P+40];
	ld.const.f32 	%f364, [P+32];
	max.f32 	%f365, %f363, 0f358637BD;
	mul.f32 	%f366, %f364, %f365;
	div.rn.f32 	%f367, %f362, %f366;
	max.f32 	%f420, %f367, 0f0DA24260;
$L__BB1_45:
	ld.param.u64 	%rd65, [_Z18k_schlieren_exportPKfS0_S0_S0_S0_S0_PKhPf_param_7];
	sub.f32 	%f399, %f416, %f415;
	ld.const.f32 	%f400, [P+12];
	add.f32 	%f401, %f400, %f400;
	div.rn.f32 	%f402, %f399, %f401;
	sub.f32 	%f403, %f418, %f417;
	ld.const.f32 	%f404, [P+16];
	add.f32 	%f405, %f404, %f404;
	div.rn.f32 	%f406, %f403, %f405;
	sub.f32 	%f407, %f420, %f419;
	ld.const.f32 	%f408, [P+20];
	add.f32 	%f409, %f408, %f408;
	div.rn.f32 	%f410, %f407, %f409;
	mul.f32 	%f411, %f406, %f406;
	fma.rn.f32 	%f412, %f402, %f402, %f411;
	fma.rn.f32 	%f413, %f410, %f410, %f412;
	sqrt.rn.f32 	%f414, %f413;
	cvta.to.global.u64 	%rd62, %rd65;
	mul.wide.s32 	%rd63, %r6, 4;
	add.s64 	%rd64, %rd62, %rd63;
	st.global.f32 	[%rd64], %f414;
$L__BB1_46:
	ret;

}
	// .globl	_Z6k_initPfS_S_S_S_S_PKh
.visible .entry _Z6k_initPfS_S_S_S_S_PKh(
	.param .u64 .ptr .align 1 _Z6k_initPfS_S_S_S_S_PKh_param_0,
	.param .u64 .ptr .align 1 _Z6k_initPfS_S_S_S_S_PKh_param_1,
	.param .u64 .ptr .align 1 _Z6k_initPfS_S_S_S_S_PKh_param_2,
	.param .u64 .ptr .align 1 _Z6k_initPfS_S_S_S_S_PKh_param_3,
	.param .u64 .ptr .align 1 _Z6k_initPfS_S_S_S_S_PKh_param_4,
	.param .u64 .ptr .align 1 _Z6k_initPfS_S_S_S_S_PKh_param_5,
	.param .u64 .ptr .align 1 _Z6k_initPfS_S_S_S_S_PKh_param_6
)
{
	.reg .pred 	%p<10>;
	.reg .b16 	%rs<2>;
	.reg .b32 	%r<26>;
	.reg .b32 	%f<68>;
	.reg .b64 	%rd<24>;

	ld.param.u64 	%rd1, [_Z6k_initPfS_S_S_S_S_PKh_param_0];
	ld.param.u64 	%rd2, [_Z6k_initPfS_S_S_S_S_PKh_param_1];
	ld.param.u64 	%rd3, [_Z6k_initPfS_S_S_S_S_PKh_param_2];
	ld.param.u64 	%rd4, [_Z6k_initPfS_S_S_S_S_PKh_param_3];
	ld.param.u64 	%rd5, [_Z6k_initPfS_S_S_S_S_PKh_param_4];
	ld.param.u64 	%rd6, [_Z6k_initPfS_S_S_S_S_PKh_param_5];
	ld.param.u64 	%rd7, [_Z6k_initPfS_S_S_S_S_PKh_param_6];
	mov.u32 	%r7, %ctaid.x;
	mov.u32 	%r8, %ntid.x;
	mov.u32 	%r9, %tid.x;
	mad.lo.s32 	%r1, %r7, %r8, %r9;
	mov.u32 	%r10, %ctaid.y;
	mov.u32 	%r11, %ntid.y;
	mov.u32 	%r12, %tid.y;
	mad.lo.s32 	%r13, %r10, %r11, %r12;
	mov.u32 	%r14, %ctaid.z;
	mov.u32 	%r15, %ntid.z;
	mov.u32 	%r16, %tid.z;
	mad.lo.s32 	%r17, %r14, %r15, %r16;
	ld.const.u32 	%r4, [P];
	setp.ge.s32 	%p1, %r1, %r4;
	ld.const.u32 	%r18, [P+4];
	setp.ge.s32 	%p2, %r13, %r18;
	or.pred  	%p3, %p1, %p2;
	ld.const.u32 	%r19, [P+8];
	setp.ge.s32 	%p4, %r17, %r19;
	or.pred  	%p5, %p3, %p4;
	@%p5 bra 	$L__BB2_4;
	cvta.to.global.u64 	%rd8, %rd7;
	mad.lo.s32 	%r21, %r18, %r17, %r13;
	mad.lo.s32 	%r6, %r21, %r4, %r1;
	ld.const.f32 	%f10, [P+68];
	max.f32 	%f67, %f10, 0f0DA24260;
	ld.const.f32 	%f11, [P+72];
	max.f32 	%f2, %f11, 0f0DA24260;
	ld.const.f32 	%f3, [P+32];
	mul.f32 	%f12, %f67, %f3;
	div.rn.f32 	%f13, %f2, %f12;
	ld.const.f32 	%f4, [P+48];
	max.f32 	%f14, %f13, 0f358637BD;
	div.rn.f32 	%f15, %f4, %f14;
	mul.f32 	%f16, %f15, 0f3FB8AA3B;
	ex2.approx.f32 	%f17, %f16;
	add.f32 	%f18, %f17, 0fBF800000;
	max.f32 	%f66, %f18, 0f358637BD;
	cvt.s64.s32 	%rd9, %r6;
	add.s64 	%rd10, %rd8, %rd9;
	ld.global.u8 	%rs1, [%rd10];
	setp.eq.s16 	%p6, %rs1, 0;
	@%p6 bra 	$L__BB2_3;
	ld.const.f32 	%f19, [P+40];
	max.f32 	%f20, %f19, 0f358637BD;
	mul.f32 	%f21, %f3, %f20;
	div.rn.f32 	%f22, %f2, %f21;
	max.f32 	%f67, %f22, 0f0DA24260;
	div.rn.f32 	%f23, %f4, %f20;
	mul.f32 	%f24, %f23, 0f3FB8AA3B;
	ex2.approx.f32 	%f25, %f24;
	add.f32 	%f26, %f25, 0fBF800000;
	max.f32 	%f66, %f26, 0f358637BD;
$L__BB2_3:
	mul.f32 	%f27, %f3, %f4;
	div.rn.f32 	%f28, %f27, %f66;
	max.f32 	%f29, %f67, 0f0DA24260;
	lg2.approx.f32 	%f30, %f29;
	mul.f32 	%f31, %f30, 0f3F317218;
	cvta.to.global.u64 	%rd11, %rd1;
	mul.wide.s32 	%rd12, %r6, 4;
	add.s64 	%rd13, %rd11, %rd12;
	st.global.f32 	[%rd13], %f31;
	ld.const.f32 	%f32, [P+28];
	mov.f32 	%f33, 0f00000000;
	div.rn.f32 	%f34, %f33, %f32;
	abs.f32 	%f35, %f34;
	fma.rn.f32 	%f36, %f35, %f35, 0f3F800000;
	sqrt.rn.f32 	%f37, %f36;
	add.f32 	%f38, %f37, %f35;
	setp.lt.f32 	%p7, %f38, 0f00800000;
	mul.f32 	%f39, %f38, 0f4B000000;
	selp.f32 	%f40, %f39, %f38, %p7;
	selp.f32 	%f41, 0fC1B80000, 0f00000000, %p7;
	mov.b32 	%r22, %f40;
	add.s32 	%r23, %r22, -1059760811;
	and.b32  	%r24, %r23, -8388608;
	sub.s32 	%r25, %r22, %r24;
	mov.b32 	%f42, %r25;
	cvt.rn.f32.s32 	%f43, %r24;
	fma.rn.f32 	%f44, %f43, 0f34000000, %f41;
	add.f32 	%f45, %f42, 0fBF800000;
	fma.rn.f32 	%f46, %f45, 0fBE055027, 0f3E1039F6;
	fma.rn.f32 	%f47, %f46, %f45, 0fBDF8CDCC;
	fma.rn.f32 	%f48, %f47, %f45, 0f3E0F2955;
	fma.rn.f32 	%f49, %f48, %f45, 0fBE2AD8B9;
	fma.rn.f32 	%f50, %f49, %f45, 0f3E4CED0B;
	fma.rn.f32 	%f51, %f50, %f45, 0fBE7FFF22;
	fma.rn.f32 	%f52, %f51, %f45, 0f3EAAAA78;
	fma.rn.f32 	%f53, %f52, %f45, 0fBF000000;
	mul.f32 	%f54, %f45, %f53;
	fma.rn.f32 	%f55, %f54, %f45, %f45;
	fma.rn.f32 	%f56, %f44, 0f3F317218, %f55;
	setp.gt.u32 	%p8, %r22, 2139095039;
	fma.rn.f32 	%f57, %f40, 0f7F800000, 0f7F800000;
	selp.f32 	%f58, %f57, %f56, %p8;
	setp.eq.f32 	%p9, %f40, 0f00000000;
	selp.f32 	%f59, 0fFF800000, %f58, %p9;
	copysign.f32 	%f60, %f34, %f59;
	cvta.to.global.u64 	%rd14, %rd2;
	add.s64 	%rd15, %rd14, %rd12;
	st.global.f32 	[%rd15], %f60;
	cvta.to.global.u64 	%rd16, %rd3;
	add.s64 	%rd17, %rd16, %rd12;
	st.global.f32 	[%rd17], %f60;
	cvta.to.global.u64 	%rd18, %rd4;
	add.s64 	%rd19, %rd18, %rd12;
	st.global.f32 	[%rd19], %f60;
	lg2.approx.f32 	%f61, %f2;
	mul.f32 	%f62, %f61, 0f3F317218;
	cvta.to.global.u64 	%rd20, %rd5;
	add.s64 	%rd21, %rd20, %rd12;
	st.global.f32 	[%rd21], %f62;
	max.f32 	%f63, %f28, 0f0DA24260;
	lg2.approx.f32 	%f64, %f63;
	mul.f32 	%f65, %f64, 0f3F317218;
	cvta.to.global.u64 	%rd22, %rd6;
	add.s64 	%rd23, %rd22, %rd12;
	st.global.f32 	[%rd23], %f65;
$L__BB2_4:
	ret;

}
	// .globl	_Z6k_stepPKfS0_S0_S0_S0_S0_PfS1_S1_S1_S1_S1_ffS1_PKh
.visible .entry _Z6k_stepPKfS0_S0_S0_S0_S0_PfS1_S1_S1_S1_S1_ffS1_PKh(
	.param .u64 .ptr .align 1 _Z6k_stepPKfS0_S0_S0_S0_S0_PfS1_S1_S1_S1_S1_ffS1_PKh_param_0,
	.param .u64 .ptr .align 1 _Z6k_stepPKfS0_S0_S0_S0_S0_PfS1_S1_S1_S1_S1_ffS1_PKh_param_1,
	.param .u64 .ptr .align 1 _Z6k_stepPKfS0_S0_S0_S0_S0_PfS1_S1_S1_S1_S1_ffS1_PKh_param_2,
	.param .u64 .ptr .align 1 _Z6k_stepPKfS0_S0_S0_S0_S0_PfS1_S1_S1_S1_S1_ffS1_PKh_param_3,
	.param .u64 .ptr .align 1 _Z6k_stepPKfS0_S0_S0_S0_S0_PfS1_S1_S1_S1_S1_ffS1_PKh_param_4,
	.param .u64 .ptr .align 1 _Z6k_stepPKfS0_S0_S0_S0_S0_PfS1_S1_S1_S1_S1_ffS1_PKh_param_5,
	.param .u64 .ptr .align 1 _Z6k_stepPKfS0_S0_S0_S0_S0_PfS1_S1_S1_S1_S1_ffS1_PKh_param_6,
	.param .u64 .ptr .align 1 _Z6k_stepPKfS0_S0_S0_S0_S0_PfS1_S1_S1_S1_S1_ffS1_PKh_param_7,
	.param .u64 .ptr .align 1 _Z6k_stepPKfS0_S0_S0_S0_S0_PfS1_S1_S1_S1_S1_ffS1_PKh_param_8,
	.param .u64 .ptr .align 1 _Z6k_stepPKfS0_S0_S0_S0_S0_PfS1_S1_S1_S1_S1_ffS1_PKh_param_9,
	.param .u64 .ptr .align 1 _Z6k_stepPKfS0_S0_S0_S0_S0_PfS1_S1_S1_S1_S1_ffS1_PKh_param_10,
	.param .u64 .ptr .align 1 _Z6k_stepPKfS0_S0_S0_S0_S0_PfS1_S1_S1_S1_S1_ffS1_PKh_param_11,
	.param .f32 _Z6k_stepPKfS0_S0_S0_S0_S0_PfS1_S1_S1_S1_S1_ffS1_PKh_param_12,
	.param .f32 _Z6k_stepPKfS0_S0_S0_S0_S0_PfS1_S1_S1_S1_S1_ffS1_PKh_param_13,
	.param .u64 .ptr .align 1 _Z6k_stepPKfS0_S0_S0_S0_S0_PfS1_S1_S1_S1_S1_ffS1_PKh_param_14,
	.param .u64 .ptr .align 1 _Z6k_stepPKfS0_S0_S0_S0_S0_PfS1_S1_S1_S1_S1_ffS1_PKh_param_15
)
{
	.reg .pred 	%p<235>;
	.reg .b16 	%rs<41>;
	.reg .b32 	%r<283>;
	.reg .b32 	%f<9493>;
	.reg .b64 	%rd<83>;

	ld.param.u64 	%rd20, [_Z6k_stepPKfS0_S0_S0_S0_S0_PfS1_S1_S1_S1_S1_ffS1_PKh_param_0];
	ld.param.u64 	%rd21, [_Z6k_stepPKfS0_S0_S0_S0_S0_PfS1_S1_S1_S1_S1_ffS1_PKh_param_1];
	ld.param.u64 	%rd22, [_Z6k_stepPKfS0_S0_S0_S0_S0_PfS1_S1_S1_S1_S1_ffS1_PKh_param_2];
	ld.param.u64 	%rd23, [_Z6k_stepPKfS0_S0_S0_S0_S0_PfS1_S1_S1_S1_S1_ffS1_PKh_param_3];
	ld.param.u64 	%rd24, [_Z6k_stepPKfS0_S0_S0_S0_S0_PfS1_S1_S1_S1_S1_ffS1_PKh_param_4];
	ld.param.u64 	%rd25, [_Z6k_stepPKfS0_S0_S0_S0_S0_PfS1_S1_S1_S1_S1_ffS1_PKh_param_5];
	ld.param.u64 	%rd17, [_Z6k_stepPKfS0_S0_S0_S0_S0_PfS1_S1_S1_S1_S1_ffS1_PKh_param_6];
	ld.param.u64 	%rd26, [_Z6k_stepPKfS0_S0_S0_S0_S0_PfS1_S1_S1_S1_S1_ffS1_PKh_param_7];
	ld.param.u64 	%rd18, [_Z6k_stepPKfS0_S0_S0_S0_S0_PfS1_S1_S1_S1_S1_ffS1_PKh_param_8];
	ld.param.u64 	%rd19, [_Z6k_stepPKfS0_S0_S0_S0_S0_PfS1_S1_S1_S1_S1_ffS1_PKh_param_9];
	ld.param.u64 	%rd27, [_Z6k_stepPKfS0_S0_S0_S0_S0_PfS1_S1_S1_S1_S1_ffS1_PKh_param_10];
	ld.param.u64 	%rd28, [_Z6k_stepPKfS0_S0_S0_S0_S0_PfS1_S1_S1_S1_S1_ffS1_PKh_param_11];
	ld.param.u64 	%rd29, [_Z6k_stepPKfS0_S0_S0_S0_S0_PfS1_S1_S1_S1_S1_ffS1_PKh_param_14];
	ld.param.u64 	%rd30, [_Z6k_stepPKfS0_S0_S0_S0_S0_PfS1_S1_S1_S1_S1_ffS1_PKh_param_15];
	cvta.to.global.u64 	%rd1, %rd29;
	cvta.to.global.u64 	%rd2, %rd28;
	cvta.to.global.u64 	%rd3, %rd25;
	cvta.to.global.u64 	%rd4, %rd27;
	cvta.to.global.u64 	%rd5, %rd24;
	cvta.to.global.u64 	%rd6, %rd19;
	cvta.to.global.u64 	%rd7, %rd23;
	cvta.to.global.u64 	%rd8, %rd18;
	cvta.to.global.u64 	%rd9, %rd22;
	cvta.to.global.u64 	%rd10, %rd26;
	cvta.to.global.u64 	%rd11, %rd21;
	cvta.to.global.u64 	%rd12, %rd17;
	cvta.to.global.u64 	%rd13, %rd20;
	cvta.to.global.u64 	%rd14, %rd30;
	mov.u32 	%r1, %ctaid.x;
	mov.u32 	%r2, %ntid.x;
	mov.u32 	%r3, %tid.x;
	mad.lo.s32 	%r4, %r1, %r2, %r3;
	mov.u32 	%r90, %ctaid.y;
	mov.u32 	%r5, %ntid.y;
	mul.lo.s32 	%r6, %r90, %r5;
	mov.u32 	%r7, %tid.y;
	add.s32 	%r91, %r6, %r7;
	mov.u32 	%r92, %ctaid.z;
	mov.u32 	%r9, %ntid.z;
	mul.lo.s32 	%r10, %r92, %r9;
	mov.u32 	%r11, %tid.z;
	add.s32 	%r12, %r10, %r11;
	ld.const.u32 	%r93, [P];
	cvt.s64.s32 	%rd15, %r93;
	setp.ge.s32 	%p7, %r4, %r93;
	ld.const.u32 	%r94, [P+4];
	setp.ge.s32 	%p8, %r91, %r94;
	mov.pred 	%p233, -1;
	or.pred  	%p9, %p7, %p8;
	@%p9 bra 	$L__BB3_2;
	ld.const.u32 	%r95, [P+8];
	setp.ge.s32 	%p233, %r12, %r95;
$L__BB3_2:
	add.s32 	%r14, %r2, 6;
	add.s32 	%r15, %r5, 6;
	add.s32 	%r96, %r9, 6;
	mul.lo.s32 	%r16, %r14, %r15;
	mul.lo.s32 	%r17, %r16, %r96;
	shl.b32 	%r97, %r17, 2;
	mov.u32 	%r98, s_mem;
	add.s32 	%r18, %r98, %r97;
	add.s32 	%r19, %r18, %r97;
	add.s32 	%r20, %r19, %r97;
	add.s32 	%r21, %r20, %r97;
	add.s32 	%r22, %r21, %r97;
	add.s32 	%r23, %r22, %r97;
	mul.lo.s32 	%r24, %r11, %r5;
	add.s32 	%r99, %r24, %r7;
	mad.lo.s32 	%r281, %r99, %r2, %r3;
	setp.ge.u32 	%p10, %r281, %r17;
	@%p10 bra 	$L__BB3_17;
	mul.lo.s32 	%r100, %r2, %r5;
	mul.lo.s32 	%r26, %r100, %r9;
	add.s32 	%r27, %r6, -3;
	add.s32 	%r28, %r10, -3;
	ld.const.u32 	%r29, [P+8];
	ld.const.f32 	%f1, [P+12];
	ld.const.f32 	%f2, [P+16];
	ld.const.f32 	%f3, [P+20];
	ld.const.f32 	%f4, [P+52];
	ld.const.f32 	%f5, [P+56];
	ld.const.f32 	%f6, [P+60];
	ld.const.f32 	%f7, [P+64];
	ld.const.f32 	%f8, [P+28];
	ld.const.f32 	%f9, [P+36];
	ld.const.f32 	%f1325, [P+72];
	max.f32 	%f10, %f1325, 0f0DA24260;
	ld.const.f32 	%f1326, [P+68];
	max.f32 	%f11, %f1326, 0f0DA24260;
	ld.const.f32 	%f12, [P+76];
	ld.const.f32 	%f13, [P+80];
	ld.const.f32 	%f14, [P+84];
	ld.const.f32 	%f1327, [P+32];
	mul.f32 	%f1328, %f11, %f1327;
	div.rn.f32 	%f1329, %f10, %f1328;
	ld.const.f32 	%f1330, [P+48];
	max.f32 	%f1331, %f1329, 0f358637BD;
	div.rn.f32 	%f1332, %f1330, %f1331;
	mul.f32 	%f15, %f1332, 0f3FB8AA3B;
	mul.f32 	%f16, %f1327, %f1330;
	ld.const.f32 	%f1333, [P+40];
	max.f32 	%f1334, %f1333, 0f358637BD;
	mul.f32 	%f17, %f1327, %f1334;
	div.rn.f32 	%f1335, %f1330, %f1334;
	mul.f32 	%f18, %f1335, 0f3FB8AA3B;
	mul.lo.s32 	%r30, %r17, 20;
	shl.b32 	%r101, %r281, 2;
	add.s32 	%r280, %r98, %r101;
	mul.lo.s32 	%r103, %r9, %r5;
	mul.lo.s32 	%r104, %r103, %r2;
	shl.b32 	%r32, %r104, 2;
	shl.b32 	%r33, %r17, 4;
	mul.lo.s32 	%r34, %r17, 12;
	shl.b32 	%r35, %r17, 3;
	neg.s32 	%r37, %r16;
	add.s32 	%r105, %r7, %r1;
	add.s32 	%r106, %r105, %r24;
	mad.lo.s32 	%r279, %r2, %r106, %r3;
	neg.s32 	%r39, %r15;
	ex2.approx.f32 	%f1535, %f18;
	add.f32 	%f1536, %f1535, 0fBF800000;
	max.f32 	%f1537, %f1536, 0f358637BD;
	div.rn.f32 	%f41, %f16, %f1537;
$L__BB3_4:
	cvt.u32.u64 	%r107, %rd15;
	div.u32 	%r108, %r281, %r16;
	mad.lo.s32 	%r109, %r37, %r108, %r281;
	div.s32 	%r110, %r109, %r14;
	mul.lo.s32 	%r111, %r39, %r108;
	sub.s32 	%r112, %r111, %r110;
	mad.lo.s32 	%r43, %r14, %r112, %r279;
	add.s32 	%r44, %r43, -3;
	add.s32 	%r114, %r27, %r110;
	add.s32 	%r115, %r28, %r108;
	rem.s32 	%r116, %r114, %r94;
	shr.s32 	%r117, %r116, 31;
	and.b32  	%r118, %r117, %r94;
	add.s32 	%r45, %r118, %r116;
	rem.s32 	%r119, %r115, %r29;
	shr.s32 	%r120, %r119, 31;
	and.b32  	%r121, %r120, %r29;
	add.s32 	%r46, %r121, %r119;
	rem.s32 	%r122, %r45, %r94;
	shr.s32 	%r123, %r122, 31;
	and.b32  	%r124, %r123, %r94;
	add.s32 	%r125, %r124, %r122;
	rem.s32 	%r126, %r46, %r29;
	shr.s32 	%r127, %r126, 31;
	and.b32  	%r128, %r127, %r29;
	add.s32 	%r129, %r128, %r126;
	setp.lt.s32 	%p11, %r43, 3;
	setp.ge.s32 	%p12, %r44, %r107;
	setp.lt.s32 	%p13, %r125, 0;
	or.pred  	%p14, %p11, %p13;
	or.pred  	%p15, %p14, %p12;
	setp.ge.s32 	%p16, %r125, %r94;
	or.pred  	%p17, %p15, %p16;
	setp.lt.s32 	%p18, %r129, 0;
	or.pred  	%p19, %p17, %p18;
	setp.ge.s32 	%p20, %r129, %r29;
	or.pred  	%p21, %p19, %p20;
	@%p21 bra 	$L__BB3_6;
	mad.lo.s32 	%r131, %r94, %r129, %r125;
	mul.lo.s32 	%r132, %r131, %r107;
	cvt.s64.s32 	%rd32, %r132;
	cvt.u64.u32 	%rd33, %r43;
	add.s64 	%rd34, %rd32, %rd33;
	add.s64 	%rd35, %rd14, %rd34;
	ld.global.u8 	%rs5, [%rd35+-3];
	setp.ne.s16 	%p234, %rs5, 0;
	bra.uni 	$L__BB3_7;
$L__BB3_6:
	cvt.rn.f32.s32 	%f1336, %r44;
	add.f32 	%f1337, %f1336, 0f3F000000;
	mul.f32 	%f1338, %f1337, %f1;
	cvt.rn.f32.s32 	%f1339, %r125;
	add.f32 	%f1340, %f1339, 0f3F000000;
	mul.f32 	%f1341, %f1340, %f2;
	cvt.rn.f32.s32 	%f1342, %r129;
	add.f32 	%f1343, %f1342, 0f3F000000;
	mul.f32 	%f1344, %f1343, %f3;
	sub.f32 	%f1345, %f1338, %f4;
	sub.f32 	%f1346, %f1341, %f5;
	sub.f32 	%f1347, %f1344, %f6;
	mul.f32 	%f1348, %f1346, %f1346;
	fma.rn.f32 	%f1349, %f1345, %f1345, %f1348;
	fma.rn.f32 	%f1350, %f1347, %f1347, %f1349;
	sqrt.rn.f32 	%f1351, %f1350;
	setp.lt.f32 	%p234, %f1351, %f7;
$L__BB3_7:
	setp.gt.s32 	%p22, %r43, 2;
	@%p22 bra 	$L__BB3_9;
	ex2.approx.f32 	%f1530, %f15;
	add.f32 	%f1531, %f1530, 0fBF800000;
	max.f32 	%f1532, %f1531, 0f358637BD;
	div.rn.f32 	%f9394, %f16, %f1532;
	mov.f32 	%f9389, %f11;
	mov.f32 	%f9390, %f12;
	mov.f32 	%f9391, %f13;
	mov.f32 	%f9392, %f14;
	mov.f32 	%f9393, %f10;
	bra.uni 	$L__BB3_14;
$L__BB3_9:
	setp.lt.s32 	%p23, %r44, %r107;
	@%p23 bra 	$L__BB3_13;
	mad.lo.s32 	%r135, %r94, %r46, %r45;
	mul.lo.s32 	%r136, %r135, %r107;
	cvt.s64.s32 	%rd36, %r136;
	add.s64 	%rd16, %rd15, %rd36;
	shl.b64 	%rd37, %rd16, 2;
	add.s64 	%rd38, %rd11, %rd37;
	ld.global.f32 	%f1352, [%rd38+-4];
	abs.f32 	%f1353, %f1352;
	mov.f32 	%f1354, 0f3FB8AA3B;
	mul.rn.f32 	%f1355, %f1353, %f1354;
	cvt.rzi.f32.f32 	%f1356, %f1355;
	abs.f32 	%f1357, %f1356;
	setp.gt.f32 	%p24, %f1357, 0f42FC0000;
	mov.f32 	%f1358, 0f42FC0000;
	copysign.f32 	%f1359, %f1356, %f1358;
	selp.f32 	%f1360, %f1359, %f1356, %p24;
	fma.rn.f32 	%f1361, %f1360, 0fBF317218, %f1353;
	fma.rn.f32 	%f1362, %f1360, 0f3102E308, %f1361;
	mul.f32 	%f1363, %f1362, 0f3FB8AA3B;
	add.f32 	%f1364, %f1360, 0f4B40007D;
	mov.b32 	%r137, %f1364;
	shl.b32 	%r138, %r137, 23;
	mov.b32 	%f1365, %r138;
	ex2.approx.ftz.f32 	%f1366, %f1363;
	mul.f32 	%f1367, %f1366, %f1365;
	mov.f32 	%f1368, 0fBE000000;
	div.approx.ftz.f32 	%f1369, %f1368, %f1367;
	fma.rn.f32 	%f1370, %f1367, 0f40000000, %f1369;
	mul.f32 	%f1371, %f1352, %f1352;
	fma.rn.f32 	%f1372, %f1371, 0f363D0ADA, 0f394FFF49;
	fma.rn.f32 	%f1373, %f1372, %f1371, 0f3C08889A;
	fma.rn.f32 	%f1374, %f1373, %f1371, 0f3E2AAAAB;
	mul.f32 	%f1375, %f1371, %f1374;
	fma.rn.f32 	%f1376, %f1375, %f1352, %f1352;
	setp.ge.f32 	%p25, %f1353, 0f3F800000;
	copysign.f32 	%f1377, %f1352, %f1370;
	selp.f32 	%f1378, %f1377, %f1376, %p25;
	mul.f32 	%f9390, %f8, %f1378;
	setp.geu.f32 	%p26, %f9390, 0f00000000;
	@%p26 bra 	$L__BB3_12;
	ex2.approx.f32 	%f1446, %f15;
	add.f32 	%f1447, %f1446, 0fBF800000;
	max.f32 	%f1448, %f1447, 0f358637BD;
	div.rn.f32 	%f9394, %f16, %f1448;
	mov.f32 	%f9389, %f11;
	mov.f32 	%f9390, %f12;
	mov.f32 	%f9391, %f13;
	mov.f32 	%f9392, %f14;
	mov.f32 	%f9393, %f10;
	bra.uni 	$L__BB3_14;
$L__BB3_12:
	add.s64 	%rd40, %rd9, %rd37;
	ld.global.f32 	%f1379, [%rd40+-4];
	add.s64 	%rd41, %rd7, %rd37;
	ld.global.f32 	%f1380, [%rd41+-4];
	abs.f32 	%f1381, %f1379;
	mov.f32 	%f1382, 0f3FB8AA3B;
	mul.rn.f32 	%f1383, %f1381, %f1382;
	cvt.rzi.f32.f32 	%f1384, %f1383;
	mov.f32 	%f1385, 0f42FC0000;
	copysign.f32 	%f1386, %f1384, %f1385;
	abs.f32 	%f1387, %f1384;
	setp.gt.f32 	%p27, %f1387, 0f42FC0000;
	selp.f32 	%f1388, %f1386, %f1384, %p27;
	fma.rn.f32 	%f1389, %f1388, 0fBF317218, %f1381;
	fma.rn.f32 	%f1390, %f1388, 0f3102E308, %f1389;
	mul.f32 	%f1391, %f1390, 0f3FB8AA3B;
	ex2.approx.ftz.f32 	%f1392, %f1391;
	add.f32 	%f1393, %f1388, 0f4B40007D;
	mov.b32 	%r139, %f1393;
	shl.b32 	%r140, %r139, 23;
	mov.b32 	%f1394, %r140;
	mul.f32 	%f1395, %f1392, %f1394;
	mul.f32 	%f1396, %f1379, %f1379;
	abs.f32 	%f1397, %f1380;
	mul.rn.f32 	%f1398, %f1397, %f1382;
	cvt.rzi.f32.f32 	%f1399, %f1398;
	copysign.f32 	%f1400, %f1399, %f1385;
	abs.f32 	%f1401, %f1399;
	setp.gt.f32 	%p28, %f1401, 0f42FC0000;
	selp.f32 	%f1402, %f1400, %f1399, %p28;
	fma.rn.f32 	%f1403, %f1402, 0fBF317218, %f1397;
	fma.rn.f32 	%f1404, %f1402, 0f3102E308, %f1403;
	mul.f32 	%f1405, %f1404, 0f3FB8AA3B;
	ex2.approx.ftz.f32 	%f1406, %f1405;
	add.f32 	%f1407, %f1402, 0f4B40007D;
	mov.b32 	%r141, %f1407;
	shl.b32 	%r142, %r141, 23;
	mov.b32 	%f1408, %r142;
	mul.f32 	%f1409, %f1406, %f1408;
	mul.f32 	%f1410, %f1380, %f1380;
	add.s64 	%rd42, %rd3, %rd37;
	add.s64 	%rd43, %rd5, %rd37;
	add.s64 	%rd44, %rd13, %rd37;
	ld.global.f32 	%f1411, [%rd42+-4];
	mul.f32 	%f1412, %f1411, 0f3FB8AA3B;
	ex2.approx.f32 	%f1413, %f1412;
	ld.global.f32 	%f1414, [%rd43+-4];
	mul.f32 	%f1415, %f1414, 0f3FB8AA3B;
	ex2.approx.f32 	%f1416, %f1415;
	ld.global.f32 	%f1417, [%rd44+-4];
	mul.f32 	%f1418, %f1417, 0f3FB8AA3B;
	ex2.approx.f32 	%f1419, %f1418;
	mul.f32 	%f1420, %f1416, %f9;
	div.rn.f32 	%f1421, %f1420, %f1419;
	max.f32 	%f1422, %f1421, 0f2B8CBCCC;
	sqrt.rn.f32 	%f1423, %f1422;
	setp.lt.f32 	%p29, %f9390, %f1423;
	sub.f32 	%f1424, %f10, %f1416;
	fma.rn.f32 	%f1425, %f1424, 0f3D4CCCCD, %f1416;
	max.f32 	%f9389, %f1419, 0f0DA24260;
	selp.f32 	%f1426, %f1425, %f1416, %p29;
	max.f32 	%f9393, %f1426, 0f0DA24260;
	max.f32 	%f9394, %f1413, 0f00000000;
	mov.f32 	%f1427, 0fBE000000;
	div.approx.ftz.f32 	%f1428, %f1427, %f1409;
	fma.rn.f32 	%f1429, %f1409, 0f40000000, %f1428;
	copysign.f32 	%f1430, %f1380, %f1429;
	setp.ge.f32 	%p30, %f1397, 0f3F800000;
	fma.rn.f32 	%f1431, %f1410, 0f363D0ADA, 0f394FFF49;
	fma.rn.f32 	%f1432, %f1431, %f1410, 0f3C08889A;
	fma.rn.f32 	%f1433, %f1432, %f1410, 0f3E2AAAAB;
	mul.f32 	%f1434, %f1410, %f1433;
	fma.rn.f32 	%f1435, %f1434, %f1380, %f1380;
	selp.f32 	%f1436, %f1430, %f1435, %p30;
	mul.f32 	%f9392, %f8, %f1436;
	div.approx.ftz.f32 	%f1437, %f1427, %f1395;
	fma.rn.f32 	%f1438, %f1395, 0f40000000, %f1437;
	copysign.f32 	%f1439, %f1379, %f1438;
	setp.ge.f32 	%p31, %f1381, 0f3F800000;
	fma.rn.f32 	%f1440, %f1396, 0f363D0ADA, 0f394FFF49;
	fma.rn.f32 	%f1441, %f1440, %f1396, 0f3C08889A;
	fma.rn.f32 	%f1442, %f1441, %f1396, 0f3E2AAAAB;
	mul.f32 	%f1443, %f1396, %f1442;
	fma.rn.f32 	%f1444, %f1443, %f1379, %f1379;
	selp.f32 	%f1445, %f1439, %f1444, %p31;
	mul.f32 	%f9391, %f8, %f1445;
	bra.uni 	$L__BB3_14;
$L__BB3_13:
	mad.lo.s32 	%r144, %r94, %r46, %r45;
	mul.lo.s32 	%r145, %r144, %r107;
	cvt.s64.s32 	%rd45, %r145;
	cvt.u64.u32 	%rd46, %r43;
	add.s64 	%rd47, %rd45, %rd46;
	shl.b64 	%rd48, %rd47, 2;
	add.s64 	%rd49, %rd13, %rd48;
	ld.global.f32 	%f1449, [%rd49+-12];
	add.s64 	%rd50, %rd11, %rd48;
	ld.global.f32 	%f1450, [%rd50+-12];
	add.s64 	%rd51, %rd9, %rd48;
	ld.global.f32 	%f1451, [%rd51+-12];
	add.s64 	%rd52, %rd7, %rd48;
	ld.global.f32 	%f1452, [%rd52+-12];
	add.s64 	%rd53, %rd5, %rd48;
	ld.global.f32 	%f1453, [%rd53+-12];
	add.s64 	%rd54, %rd3, %rd48;
	ld.global.f32 	%f1454, [%rd54+-12];
	mul.f32 	%f1455, %f1449, 0f3FB8AA3B;
	ex2.approx.f32 	%f9389, %f1455;
	abs.f32 	%f1456, %f1450;
	mov.f32 	%f1457, 0f3FB8AA3B;
	mul.rn.f32 	%f1458, %f1456, %f1457;
	cvt.rzi.f32.f32 	%f1459, %f1458;
	abs.f32 	%f1460, %f1459;
	setp.gt.f32 	%p32, %f1460, 0f42FC0000;
	mov.f32 	%f1461, 0f42FC0000;
	copysign.f32 	%f1462, %f1459, %f1461;
	selp.f32 	%f1463, %f1462, %f1459, %p32;
	fma.rn.f32 	%f1464, %f1463, 0fBF317218, %f1456;
	fma.rn.f32 	%f1465, %f1463, 0f3102E308, %f1464;
	mul.f32 	%f1466, %f1465, 0f3FB8AA3B;
	add.f32 	%f1467, %f1463, 0f4B40007D;
	mov.b32 	%r146, %f1467;
	shl.b32 	%r147, %r146, 23;
	mov.b32 	%f1468, %r147;
	ex2.approx.ftz.f32 	%f1469, %f1466;
	mul.f32 	%f1470, %f1469, %f1468;
	mov.f32 	%f1471, 0fBE000000;
	div.approx.ftz.f32 	%f1472, %f1471, %f1470;
	fma.rn.f32 	%f1473, %f1470, 0f40000000, %f1472;
	mul.f32 	%f1474, %f1450, %f1450;
	fma.rn.f32 	%f1475, %f1474, 0f363D0ADA, 0f394FFF49;
	fma.rn.f32 	%f1476, %f1475, %f1474, 0f3C08889A;
	fma.rn.f32 	%f1477, %f1476, %f1474, 0f3E2AAAAB;
	mul.f32 	%f1478, %f1474, %f1477;
	fma.rn.f32 	%f1479, %f1478, %f1450, %f1450;
	setp.ge.f32 	%p33, %f1456, 0f3F800000;
	copysign.f32 	%f1480, %f1450, %f1473;
	selp.f32 	%f1481, %f1480, %f1479, %p33;
	mul.f32 	%f9390, %f8, %f1481;
	abs.f32 	%f1482, %f1451;
	mul.rn.f32 	%f1483, %f1482, %f1457;
	cvt.rzi.f32.f32 	%f1484, %f1483;
	abs.f32 	%f1485, %f1484;
	setp.gt.f32 	%p34, %f1485, 0f42FC0000;
	copysign.f32 	%f1486, %f1484, %f1461;
	selp.f32 	%f1487, %f1486, %f1484, %p34;
	fma.rn.f32 	%f1488, %f1487, 0fBF317218, %f1482;
	fma.rn.f32 	%f1489, %f1487, 0f3102E308, %f1488;
	mul.f32 	%f1490, %f1489, 0f3FB8AA3B;
	add.f32 	%f1491, %f1487, 0f4B40007D;
	mov.b32 	%r148, %f1491;
	shl.b32 	%r149, %r148, 23;
	mov.b32 	%f1492, %r149;
	ex2.approx.ftz.f32 	%f1493, %f1490;
	mul.f32 	%f1494, %f1493, %f1492;
	div.approx.ftz.f32 	%f1495, %f1471, %f1494;
	fma.rn.f32 	%f1496, %f1494, 0f40000000, %f1495;
	mul.f32 	%f1497, %f1451, %f1451;
	fma.rn.f32 	%f1498, %f1497, 0f363D0ADA, 0f394FFF49;
	fma.rn.f32 	%f1499, %f1498, %f1497, 0f3C08889A;
	fma.rn.f32 	%f1500, %f1499, %f1497, 0f3E2AAAAB;
	mul.f32 	%f1501, %f1497, %f1500;
	fma.rn.f32 	%f1502, %f1501, %f1451, %f1451;
	setp.ge.f32 	%p35, %f1482, 0f3F800000;
	copysign.f32 	%f1503, %f1451, %f1496;
	selp.f32 	%f1504, %f1503, %f1502, %p35;
	mul.f32 	%f9391, %f8, %f1504;
	abs.f32 	%f1505, %f1452;
	mul.rn.f32 	%f1506, %f1505, %f1457;
	cvt.rzi.f32.f32 	%f1507, %f1506;
	abs.f32 	%f1508, %f1507;
	setp.gt.f32 	%p36, %f1508, 0f42FC0000;
	copysign.f32 	%f1509, %f1507, %f1461;
	selp.f32 	%f1510, %f1509, %f1507, %p36;
	fma.rn.f32 	%f1511, %f1510, 0fBF317218, %f1505;
	fma.rn.f32 	%f1512, %f1510, 0f3102E308, %f1511;
	mul.f32 	%f1513, %f1512, 0f3FB8AA3B;
	add.f32 	%f1514, %f1510, 0f4B40007D;
	mov.b32 	%r150, %f1514;
	shl.b32 	%r151, %r150, 23;
	mov.b32 	%f1515, %r151;
	ex2.approx.ftz.f32 	%f1516, %f1513;
	mul.f32 	%f1517, %f1516, %f1515;
	div.approx.ftz.f32 	%f1518, %f1471, %f1517;
	fma.rn.f32 	%f1519, %f1517, 0f40000000, %f1518;
	mul.f32 	%f1520, %f1452, %f1452;
	fma.rn.f32 	%f1521, %f1520, 0f363D0ADA, 0f394FFF49;
	fma.rn.f32 	%f1522, %f1521, %f1520, 0f3C08889A;
	fma.rn.f32 	%f1523, %f1522, %f1520, 0f3E2AAAAB;
	mul.f32 	%f1524, %f1520, %f1523;
	fma.rn.f32 	%f1525, %f1524, %f1452, %f1452;
	setp.ge.f32 	%p37, %f1505, 0f3F800000;
	copysign.f32 	%f1526, %f1452, %f1519;
	selp.f32 	%f1527, %f1526, %f1525, %p37;
	mul.f32 	%f9392, %f8, %f1527;
	mul.f32 	%f1528, %f1453, 0f3FB8AA3B;
	ex2.approx.f32 	%f9393, %f1528;
	mul.f32 	%f1529, %f1454, 0f3FB8AA3B;
	ex2.approx.f32 	%f9394, %f1529;
$L__BB3_14:
	not.pred 	%p38, %p234;
	@%p38 bra 	$L__BB3_16;
	max.f32 	%f9393, %f9393, 0f0DA24260;
	div.rn.f32 	%f1534, %f9393, %f17;
	max.f32 	%f9389, %f1534, 0f0DA24260;
	mov.f32 	%f9390, 0f00000000;
	mov.f32 	%f9391, %f9390;
	mov.f32 	%f9392, %f9390;
	mov.f32 	%f9394, %f41;
$L__BB3_16:
	st.shared.f32 	[%r280], %f9389;
	add.s32 	%r152, %r280, %r97;
	st.shared.f32 	[%r152], %f9390;
	add.s32 	%r153, %r280, %r35;
	st.shared.f32 	[%r153], %f9391;
	add.s32 	%r154, %r280, %r34;
	st.shared.f32 	[%r154], %f9392;
	add.s32 	%r155, %r280, %r33;
	st.shared.f32 	[%r155], %f9393;
	add.s32 	%r156, %r280, %r30;
	st.shared.f32 	[%r156], %f9394;
	selp.u16 	%rs6, 1, 0, %p234;
	add.s32 	%r157, %r23, %r281;
	st.shared.u8 	[%r157], %rs6;
	add.s32 	%r281, %r281, %r26;
	add.s32 	%r280, %r280, %r32;
	add.s32 	%r279, %r279, %r26;
	setp.lt.u32 	%p39, %r281, %r17;
	@%p39 bra 	$L__BB3_4;
$L__BB3_17:
	bar.sync 	0;
	@%p233 bra 	$L__BB3_224;
	cvt.u32.u64 	%r158, %rd15;
	mad.lo.s32 	%r159, %r94, %r12, %r91;
	mad.lo.s32 	%r52, %r159, %r158, %r4;
	cvt.s64.s32 	%rd55, %r52;
	add.s64 	%rd56, %rd14, %rd55;
	ld.global.u8 	%rs7, [%rd56];
	setp.eq.s16 	%p40, %rs7, 0;
	@%p40 bra 	$L__BB3_20;
	mul.wide.s32 	%rd57, %r52, 4;
	add.s64 	%rd58, %rd13, %rd57;
	ld.global.f32 	%f1538, [%rd58];
	add.s64 	%rd59, %rd12, %rd57;
	st.global.f32 	[%rd59], %f1538;
	add.s64 	%rd60, %rd11, %rd57;
	ld.global.f32 	%f1539, [%rd60];
	add.s64 	%rd61, %rd10, %rd57;
	st.global.f32 	[%rd61], %f1539;
	add.s64 	%rd62, %rd9, %rd57;
	ld.global.f32 	%f1540, [%rd62];
	add.s64 	%rd63, %rd8, %rd57;
	st.global.f32 	[%rd63], %f1540;
	add.s64 	%rd64, %rd7, %rd57;
	ld.global.f32 	%f1541, [%rd64];
	add.s64 	%rd65, %rd6, %rd57;
	st.global.f32 	[%rd65], %f1541;
	add.s64 	%rd66, %rd5, %rd57;
	ld.global.f32 	%f1542, [%rd66];
	add.s64 	%rd67, %rd4, %rd57;
	st.global.f32 	[%rd67], %f1542;
	add.s64 	%rd68, %rd3, %rd57;
	ld.global.f32 	%f1543, [%rd68];
	add.s64 	%rd69, %rd2, %rd57;
	st.global.f32 	[%rd69], %f1543;
	bra.uni 	$L__BB3_224;
$L__BB3_20:
	add.s32 	%r160, %r11, 3;
	mul.lo.s32 	%r53, %r160, %r15;
	add.s32 	%r161, %r7, %r53;
	add.s32 	%r54, %r161, 3;
	mad.lo.s32 	%r162, %r54, %r14, %r3;
	shl.b32 	%r163, %r162, 2;
	add.s32 	%r55, %r98, %r163;
	ld.shared.f32 	%f48, [%r55+12];
	add.s32 	%r56, %r18, %r163;
	ld.shared.f32 	%f49, [%r56+12];
	add.s32 	%r57, %r19, %r163;
	ld.shared.f32 	%f50, [%r57+12];
	add.s32 	%r58, %r20, %r163;
	ld.shared.f32 	%f51, [%r58+12];
	add.s32 	%r59, %r21, %r163;
	ld.shared.f32 	%f52, [%r59+12];
	add.s32 	%r60, %r22, %r163;
	ld.shared.f32 	%f53, [%r60+12];
	ld.shared.f32 	%f54, [%r55+4];
	ld.shared.f32 	%f55, [%r56+4];
	ld.shared.f32 	%f56, [%r57+4];
	ld.shared.f32 	%f57, [%r58+4];
	ld.shared.f32 	%f58, [%r59+4];
	ld.shared.f32 	%f59, [%r60+4];
	ld.shared.f32 	%f60, [%r55+8];
	ld.shared.f32 	%f61, [%r56+8];
	ld.shared.f32 	%f62, [%r57+8];
	ld.shared.f32 	%f63, [%r58+8];
	ld.shared.f32 	%f64, [%r59+8];
	ld.shared.f32 	%f65, [%r60+8];
	ld.shared.f32 	%f66, [%r55+16];
	ld.shared.f32 	%f67, [%r56+16];
	ld.shared.f32 	%f68, [%r57+16];
	ld.shared.f32 	%f69, [%r58+16];
	ld.shared.f32 	%f70, [%r59+16];
	ld.shared.f32 	%f71, [%r60+16];
	ld.shared.f32 	%f72, [%r55+20];
	ld.shared.f32 	%f73, [%r56+20];
	ld.shared.f32 	%f74, [%r57+20];
	ld.shared.f32 	%f75, [%r58+20];
	ld.shared.f32 	%f76, [%r59+20];
	ld.shared.f32 	%f77, [%r60+20];
	ld.shared.f32 	%f78, [%r55+24];
	ld.shared.f32 	%f79, [%r56+24];
	ld.shared.f32 	%f80, [%r57+24];
	ld.shared.f32 	%f81, [%r58+24];
	ld.shared.f32 	%f82, [%r59+24];
	ld.shared.f32 	%f83, [%r60+24];
	add.s32 	%r61, %r23, %r162;
	ld.shared.u8 	%rs1, [%r61+2];
	setp.ne.s16 	%p41, %rs1, 0;
	@%p41 bra 	$L__BB3_34;
	ld.shared.u8 	%rs8, [%r61+3];
	setp.ne.s16 	%p42, %rs8, 0;
	@%p42 bra 	$L__BB3_34;
	ld.shared.u8 	%rs9, [%r61];
	setp.eq.s16 	%p50, %rs9, 0;
	@%p50 bra 	$L__BB3_23;
	bra.uni 	$L__BB3_26;
$L__BB3_23:
	ld.shared.u8 	%rs10, [%r61+1];
	setp.ne.s16 	%p51, %rs10, 0;
	@%p51 bra 	$L__BB3_26;
	ld.shared.u8 	%rs11, [%r61+4];
	setp.ne.s16 	%p52, %rs11, 0;
	@%p52 bra 	$L__BB3_26;
	ld.shared.u8 	%rs12, [%r61+5];
	setp.ne.s16 	%p53, %rs12, 0;
	@%p53 bra 	$L__BB3_26;
	bra.uni 	$L__BB3_43;
$L__BB3_26:
	max.f32 	%f155, %f60, 0f0DA24260;
	max.f32 	%f156, %f64, 0f0DA24260;
	max.f32 	%f157, %f48, 0f0DA24260;
	max.f32 	%f158, %f52, 0f0DA24260;
	ld.const.f32 	%f9407, [P+36];
	mul.f32 	%f1721, %f156, %f9407;
	div.rn.f32 	%f1722, %f1721, %f155;
	max.f32 	%f1723, %f1722, 0f2B8CBCCC;
	sqrt.rn.f32 	%f1724, %f1723;
	mul.f32 	%f1725, %f158, %f9407;
	div.rn.f32 	%f1726, %f1725, %f157;
	max.f32 	%f1727, %f1726, 0f2B8CBCCC;
	sqrt.rn.f32 	%f1728, %f1727;
	sub.f32 	%f1729, %f61, %f1724;
	sub.f32 	%f1730, %f49, %f1728;
	min.f32 	%f9403, %f1729, %f1730;
	add.f32 	%f1731, %f61, %f1724;
	add.f32 	%f1732, %f49, %f1728;
	max.f32 	%f9404, %f1731, %f1732;
	max.f32 	%f162, %f1724, %f1728;
	mul.f32 	%f163, %f162, 0f3DCCCCCD;
	abs.f32 	%f164, %f9403;
	setp.ge.f32 	%p54, %f164, %f163;
	@%p54 bra 	$L__BB3_28;
	setp.ge.f32 	%p55, %f9403, 0f00000000;
	mul.f32 	%f1733, %f164, %f164;
	max.f32 	%f1734, %f163, 0f2B8CBCCC;
	div.rn.f32 	%f1735, %f1733, %f1734;
	add.f32 	%f1736, %f163, %f1735;
	mul.f32 	%f1737, %f1736, 0f3F000000;
	neg.f32 	%f1738, %f1737;
	selp.f32 	%f9403, %f1737, %f1738, %p55;
$L__BB3_28:
	abs.f32 	%f167, %f9404;
	setp.ge.f32 	%p56, %f167, %f163;
	@%p56 bra 	$L__BB3_30;
	setp.ge.f32 	%p57, %f9404, 0f00000000;
	mul.f32 	%f1739, %f167, %f167;
	max.f32 	%f1740, %f163, 0f2B8CBCCC;
	div.rn.f32 	%f1741, %f1739, %f1740;
	add.f32 	%f1742, %f163, %f1741;
	mul.f32 	%f1743, %f1742, 0f3F000000;
	neg.f32 	%f1744, %f1743;
	selp.f32 	%f9404, %f1743, %f1744, %p57;
$L__BB3_30:
	max.f32 	%f1745, %f65, 0f00000000;
	max.f32 	%f1746, %f53, 0f00000000;
	mul.f32 	%f170, %f155, %f61;
	mul.f32 	%f171, %f155, %f62;
	mul.f32 	%f172, %f155, %f63;
	mul.f32 	%f1747, %f62, %f62;
	fma.rn.f32 	%f1748, %f61, %f61, %f1747;
	fma.rn.f32 	%f1749, %f63, %f63, %f1748;
	add.f32 	%f1750, %f9407, 0fBF800000;
	mul.f32 	%f1751, %f155, %f1750;
	max.f32 	%f1752, %f1751, 0f0DA24260;
	div.rn.f32 	%f1753, %f156, %f1752;
	mul.f32 	%f173, %f155, %f1745;
	fma.rn.f32 	%f1754, %f1749, 0f3F000000, %f1753;
	add.f32 	%f1755, %f1745, %f1754;
	mul.f32 	%f174, %f155, %f1755;
	mul.f32 	%f175, %f157, %f49;
	mul.f32 	%f176, %f157, %f50;
	mul.f32 	%f177, %f157, %f51;
	mul.f32 	%f1756, %f50, %f50;
	fma.rn.f32 	%f1757, %f49, %f49, %f1756;
	fma.rn.f32 	%f1758, %f51, %f51, %f1757;
	mul.f32 	%f1759, %f157, %f1750;
	max.f32 	%f1760, %f1759, 0f0DA24260;
	div.rn.f32 	%f1761, %f158, %f1760;
	mul.f32 	%f178, %f157, %f1746;
	fma.rn.f32 	%f1762, %f1758, 0f3F000000, %f1761;
	add.f32 	%f1763, %f1746, %f1762;
	mul.f32 	%f179, %f157, %f1763;
	div.rn.f32 	%f1764, %f156, %f155;
	fma.rn.f32 	%f1765, %f1749, 0f3F000000, %f1745;
	add.f32 	%f1766, %f1764, %f1765;
	add.f32 	%f1767, %f1766, %f1753;
	fma.rn.f32 	%f180, %f61, %f170, %f156;
	mul.f32 	%f181, %f61, %f171;
	mul.f32 	%f182, %f61, %f172;
	mul.f32 	%f1768, %f155, %f1767;
	mul.f32 	%f183, %f61, %f1768;
	mul.f32 	%f184, %f61, %f173;
	div.rn.f32 	%f1769, %f158, %f157;
	fma.rn.f32 	%f1770, %f1758, 0f3F000000, %f1746;
	add.f32 	%f1771, %f1769, %f1770;
	add.f32 	%f1772, %f1771, %f1761;
	fma.rn.f32 	%f185, %f49, %f175, %f158;
	mul.f32 	%f186, %f49, %f176;
	mul.f32 	%f187, %f49, %f177;
	mul.f32 	%f1773, %f157, %f1772;
	mul.f32 	%f188, %f49, %f1773;
	mul.f32 	%f189, %f49, %f178;
	setp.ge.f32 	%p58, %f9403, 0f00000000;
	mov.f32 	%f9408, %f170;
	mov.f32 	%f9409, %f180;
	mov.f32 	%f9410, %f181;
	mov.f32 	%f9411, %f182;
	mov.f32 	%f9412, %f183;
	mov.f32 	%f9413, %f184;
	@%p58 bra 	$L__BB3_52;
	setp.le.f32 	%p59, %f9404, 0f00000000;
	mov.f32 	%f9408, %f175;
	mov.f32 	%f9409, %f185;
	mov.f32 	%f9410, %f186;
	mov.f32 	%f9411, %f187;
	mov.f32 	%f9412, %f188;
	mov.f32 	%f9413, %f189;
	@%p59 bra 	$L__BB3_52;
	sub.f32 	%f190, %f9403, %f61;
	mul.f32 	%f191, %f155, %f190;
	sub.f32 	%f192, %f9404, %f49;
	mul.f32 	%f193, %f157, %f192;
	sub.f32 	%f1774, %f191, %f193;
	abs.f32 	%f1775, %f1774;
	max.f32 	%f1776, %f1775, 0f2B8CBCCC;
	copysign.f32 	%f1777, %f1774, %f1776;
	sub.f32 	%f1778, %f158, %f156;
	fma.rn.f32 	%f1779, %f170, %f190, %f1778;
	mul.f32 	%f1780, %f175, %f192;
	sub.f32 	%f1781, %f1779, %f1780;
	div.rn.f32 	%f194, %f1781, %f1777;
	sub.f32 	%f1782, %f194, %f61;
	fma.rn.f32 	%f1783, %f191, %f1782, %f156;
	sub.f32 	%f1784, %f194, %f49;
	fma.rn.f32 	%f1785, %f193, %f1784, %f158;
	add.f32 	%f1786, %f1783, %f1785;
	mul.f32 	%f195, %f1786, 0f3F000000;
	abs.f32 	%f1787, %f62;
	abs.f32 	%f1788, %f50;
	add.f32 	%f1789, %f1788, %f1787;
	abs.f32 	%f1790, %f63;
	add.f32 	%f1791, %f1789, %f1790;
	abs.f32 	%f1792, %f51;
	add.f32 	%f1793, %f1792, %f1791;
	mul.f32 	%f1794, %f1793, 0f3F000000;
	max.f32 	%f1795, %f162, 0f2B8CBCCC;
	div.rn.f32 	%f1796, %f1794, %f1795;
	mov.f32 	%f1797, 0f3F800000;
	sub.f32 	%f1798, %f1797, %f1796;
	max.f32 	%f1799, %f1798, 0f00000000;
	min.f32 	%f1800, %f1799, 0f3F800000;
	abs.f32 	%f1801, %f1778;
	add.f32 	%f1802, %f158, %f156;
	max.f32 	%f1803, %f1802, 0f2B8CBCCC;
	div.rn.f32 	%f1804, %f1801, %f1803;
	sub.f32 	%f1805, %f157, %f155;
	abs.f32 	%f1806, %f1805;
	add.f32 	%f1807, %f157, %f155;
	max.f32 	%f1808, %f1807, 0f2B8CBCCC;
	div.rn.f32 	%f1809, %f1806, %f1808;
	add.f32 	%f1810, %f1809, %f1804;
	mul.f32 	%f1811, %f1810, 0f3F000000;
	mul.f32 	%f1812, %f1811, 0f40A00000;
	max.f32 	%f1813, %f1812, 0f00000000;
	min.f32 	%f1814, %f1813, 0f3F800000;
	mul.f32 	%f196, %f1814, %f1800;
	mul.f32 	%f1815, %f170, %f9404;
	mul.f32 	%f1816, %f180, %f9404;
	mul.f32 	%f1817, %f181, %f9404;
	mul.f32 	%f1818, %f182, %f9404;
	mul.f32 	%f1819, %f9404, %f183;
	mul.f32 	%f1820, %f184, %f9404;
	mul.f32 	%f1821, %f175, %f9403;
	mul.f32 	%f1822, %f185, %f9403;
	mul.f32 	%f1823, %f186, %f9403;
	mul.f32 	%f1824, %f187, %f9403;
	mul.f32 	%f1825, %f9403, %f188;
	mul.f32 	%f1826, %f189, %f9403;
	sub.f32 	%f1827, %f1815, %f1821;
	sub.f32 	%f1828, %f1816, %f1822;
	sub.f32 	%f1829, %f1817, %f1823;
	sub.f32 	%f1830, %f1818, %f1824;
	sub.f32 	%f1831, %f1819, %f1825;
	sub.f32 	%f1832, %f1820, %f1826;
	sub.f32 	%f1833, %f175, %f170;
	sub.f32 	%f1834, %f176, %f171;
	sub.f32 	%f1835, %f177, %f172;
	sub.f32 	%f1836, %f179, %f174;
	sub.f32 	%f1837, %f178, %f173;
	mul.f32 	%f1838, %f9403, %f9404;
	fma.rn.f32 	%f1839, %f1805, %f1838, %f1827;
	fma.rn.f32 	%f1840, %f1833, %f1838, %f1828;
	fma.rn.f32 	%f1841, %f1834, %f1838, %f1829;
	fma.rn.f32 	%f1842, %f1835, %f1838, %f1830;
	fma.rn.f32 	%f1843, %f1838, %f1836, %f1831;
	fma.rn.f32 	%f1844, %f1837, %f1838, %f1832;
	sub.f32 	%f1845, %f9404, %f9403;
	abs.f32 	%f1846, %f1845;
	max.f32 	%f1847, %f1846, 0f2B8CBCCC;
	copysign.f32 	%f1848, %f1845, %f1847;
	rcp.rn.f32 	%f1849, %f1848;
	mul.f32 	%f197, %f1839, %f1849;
	mul.f32 	%f198, %f1840, %f1849;
	mul.f32 	%f199, %f1841, %f1849;
	mul.f32 	%f200, %f1842, %f1849;
	mul.f32 	%f201, %f1849, %f1843;
	mul.f32 	%f202, %f1844, %f1849;
	setp.ltu.f32 	%p60, %f194, 0f00000000;
	@%p60 bra 	$L__BB3_225;
	sub.f32 	%f1850, %f9403, %f194;
	abs.f32 	%f1851, %f1850;
	max.f32 	%f1852, %f1851, 0f2B8CBCCC;
	copysign.f32 	%f1853, %f1850, %f1852;
	div.rn.f32 	%f1854, %f191, %f1853;
	mul.f32 	%f1855, %f190, %f174;
	mul.f32 	%f1856, %f61, %f156;
	sub.f32 	%f1857, %f1855, %f1856;
	fma.rn.f32 	%f1858, %f194, %f195, %f1857;
	div.rn.f32 	%f1859, %f1858, %f1853;
	mul.f32 	%f1860, %f173, %f190;
	div.rn.f32 	%f1861, %f1860, %f1853;
	mul.f32 	%f1862, %f194, %f1854;
	mul.f32 	%f1863, %f62, %f1854;
	mul.f32 	%f1864, %f63, %f1854;
	sub.f32 	%f1865, %f1854, %f155;
	sub.f32 	%f1866, %f1862, %f170;
	sub.f32 	%f1867, %f1863, %f171;
	sub.f32 	%f1868, %f1864, %f172;
	sub.f32 	%f1869, %f1859, %f174;
	sub.f32 	%f1870, %f1861, %f173;
	fma.rn.f32 	%f1871, %f9403, %f1865, %f170;
	fma.rn.f32 	%f1872, %f9403, %f1866, %f180;
	fma.rn.f32 	%f1873, %f9403, %f1867, %f181;
	fma.rn.f32 	%f1874, %f9403, %f1868, %f182;
	fma.rn.f32 	%f1875, %f9403, %f1869, %f183;
	fma.rn.f32 	%f1876, %f9403, %f1870, %f184;
	mov.f32 	%f1877, 0f3F800000;
	sub.f32 	%f1878, %f1877, %f196;
	mul.f32 	%f1879, %f1878, %f1871;
	mul.f32 	%f1880, %f1878, %f1872;
	mul.f32 	%f1881, %f1878, %f1873;
	mul.f32 	%f1882, %f1878, %f1874;
	mul.f32 	%f1883, %f1878, %f1875;
	mul.f32 	%f1884, %f1878, %f1876;
	fma.rn.f32 	%f9408, %f196, %f197, %f1879;
	fma.rn.f32 	%f9409, %f196, %f198, %f1880;
	fma.rn.f32 	%f9410, %f196, %f199, %f1881;
	fma.rn.f32 	%f9411, %f196, %f200, %f1882;
	fma.rn.f32 	%f9412, %f196, %f201, %f1883;
	fma.rn.f32 	%f9413, %f196, %f202, %f1884;
	bra.uni 	$L__BB3_52;
$L__BB3_34:
	neg.f32 	%f84, %f49;
	ld.const.f32 	%f9407, [P+36];
	mul.f32 	%f1544, %f52, %f9407;
	div.rn.f32 	%f1545, %f1544, %f48;
	max.f32 	%f1546, %f1545, 0f2B8CBCCC;
	sqrt.rn.f32 	%f86, %f1546;
	sub.f32 	%f1547, %f84, %f86;
	sub.f32 	%f1548, %f49, %f86;
	min.f32 	%f9401, %f1547, %f1548;
	sub.f32 	%f1549, %f86, %f49;
	add.f32 	%f1550, %f49, %f86;
	max.f32 	%f9402, %f1549, %f1550;
	mul.f32 	%f89, %f86, 0f3DCCCCCD;
	abs.f32 	%f90, %f9401;
	setp.ge.f32 	%p43, %f90, %f89;
	@%p43 bra 	$L__BB3_36;
	setp.ge.f32 	%p44, %f9401, 0f00000000;
	mul.f32 	%f1551, %f90, %f90;
	max.f32 	%f1552, %f89, 0f2B8CBCCC;
	div.rn.f32 	%f1553, %f1551, %f1552;
	add.f32 	%f1554, %f89, %f1553;
	mul.f32 	%f1555, %f1554, 0f3F000000;
	neg.f32 	%f1556, %f1555;
	selp.f32 	%f9401, %f1555, %f1556, %p44;
$L__BB3_36:
	abs.f32 	%f93, %f9402;
	setp.ge.f32 	%p45, %f93, %f89;
	@%p45 bra 	$L__BB3_38;
	setp.ge.f32 	%p46, %f9402, 0f00000000;
	mul.f32 	%f1557, %f93, %f93;
	max.f32 	%f1558, %f89, 0f2B8CBCCC;
	div.rn.f32 	%f1559, %f1557, %f1558;
	add.f32 	%f1560, %f89, %f1559;
	mul.f32 	%f1561, %f1560, 0f3F000000;
	neg.f32 	%f1562, %f1561;
	selp.f32 	%f9402, %f1561, %f1562, %p46;
$L__BB3_38:
	mul.f32 	%f96, %f48, %f84;
	mul.f32 	%f97, %f48, %f50;
	mul.f32 	%f98, %f48, %f51;
	mul.f32 	%f1563, %f50, %f50;
	fma.rn.f32 	%f1564, %f49, %f49, %f1563;
	fma.rn.f32 	%f1565, %f51, %f51, %f1564;
	add.f32 	%f1566, %f9407, 0fBF800000;
	mul.f32 	%f1567, %f48, %f1566;
	max.f32 	%f1568, %f1567, 0f0DA24260;
	div.rn.f32 	%f1569, %f52, %f1568;
	mul.f32 	%f99, %f48, %f53;
	fma.rn.f32 	%f1570, %f1565, 0f3F000000, %f1569;
	add.f32 	%f1571, %f53, %f1570;
	mul.f32 	%f100, %f48, %f1571;
	mul.f32 	%f101, %f48, %f49;
	div.rn.f32 	%f1572, %f52, %f48;
	fma.rn.f32 	%f1573, %f1565, 0f3F000000, %f53;
	add.f32 	%f1574, %f1572, %f1573;
	add.f32 	%f1575, %f1574, %f1569;
	mul.f32 	%f1576, %f49, %f96;
	sub.f32 	%f102, %f52, %f1576;
	mul.f32 	%f103, %f97, %f84;
	mul.f32 	%f104, %f98, %f84;
	mul.f32 	%f1577, %f48, %f1575;
	mul.f32 	%f105, %f1577, %f84;
	mul.f32 	%f106, %f99, %f84;
	fma.rn.f32 	%f107, %f49, %f101, %f52;
	mul.f32 	%f108, %f49, %f97;
	mul.f32 	%f109, %f49, %f98;
	mul.f32 	%f110, %f49, %f1577;
	mul.f32 	%f111, %f49, %f99;
	setp.ge.f32 	%p47, %f9401, 0f00000000;
	mov.f32 	%f9408, %f96;
	mov.f32 	%f9409, %f102;
	mov.f32 	%f9410, %f103;
	mov.f32 	%f9411, %f104;
	mov.f32 	%f9412, %f105;
	mov.f32 	%f9413, %f106;
	@%p47 bra 	$L__BB3_52;
	setp.le.f32 	%p48, %f9402, 0f00000000;
	mov.f32 	%f9408, %f101;
	mov.f32 	%f9409, %f107;
	mov.f32 	%f9410, %f108;
	mov.f32 	%f9411, %f109;
	mov.f32 	%f9412, %f110;
	mov.f32 	%f9413, %f111;
	@%p48 bra 	$L__BB3_52;
	add.f32 	%f112, %f49, %f9401;
	mul.f32 	%f113, %f48, %f112;
	sub.f32 	%f114, %f9402, %f49;
	mul.f32 	%f115, %f48, %f114;
	sub.f32 	%f1578, %f113, %f115;
	abs.f32 	%f1579, %f1578;
	max.f32 	%f1580, %f1579, 0f2B8CBCCC;
	copysign.f32 	%f1581, %f1578, %f1580;
	sub.f32 	%f1582, %f52, %f52;
	fma.rn.f32 	%f1583, %f96, %f112, %f1582;
	mul.f32 	%f1584, %f101, %f114;
	sub.f32 	%f1585, %f1583, %f1584;
	div.rn.f32 	%f116, %f1585, %f1581;
	add.f32 	%f1586, %f49, %f116;
	fma.rn.f32 	%f1587, %f113, %f1586, %f52;
	sub.f32 	%f1588, %f116, %f49;
	fma.rn.f32 	%f1589, %f115, %f1588, %f52;
	add.f32 	%f1590, %f1587, %f1589;
	mul.f32 	%f117, %f1590, 0f3F000000;
	abs.f32 	%f1591, %f50;
	add.f32 	%f1592, %f1591, %f1591;
	abs.f32 	%f1593, %f51;
	add.f32 	%f1594, %f1592, %f1593;
	add.f32 	%f1595, %f1593, %f1594;
	mul.f32 	%f1596, %f1595, 0f3F000000;
	max.f32 	%f1597, %f86, 0f2B8CBCCC;
	div.rn.f32 	%f1598, %f1596, %f1597;
	mov.f32 	%f1599, 0f3F800000;
	sub.f32 	%f1600, %f1599, %f1598;
	max.f32 	%f1601, %f1600, 0f00000000;
	min.f32 	%f1602, %f1601, 0f3F800000;
	abs.f32 	%f1603, %f1582;
	add.f32 	%f1604, %f52, %f52;
	max.f32 	%f1605, %f1604, 0f2B8CBCCC;
	div.rn.f32 	%f1606, %f1603, %f1605;
	sub.f32 	%f1607, %f48, %f48;
	abs.f32 	%f1608, %f1607;
	add.f32 	%f1609, %f48, %f48;
	max.f32 	%f1610, %f1609, 0f2B8CBCCC;
	div.rn.f32 	%f1611, %f1608, %f1610;
	add.f32 	%f1612, %f1611, %f1606;
	mul.f32 	%f1613, %f1612, 0f3F000000;
	mul.f32 	%f1614, %f1613, 0f40A00000;
	max.f32 	%f1615, %f1614, 0f00000000;
	min.f32 	%f1616, %f1615, 0f3F800000;
	mul.f32 	%f118, %f1616, %f1602;
	mul.f32 	%f1617, %f96, %f9402;
	mul.f32 	%f1618, %f102, %f9402;
	mul.f32 	%f1619, %f103, %f9402;
	mul.f32 	%f1620, %f104, %f9402;
	mul.f32 	%f1621, %f9402, %f105;
	mul.f32 	%f1622, %f106, %f9402;
	mul.f32 	%f1623, %f101, %f9401;
	mul.f32 	%f1624, %f107, %f9401;
	mul.f32 	%f1625, %f108, %f9401;
	mul.f32 	%f1626, %f109, %f9401;
	mul.f32 	%f1627, %f9401, %f110;
	mul.f32 	%f1628, %f111, %f9401;
	sub.f32 	%f1629, %f1617, %f1623;
	sub.f32 	%f1630, %f1618, %f1624;
	sub.f32 	%f1631, %f1619, %f1625;
	sub.f32 	%f1632, %f1620, %f1626;
	sub.f32 	%f1633, %f1621, %f1627;
	sub.f32 	%f1634, %f1622, %f1628;
	sub.f32 	%f1635, %f101, %f96;
	sub.f32 	%f1636, %f97, %f97;
	sub.f32 	%f1637, %f98, %f98;
	sub.f32 	%f1638, %f100, %f100;
	sub.f32 	%f1639, %f99, %f99;
	mul.f32 	%f1640, %f9401, %f9402;
	fma.rn.f32 	%f1641, %f1607, %f1640, %f1629;
	fma.rn.f32 	%f1642, %f1635, %f1640, %f1630;
	fma.rn.f32 	%f1643, %f1636, %f1640, %f1631;
	fma.rn.f32 	%f1644, %f1637, %f1640, %f1632;
	fma.rn.f32 	%f1645, %f1640, %f1638, %f1633;
	fma.rn.f32 	%f1646, %f1639, %f1640, %f1634;
	sub.f32 	%f1647, %f9402, %f9401;
	abs.f32 	%f1648, %f1647;
	max.f32 	%f1649, %f1648, 0f2B8CBCCC;
	copysign.f32 	%f1650, %f1647, %f1649;
	rcp.rn.f32 	%f1651, %f1650;
	mul.f32 	%f119, %f1641, %f1651;
	mul.f32 	%f120, %f1642, %f1651;
	mul.f32 	%f121, %f1643, %f1651;
	mul.f32 	%f122, %f1644, %f1651;
	mul.f32 	%f123, %f1651, %f1645;
	mul.f32 	%f124, %f1646, %f1651;
	setp.ltu.f32 	%p49, %f116, 0f00000000;
	@%p49 bra 	$L__BB3_42;
	sub.f32 	%f1652, %f9401, %f116;
	abs.f32 	%f1653, %f1652;
	max.f32 	%f1654, %f1653, 0f2B8CBCCC;
	copysign.f32 	%f1655, %f1652, %f1654;
	div.rn.f32 	%f1656, %f113, %f1655;
	mul.f32 	%f1657, %f112, %f100;
	fma.rn.f32 	%f1658, %f49, %f52, %f1657;
	fma.rn.f32 	%f1659, %f116, %f117, %f1658;
	div.rn.f32 	%f1660, %f1659, %f1655;
	mul.f32 	%f1661, %f99, %f112;
	div.rn.f32 	%f1662, %f1661, %f1655;
	mul.f32 	%f1663, %f116, %f1656;
	mul.f32 	%f1664, %f50, %f1656;
	mul.f32 	%f1665, %f51, %f1656;
	sub.f32 	%f1666, %f1656, %f48;
	sub.f32 	%f1667, %f1663, %f96;
	sub.f32 	%f1668, %f1664, %f97;
	sub.f32 	%f1669, %f1665, %f98;
	sub.f32 	%f1670, %f1660, %f100;
	sub.f32 	%f1671, %f1662, %f99;
	fma.rn.f32 	%f1672, %f9401, %f1666, %f96;
	fma.rn.f32 	%f1673, %f9401, %f1667, %f102;
	fma.rn.f32 	%f1674, %f9401, %f1668, %f103;
	fma.rn.f32 	%f1675, %f9401, %f1669, %f104;
	fma.rn.f32 	%f1676, %f9401, %f1670, %f105;
	fma.rn.f32 	%f1677, %f9401, %f1671, %f106;
	mov.f32 	%f1678, 0f3F800000;
	sub.f32 	%f1679, %f1678, %f118;
	mul.f32 	%f1680, %f1679, %f1672;
	mul.f32 	%f1681, %f1679, %f1673;
	mul.f32 	%f1682, %f1679, %f1674;
	mul.f32 	%f1683, %f1679, %f1675;
	mul.f32 	%f1684, %f1679, %f1676;
	mul.f32 	%f1685, %f1679, %f1677;
	fma.rn.f32 	%f9408, %f118, %f119, %f1680;
	fma.rn.f32 	%f9409, %f118, %f120, %f1681;
	fma.rn.f32 	%f9410, %f118, %f121, %f1682;
	fma.rn.f32 	%f9411, %f118, %f122, %f1683;
	fma.rn.f32 	%f9412, %f118, %f123, %f1684;
	fma.rn.f32 	%f9413, %f118, %f124, %f1685;
	bra.uni 	$L__BB3_52;
$L__BB3_42:
	sub.f32 	%f1686, %f9402, %f116;
	abs.f32 	%f1687, %f1686;
	max.f32 	%f1688, %f1687, 0f2B8CBCCC;
	copysign.f32 	%f1689, %f1686, %f1688;
	div.rn.f32 	%f1690, %f115, %f1689;
	mul.f32 	%f1691, %f114, %f100;
	mul.f32 	%f1692, %f49, %f52;
	sub.f32 	%f1693, %f1691, %f1692;
	fma.rn.f32 	%f1694, %f116, %f117, %f1693;
	div.rn.f32 	%f1695, %f1694, %f1689;
	mul.f32 	%f1696, %f99, %f114;
	div.rn.f32 	%f1697, %f1696, %f1689;
	mul.f32 	%f1698, %f116, %f1690;
	mul.f32 	%f1699, %f50, %f1690;
	mul.f32 	%f1700, %f51, %f1690;
	sub.f32 	%f1701, %f1690, %f48;
	sub.f32 	%f1702, %f1698, %f101;
	sub.f32 	%f1703, %f1699, %f97;
	sub.f32 	%f1704, %f1700, %f98;
	sub.f32 	%f1705, %f1695, %f100;
	sub.f32 	%f1706, %f1697, %f99;
	fma.rn.f32 	%f1707, %f9402, %f1701, %f101;
	fma.rn.f32 	%f1708, %f9402, %f1702, %f107;
	fma.rn.f32 	%f1709, %f9402, %f1703, %f108;
	fma.rn.f32 	%f1710, %f9402, %f1704, %f109;
	fma.rn.f32 	%f1711, %f9402, %f1705, %f110;
	fma.rn.f32 	%f1712, %f9402, %f1706, %f111;
	mov.f32 	%f1713, 0f3F800000;
	sub.f32 	%f1714, %f1713, %f118;
	mul.f32 	%f1715, %f1714, %f1707;
	mul.f32 	%f1716, %f1714, %f1708;
	mul.f32 	%f1717, %f1714, %f1709;
	mul.f32 	%f1718, %f1714, %f1710;
	mul.f32 	%f1719, %f1714, %f1711;
	mul.f32 	%f1720, %f1714, %f1712;
	fma.rn.f32 	%f9408, %f118, %f119, %f1715;
	fma.rn.f32 	%f9409, %f118, %f120, %f1716;
	fma.rn.f32 	%f9410, %f118, %f121, %f1717;
	fma.rn.f32 	%f9411, %f118, %f122, %f1718;
	fma.rn.f32 	%f9412, %f118, %f123, %f1719;
	fma.rn.f32 	%f9413, %f118, %f124, %f1720;
	bra.uni 	$L__BB3_52;
$L__BB3_43:
	ld.shared.f32 	%f1920, [%r55];
	ld.shared.f32 	%f1921, [%r56];
	ld.shared.f32 	%f1922, [%r57];
	ld.shared.f32 	%f1923, [%r58];
	ld.shared.f32 	%f1924, [%r59];
	ld.shared.f32 	%f1925, [%r60];
	add.f32 	%f1926, %f1920, %f1920;
	mul.f32 	%f1927, %f54, 0f40E00000;
	sub.f32 	%f1928, %f1926, %f1927;
	fma.rn.f32 	%f1929, %f60, 0f41300000, %f1928;
	mul.f32 	%f1930, %f1929, 0f3E2AAAAB;
	mul.f32 	%f1931, %f60, 0f40A00000;
	sub.f32 	%f1932, %f1931, %f54;
	add.f32 	%f1933, %f48, %f48;
	add.f32 	%f1934, %f1933, %f1932;
	mul.f32 	%f1935, %f1934, 0f3E2AAAAB;
	add.f32 	%f1936, %f60, %f60;
	mul.f32 	%f1937, %f48, 0f40A00000;
	add.f32 	%f1938, %f1937, %f1936;
	sub.f32 	%f1939, %f1938, %f66;
	mul.f32 	%f1940, %f1939, 0f3E2AAAAB;
	add.f32 	%f1941, %f54, %f54;
	sub.f32 	%f1942, %f1920, %f1941;
	add.f32 	%f1943, %f1942, %f60;
	mul.f32 	%f1944, %f1943, 0f3F8AAAAB;
	mul.f32 	%f1945, %f54, 0f40800000;
	sub.f32 	%f1946, %f1920, %f1945;
	mul.f32 	%f1947, %f60, 0f40400000;
	add.f32 	%f1948, %f1946, %f1947;
	mul.f32 	%f1949, %f1948, 0f3E800000;
	mul.f32 	%f1950, %f1948, %f1949;
	fma.rn.f32 	%f1951, %f1943, %f1944, %f1950;
	sub.f32 	%f1952, %f54, %f1936;
	add.f32 	%f1953, %f48, %f1952;
	mul.f32 	%f1954, %f1953, 0f3F8AAAAB;
	mul.f32 	%f1955, %f1953, %f1954;
	sub.f32 	%f1956, %f54, %f48;
	mul.f32 	%f1957, %f1956, 0f3E800000;
	fma.rn.f32 	%f1958, %f1956, %f1957, %f1955;
	sub.f32 	%f1959, %f60, %f1933;
	add.f32 	%f1960, %f1959, %f66;
	mul.f32 	%f1961, %f1960, 0f3F8AAAAB;
	mul.f32 	%f1962, %f48, 0f40800000;
	sub.f32 	%f1963, %f1947, %f1962;
	add.f32 	%f1964, %f1963, %f66;
	mul.f32 	%f1965, %f1964, 0f3E800000;
	mul.f32 	%f1966, %f1964, %f1965;
	fma.rn.f32 	%f1967, %f1960, %f1961, %f1966;
	add.f32 	%f1968, %f1951, 0f358637BD;
	mul.f32 	%f1969, %f1968, %f1968;
	mov.f32 	%f1970, 0f3DCCCCCD;
	div.rn.f32 	%f1971, %f1970, %f1969;
	add.f32 	%f1972, %f1958, 0f358637BD;
	mul.f32 	%f1973, %f1972, %f1972;
	mov.f32 	%f1974, 0f3F19999A;
	div.rn.f32 	%f1975, %f1974, %f1973;
	add.f32 	%f1976, %f1967, 0f358637BD;
	mul.f32 	%f1977, %f1976, %f1976;
	mov.f32 	%f1978, 0f3E99999A;
	div.rn.f32 	%f1979, %f1978, %f1977;
	add.f32 	%f1980, %f1971, %f1975;
	add.f32 	%f1981, %f1980, %f1979;
	div.rn.f32 	%f1982, %f1971, %f1981;
	div.rn.f32 	%f1983, %f1975, %f1981;
	mul.f32 	%f1984, %f1935, %f1983;
	fma.rn.f32 	%f1985, %f1930, %f1982, %f1984;
	div.rn.f32 	%f1986, %f1979, %f1981;
	fma.rn.f32 	%f1987, %f1940, %f1986, %f1985;
	add.f32 	%f1988, %f1921, %f1921;
	mul.f32 	%f1989, %f55, 0f40E00000;
	sub.f32 	%f1990, %f1988, %f1989;
	fma.rn.f32 	%f1991, %f61, 0f41300000, %f1990;
	mul.f32 	%f1992, %f1991, 0f3E2AAAAB;
	mul.f32 	%f1993, %f61, 0f40A00000;
	sub.f32 	%f1994, %f1993, %f55;
	add.f32 	%f1995, %f49, %f49;
	add.f32 	%f1996, %f1995, %f1994;
	mul.f32 	%f1997, %f1996, 0f3E2AAAAB;
	add.f32 	%f1998, %f61, %f61;
	mul.f32 	%f1999, %f49, 0f40A00000;
	add.f32 	%f2000, %f1999, %f1998;
	sub.f32 	%f2001, %f2000, %f67;
	mul.f32 	%f2002, %f2001, 0f3E2AAAAB;
	add.f32 	%f2003, %f55, %f55;
	sub.f32 	%f2004, %f1921, %f2003;
	add.f32 	%f2005, %f2004, %f61;
	mul.f32 	%f2006, %f2005, 0f3F8AAAAB;
	mul.f32 	%f2007, %f55, 0f40800000;
	sub.f32 	%f2008, %f1921, %f2007;
	mul.f32 	%f2009, %f61, 0f40400000;
	add.f32 	%f2010, %f2008, %f2009;
	mul.f32 	%f2011, %f2010, 0f3E800000;
	mul.f32 	%f2012, %f2010, %f2011;
	fma.rn.f32 	%f2013, %f2005, %f2006, %f2012;
	sub.f32 	%f2014, %f55, %f1998;
	add.f32 	%f2015, %f49, %f2014;
	mul.f32 	%f2016, %f2015, 0f3F8AAAAB;
	mul.f32 	%f2017, %f2015, %f2016;
	sub.f32 	%f2018, %f55, %f49;
	mul.f32 	%f2019, %f2018, 0f3E800000;
	fma.rn.f32 	%f2020, %f2018, %f2019, %f2017;
	sub.f32 	%f2021, %f61, %f1995;
	add.f32 	%f2022, %f2021, %f67;
	mul.f32 	%f2023, %f2022, 0f3F8AAAAB;
	mul.f32 	%f2024, %f49, 0f40800000;
	sub.f32 	%f2025, %f2009, %f2024;
	add.f32 	%f2026, %f2025, %f67;
	mul.f32 	%f2027, %f2026, 0f3E800000;
	mul.f32 	%f2028, %f2026, %f2027;
	fma.rn.f32 	%f2029, %f2022, %f2023, %f2028;
	add.f32 	%f2030, %f2013, 0f358637BD;
	mul.f32 	%f2031, %f2030, %f2030;
	div.rn.f32 	%f2032, %f1970, %f2031;
	add.f32 	%f2033, %f2020, 0f358637BD;
	mul.f32 	%f2034, %f2033, %f2033;
	div.rn.f32 	%f2035, %f1974, %f2034;
	add.f32 	%f2036, %f2029, 0f358637BD;
	mul.f32 	%f2037, %f2036, %f2036;
	div.rn.f32 	%f2038, %f1978, %f2037;
	add.f32 	%f2039, %f2032, %f2035;
	add.f32 	%f2040, %f2039, %f2038;
	div.rn.f32 	%f2041, %f2032, %f2040;
	div.rn.f32 	%f2042, %f2035, %f2040;
	mul.f32 	%f2043, %f1997, %f2042;
	fma.rn.f32 	%f2044, %f1992, %f2041, %f2043;
	div.rn.f32 	%f2045, %f2038, %f2040;
	fma.rn.f32 	%f137, %f2002, %f2045, %f2044;
	add.f32 	%f2046, %f1922, %f1922;
	mul.f32 	%f2047, %f56, 0f40E00000;
	sub.f32 	%f2048, %f2046, %f2047;
	fma.rn.f32 	%f2049, %f62, 0f41300000, %f2048;
	mul.f32 	%f2050, %f2049, 0f3E2AAAAB;
	mul.f32 	%f2051, %f62, 0f40A00000;
	sub.f32 	%f2052, %f2051, %f56;
	add.f32 	%f2053, %f50, %f50;
	add.f32 	%f2054, %f2053, %f2052;
	mul.f32 	%f2055, %f2054, 0f3E2AAAAB;
	add.f32 	%f2056, %f62, %f62;
	mul.f32 	%f2057, %f50, 0f40A00000;
	add.f32 	%f2058, %f2057, %f2056;
	sub.f32 	%f2059, %f2058, %f68;
	mul.f32 	%f2060, %f2059, 0f3E2AAAAB;
	add.f32 	%f2061, %f56, %f56;
	sub.f32 	%f2062, %f1922, %f2061;
	add.f32 	%f2063, %f2062, %f62;
	mul.f32 	%f2064, %f2063, 0f3F8AAAAB;
	mul.f32 	%f2065, %f56, 0f40800000;
	sub.f32 	%f2066, %f1922, %f2065;
	mul.f32 	%f2067, %f62, 0f40400000;
	add.f32 	%f2068, %f2066, %f2067;
	mul.f32 	%f2069, %f2068, 0f3E800000;
	mul.f32 	%f2070, %f2068, %f2069;
	fma.rn.f32 	%f2071, %f2063, %f2064, %f2070;
	sub.f32 	%f2072, %f56, %f2056;
	add.f32 	%f2073, %f50, %f2072;
	mul.f32 	%f2074, %f2073, 0f3F8AAAAB;
	mul.f32 	%f2075, %f2073, %f2074;
	sub.f32 	%f2076, %f56, %f50;
	mul.f32 	%f2077, %f2076, 0f3E800000;
	fma.rn.f32 	%f2078, %f2076, %f2077, %f2075;
	sub.f32 	%f2079, %f62, %f2053;
	add.f32 	%f2080, %f2079, %f68;
	mul.f32 	%f2081, %f2080, 0f3F8AAAAB;
	mul.f32 	%f2082, %f50, 0f40800000;
	sub.f32 	%f2083, %f2067, %f2082;
	add.f32 	%f2084, %f2083, %f68;
	mul.f32 	%f2085, %f2084, 0f3E800000;
	mul.f32 	%f2086, %f2084, %f2085;
	fma.rn.f32 	%f2087, %f2080, %f2081, %f2086;
	add.f32 	%f2088, %f2071, 0f358637BD;
	mul.f32 	%f2089, %f2088, %f2088;
	div.rn.f32 	%f2090, %f1970, %f2089;
	add.f32 	%f2091, %f2078, 0f358637BD;
	mul.f32 	%f2092, %f2091, %f2091;
	div.rn.f32 	%f2093, %f1974, %f2092;
	add.f32 	%f2094, %f2087, 0f358637BD;
	mul.f32 	%f2095, %f2094, %f2094;
	div.rn.f32 	%f2096, %f1978, %f2095;
	add.f32 	%f2097, %f2090, %f2093;
	add.f32 	%f2098, %f2097, %f2096;
	div.rn.f32 	%f2099, %f2090, %f2098;
	div.rn.f32 	%f2100, %f2093, %f2098;
	mul.f32 	%f2101, %f2055, %f2100;
	fma.rn.f32 	%f2102, %f2050, %f2099, %f2101;
	div.rn.f32 	%f2103, %f2096, %f2098;
	fma.rn.f32 	%f138, %f2060, %f2103, %f2102;
	add.f32 	%f2104, %f1923, %f1923;
	mul.f32 	%f2105, %f57, 0f40E00000;
	sub.f32 	%f2106, %f2104, %f2105;
	fma.rn.f32 	%f2107, %f63, 0f41300000, %f2106;
	mul.f32 	%f2108, %f2107, 0f3E2AAAAB;
	mul.f32 	%f2109, %f63, 0f40A00000;
	sub.f32 	%f2110, %f2109, %f57;
	add.f32 	%f2111, %f51, %f51;
	add.f32 	%f2112, %f2111, %f2110;
	mul.f32 	%f2113, %f2112, 0f3E2AAAAB;
	add.f32 	%f2114, %f63, %f63;
	mul.f32 	%f2115, %f51, 0f40A00000;
	add.f32 	%f2116, %f2115, %f2114;
	sub.f32 	%f2117, %f2116, %f69;
	mul.f32 	%f2118, %f2117, 0f3E2AAAAB;
	add.f32 	%f2119, %f57, %f57;
	sub.f32 	%f2120, %f1923, %f2119;
	add.f32 	%f2121, %f2120, %f63;
	mul.f32 	%f2122, %f2121, 0f3F8AAAAB;
	mul.f32 	%f2123, %f57, 0f40800000;
	sub.f32 	%f2124, %f1923, %f2123;
	mul.f32 	%f2125, %f63, 0f40400000;
	add.f32 	%f2126, %f2124, %f2125;
	mul.f32 	%f2127, %f2126, 0f3E800000;
	mul.f32 	%f2128, %f2126, %f2127;
	fma.rn.f32 	%f2129, %f2121, %f2122, %f2128;
	sub.f32 	%f2130, %f57, %f2114;
	add.f32 	%f2131, %f51, %f2130;
	mul.f32 	%f2132, %f2131, 0f3F8AAAAB;
	mul.f32 	%f2133, %f2131, %f2132;
	sub.f32 	%f2134, %f57, %f51;
	mul.f32 	%f2135, %f2134, 0f3E800000;
	fma.rn.f32 	%f2136, %f2134, %f2135, %f2133;
	sub.f32 	%f2137, %f63, %f2111;
	add.f32 	%f2138, %f2137, %f69;
	mul.f32 	%f2139, %f2138, 0f3F8AAAAB;
	mul.f32 	%f2140, %f51, 0f40800000;
	sub.f32 	%f2141, %f2125, %f2140;
	add.f32 	%f2142, %f2141, %f69;
	mul.f32 	%f2143, %f2142, 0f3E800000;
	mul.f32 	%f2144, %f2142, %f2143;
	fma.rn.f32 	%f2145, %f2138, %f2139, %f2144;
	add.f32 	%f2146, %f2129, 0f358637BD;
	mul.f32 	%f2147, %f2146, %f2146;
	div.rn.f32 	%f2148, %f1970, %f2147;
	add.f32 	%f2149, %f2136, 0f358637BD;
	mul.f32 	%f2150, %f2149, %f2149;
	div.rn.f32 	%f2151, %f1974, %f2150;
	add.f32 	%f2152, %f2145, 0f358637BD;
	mul.f32 	%f2153, %f2152, %f2152;
	div.rn.f32 	%f2154, %f1978, %f2153;
	add.f32 	%f2155, %f2148, %f2151;
	add.f32 	%f2156, %f2155, %f2154;
	div.rn.f32 	%f2157, %f2148, %f2156;
	div.rn.f32 	%f2158, %f2151, %f2156;
	mul.f32 	%f2159, %f2113, %f2158;
	fma.rn.f32 	%f2160, %f2108, %f2157, %f2159;
	div.rn.f32 	%f2161, %f2154, %f2156;
	fma.rn.f32 	%f139, %f2118, %f2161, %f2160;
	add.f32 	%f2162, %f1924, %f1924;
	mul.f32 	%f2163, %f58, 0f40E00000;
	sub.f32 	%f2164, %f2162, %f2163;
	fma.rn.f32 	%f2165, %f64, 0f41300000, %f2164;
	mul.f32 	%f2166, %f2165, 0f3E2AAAAB;
	mul.f32 	%f2167, %f64, 0f40A00000;
	sub.f32 	%f2168, %f2167, %f58;
	add.f32 	%f2169, %f52, %f52;
	add.f32 	%f2170, %f2169, %f2168;
	mul.f32 	%f2171, %f2170, 0f3E2AAAAB;
	add.f32 	%f2172, %f64, %f64;
	mul.f32 	%f2173, %f52, 0f40A00000;
	add.f32 	%f2174, %f2173, %f2172;
	sub.f32 	%f2175, %f2174, %f70;
	mul.f32 	%f2176, %f2175, 0f3E2AAAAB;
	add.f32 	%f2177, %f58, %f58;
	sub.f32 	%f2178, %f1924, %f2177;
	add.f32 	%f2179, %f2178, %f64;
	mul.f32 	%f2180, %f2179, 0f3F8AAAAB;
	mul.f32 	%f2181, %f58, 0f40800000;
	sub.f32 	%f2182, %f1924, %f2181;
	mul.f32 	%f2183, %f64, 0f40400000;
	add.f32 	%f2184, %f2182, %f2183;
	mul.f32 	%f2185, %f2184, 0f3E800000;
	mul.f32 	%f2186, %f2184, %f2185;
	fma.rn.f32 	%f2187, %f2179, %f2180, %f2186;
	sub.f32 	%f2188, %f58, %f2172;
	add.f32 	%f2189, %f52, %f2188;
	mul.f32 	%f2190, %f2189, 0f3F8AAAAB;
	mul.f32 	%f2191, %f2189, %f2190;
	sub.f32 	%f2192, %f58, %f52;
	mul.f32 	%f2193, %f2192, 0f3E800000;
	fma.rn.f32 	%f2194, %f2192, %f2193, %f2191;
	sub.f32 	%f2195, %f64, %f2169;
	add.f32 	%f2196, %f2195, %f70;
	mul.f32 	%f2197, %f2196, 0f3F8AAAAB;
	mul.f32 	%f2198, %f52, 0f40800000;
	sub.f32 	%f2199, %f2183, %f2198;
	add.f32 	%f2200, %f2199, %f70;
	mul.f32 	%f2201, %f2200, 0f3E800000;
	mul.f32 	%f2202, %f2200, %f2201;
	fma.rn.f32 	%f2203, %f2196, %f2197, %f2202;
	add.f32 	%f2204, %f2187, 0f358637BD;
	mul.f32 	%f2205, %f2204, %f2204;
	div.rn.f32 	%f2206, %f1970, %f2205;
	add.f32 	%f2207, %f2194, 0f358637BD;
	mul.f32 	%f2208, %f2207, %f2207;
	div.rn.f32 	%f2209, %f1974, %f2208;
	add.f32 	%f2210, %f2203, 0f358637BD;
	mul.f32 	%f2211, %f2210, %f2210;
	div.rn.f32 	%f2212, %f1978, %f2211;
	add.f32 	%f2213, %f2206, %f2209;
	add.f32 	%f2214, %f2213, %f2212;
	div.rn.f32 	%f2215, %f2206, %f2214;
	div.rn.f32 	%f2216, %f2209, %f2214;
	mul.f32 	%f2217, %f2171, %f2216;
	fma.rn.f32 	%f2218, %f2166, %f2215, %f2217;
	div.rn.f32 	%f2219, %f2212, %f2214;
	fma.rn.f32 	%f2220, %f2176, %f2219, %f2218;
	add.f32 	%f2221, %f1925, %f1925;
	mul.f32 	%f2222, %f59, 0f40E00000;
	sub.f32 	%f2223, %f2221, %f2222;
	fma.rn.f32 	%f2224, %f65, 0f41300000, %f2223;
	mul.f32 	%f2225, %f2224, 0f3E2AAAAB;
	mul.f32 	%f2226, %f65, 0f40A00000;
	sub.f32 	%f2227, %f2226, %f59;
	add.f32 	%f2228, %f53, %f53;
	add.f32 	%f2229, %f2228, %f2227;
	mul.f32 	%f2230, %f2229, 0f3E2AAAAB;
	add.f32 	%f2231, %f65, %f65;
	mul.f32 	%f2232, %f53, 0f40A00000;
	add.f32 	%f2233, %f2232, %f2231;
	sub.f32 	%f2234, %f2233, %f71;
	mul.f32 	%f2235, %f2234, 0f3E2AAAAB;
	add.f32 	%f2236, %f59, %f59;
	sub.f32 	%f2237, %f1925, %f2236;
	add.f32 	%f2238, %f2237, %f65;
	mul.f32 	%f2239, %f2238, 0f3F8AAAAB;
	mul.f32 	%f2240, %f59, 0f40800000;
	sub.f32 	%f2241, %f1925, %f2240;
	mul.f32 	%f2242, %f65, 0f40400000;
	add.f32 	%f2243, %f2241, %f2242;
	mul.f32 	%f2244, %f2243, 0f3E800000;
	mul.f32 	%f2245, %f2243, %f2244;
	fma.rn.f32 	%f2246, %f2238, %f2239, %f2245;
	sub.f32 	%f2247, %f59, %f2231;
	add.f32 	%f2248, %f53, %f2247;
	mul.f32 	%f2249, %f2248, 0f3F8AAAAB;
	mul.f32 	%f2250, %f2248, %f2249;
	sub.f32 	%f2251, %f59, %f53;
	mul.f32 	%f2252, %f2251, 0f3E800000;
	fma.rn.f32 	%f2253, %f2251, %f2252, %f2250;
	sub.f32 	%f2254, %f65, %f2228;
	add.f32 	%f2255, %f2254, %f71;
	mul.f32 	%f2256, %f2255, 0f3F8AAAAB;
	mul.f32 	%f2257, %f53, 0f40800000;
	sub.f32 	%f2258, %f2242, %f2257;
	add.f32 	%f2259, %f2258, %f71;
	mul.f32 	%f2260, %f2259, 0f3E800000;
	mul.f32 	%f2261, %f2259, %f2260;
	fma.rn.f32 	%f2262, %f2255, %f2256, %f2261;
	add.f32 	%f2263, %f2246, 0f358637BD;
	mul.f32 	%f2264, %f2263, %f2263;
	div.rn.f32 	%f2265, %f1970, %f2264;
	add.f32 	%f2266, %f2253, 0f358637BD;
	mul.f32 	%f2267, %f2266, %f2266;
	div.rn.f32 	%f2268, %f1974, %f2267;
	add.f32 	%f2269, %f2262, 0f358637BD;
	mul.f32 	%f2270, %f2269, %f2269;
	div.rn.f32 	%f2271, %f1978, %f2270;
	add.f32 	%f2272, %f2265, %f2268;
	add.f32 	%f2273, %f2272, %f2271;
	div.rn.f32 	%f2274, %f2265, %f2273;
	div.rn.f32 	%f2275, %f2268, %f2273;
	mul.f32 	%f2276, %f2230, %f2275;
	fma.rn.f32 	%f2277, %f2225, %f2274, %f2276;
	div.rn.f32 	%f2278, %f2271, %f2273;
	fma.rn.f32 	%f140, %f2235, %f2278, %f2277;
	add.f32 	%f2279, %f72, %f72;
	mul.f32 	%f2280, %f66, 0f40E00000;
	sub.f32 	%f2281, %f2279, %f2280;
	fma.rn.f32 	%f2282, %f48, 0f41300000, %f2281;
	mul.f32 	%f2283, %f2282, 0f3E2AAAAB;
	sub.f32 	%f2284, %f1937, %f66;
	add.f32 	%f2285, %f1936, %f2284;
	mul.f32 	%f2286, %f2285, 0f3E2AAAAB;
	add.f32 	%f2287, %f1933, %f1931;
	sub.f32 	%f2288, %f2287, %f54;
	mul.f32 	%f2289, %f2288, 0f3E2AAAAB;
	add.f32 	%f2290, %f66, %f66;
	sub.f32 	%f2291, %f72, %f2290;
	add.f32 	%f2292, %f48, %f2291;
	mul.f32 	%f2293, %f2292, 0f3F8AAAAB;
	mul.f32 	%f2294, %f66, 0f40800000;
	sub.f32 	%f2295, %f72, %f2294;
	mul.f32 	%f2296, %f48, 0f40400000;
	add.f32 	%f2297, %f2296, %f2295;
	mul.f32 	%f2298, %f2297, 0f3E800000;
	mul.f32 	%f2299, %f2297, %f2298;
	fma.rn.f32 	%f2300, %f2292, %f2293, %f2299;
	sub.f32 	%f2301, %f66, %f1933;
	add.f32 	%f2302, %f60, %f2301;
	mul.f32 	%f2303, %f2302, 0f3F8AAAAB;
	mul.f32 	%f2304, %f2302, %f2303;
	sub.f32 	%f2305, %f66, %f60;
	mul.f32 	%f2306, %f2305, 0f3E800000;
	fma.rn.f32 	%f2307, %f2305, %f2306, %f2304;
	sub.f32 	%f2308, %f48, %f1936;
	add.f32 	%f2309, %f54, %f2308;
	mul.f32 	%f2310, %f2309, 0f3F8AAAAB;
	mul.f32 	%f2311, %f60, 0f40800000;
	sub.f32 	%f2312, %f2296, %f2311;
	add.f32 	%f2313, %f54, %f2312;
	mul.f32 	%f2314, %f2313, 0f3E800000;
	mul.f32 	%f2315, %f2313, %f2314;
	fma.rn.f32 	%f2316, %f2309, %f2310, %f2315;
	add.f32 	%f2317, %f2300, 0f358637BD;
	mul.f32 	%f2318, %f2317, %f2317;
	div.rn.f32 	%f2319, %f1970, %f2318;
	add.f32 	%f2320, %f2307, 0f358637BD;
	mul.f32 	%f2321, %f2320, %f2320;
	div.rn.f32 	%f2322, %f1974, %f2321;
	add.f32 	%f2323, %f2316, 0f358637BD;
	mul.f32 	%f2324, %f2323, %f2323;
	div.rn.f32 	%f2325, %f1978, %f2324;
	add.f32 	%f2326, %f2322, %f2319;
	add.f32 	%f2327, %f2325, %f2326;
	div.rn.f32 	%f2328, %f2319, %f2327;
	div.rn.f32 	%f2329, %f2322, %f2327;
	mul.f32 	%f2330, %f2286, %f2329;
	fma.rn.f32 	%f2331, %f2283, %f2328, %f2330;
	div.rn.f32 	%f2332, %f2325, %f2327;
	fma.rn.f32 	%f2333, %f2289, %f2332, %f2331;
	add.f32 	%f2334, %f73, %f73;
	mul.f32 	%f2335, %f67, 0f40E00000;
	sub.f32 	%f2336, %f2334, %f2335;
	fma.rn.f32 	%f2337, %f49, 0f41300000, %f2336;
	mul.f32 	%f2338, %f2337, 0f3E2AAAAB;
	sub.f32 	%f2339, %f1999, %f67;
	add.f32 	%f2340, %f1998, %f2339;
	mul.f32 	%f2341, %f2340, 0f3E2AAAAB;
	add.f32 	%f2342, %f1995, %f1993;
	sub.f32 	%f2343, %f2342, %f55;
	mul.f32 	%f2344, %f2343, 0f3E2AAAAB;
	add.f32 	%f2345, %f67, %f67;
	sub.f32 	%f2346, %f73, %f2345;
	add.f32 	%f2347, %f49, %f2346;
	mul.f32 	%f2348, %f2347, 0f3F8AAAAB;
	mul.f32 	%f2349, %f67, 0f40800000;
	sub.f32 	%f2350, %f73, %f2349;
	mul.f32 	%f2351, %f49, 0f40400000;
	add.f32 	%f2352, %f2351, %f2350;
	mul.f32 	%f2353, %f2352, 0f3E800000;
	mul.f32 	%f2354, %f2352, %f2353;
	fma.rn.f32 	%f2355, %f2347, %f2348, %f2354;
	sub.f32 	%f2356, %f67, %f1995;
	add.f32 	%f2357, %f61, %f2356;
	mul.f32 	%f2358, %f2357, 0f3F8AAAAB;
	mul.f32 	%f2359, %f2357, %f2358;
	sub.f32 	%f2360, %f67, %f61;
	mul.f32 	%f2361, %f2360, 0f3E800000;
	fma.rn.f32 	%f2362, %f2360, %f2361, %f2359;
	sub.f32 	%f2363, %f49, %f1998;
	add.f32 	%f2364, %f55, %f2363;
	mul.f32 	%f2365, %f2364, 0f3F8AAAAB;
	mul.f32 	%f2366, %f61, 0f40800000;
	sub.f32 	%f2367, %f2351, %f2366;
	add.f32 	%f2368, %f55, %f2367;
	mul.f32 	%f2369, %f2368, 0f3E800000;
	mul.f32 	%f2370, %f2368, %f2369;
	fma.rn.f32 	%f2371, %f2364, %f2365, %f2370;
	add.f32 	%f2372, %f2355, 0f358637BD;
	mul.f32 	%f2373, %f2372, %f2372;
	div.rn.f32 	%f2374, %f1970, %f2373;
	add.f32 	%f2375, %f2362, 0f358637BD;
	mul.f32 	%f2376, %f2375, %f2375;
	div.rn.f32 	%f2377, %f1974, %f2376;
	add.f32 	%f2378, %f2371, 0f358637BD;
	mul.f32 	%f2379, %f2378, %f2378;
	div.rn.f32 	%f2380, %f1978, %f2379;
	add.f32 	%f2381, %f2377, %f2374;
	add.f32 	%f2382, %f2380, %f2381;
	div.rn.f32 	%f2383, %f2374, %f2382;
	div.rn.f32 	%f2384, %f2377, %f2382;
	mul.f32 	%f2385, %f2341, %f2384;
	fma.rn.f32 	%f2386, %f2338, %f2383, %f2385;
	div.rn.f32 	%f2387, %f2380, %f2382;
	fma.rn.f32 	%f141, %f2344, %f2387, %f2386;
	add.f32 	%f2388, %f74, %f74;
	mul.f32 	%f2389, %f68, 0f40E00000;
	sub.f32 	%f2390, %f2388, %f2389;
	fma.rn.f32 	%f2391, %f50, 0f41300000, %f2390;
	mul.f32 	%f2392, %f2391, 0f3E2AAAAB;
	sub.f32 	%f2393, %f2057, %f68;
	add.f32 	%f2394, %f2056, %f2393;
	mul.f32 	%f2395, %f2394, 0f3E2AAAAB;
	add.f32 	%f2396, %f2053, %f2051;
	sub.f32 	%f2397, %f2396, %f56;
	mul.f32 	%f2398, %f2397, 0f3E2AAAAB;
	add.f32 	%f2399, %f68, %f68;
	sub.f32 	%f2400, %f74, %f2399;
	add.f32 	%f2401, %f50, %f2400;
	mul.f32 	%f2402, %f2401, 0f3F8AAAAB;
	mul.f32 	%f2403, %f68, 0f40800000;
	sub.f32 	%f2404, %f74, %f2403;
	mul.f32 	%f2405, %f50, 0f40400000;
	add.f32 	%f2406, %f2405, %f2404;
	mul.f32 	%f2407, %f2406, 0f3E800000;
	mul.f32 	%f2408, %f2406, %f2407;
	fma.rn.f32 	%f2409, %f2401, %f2402, %f2408;
	sub.f32 	%f2410, %f68, %f2053;
	add.f32 	%f2411, %f62, %f2410;
	mul.f32 	%f2412, %f2411, 0f3F8AAAAB;
	mul.f32 	%f2413, %f2411, %f2412;
	sub.f32 	%f2414, %f68, %f62;
	mul.f32 	%f2415, %f2414, 0f3E800000;
	fma.rn.f32 	%f2416, %f2414, %f2415, %f2413;
	sub.f32 	%f2417, %f50, %f2056;
	add.f32 	%f2418, %f56, %f2417;
	mul.f32 	%f2419, %f2418, 0f3F8AAAAB;
	mul.f32 	%f2420, %f62, 0f40800000;
	sub.f32 	%f2421, %f2405, %f2420;
	add.f32 	%f2422, %f56, %f2421;
	mul.f32 	%f2423, %f2422, 0f3E800000;
	mul.f32 	%f2424, %f2422, %f2423;
	fma.rn.f32 	%f2425, %f2418, %f2419, %f2424;
	add.f32 	%f2426, %f2409, 0f358637BD;
	mul.f32 	%f2427, %f2426, %f2426;
	div.rn.f32 	%f2428, %f1970, %f2427;
	add.f32 	%f2429, %f2416, 0f358637BD;
	mul.f32 	%f2430, %f2429, %f2429;
	div.rn.f32 	%f2431, %f1974, %f2430;
	add.f32 	%f2432, %f2425, 0f358637BD;
	mul.f32 	%f2433, %f2432, %f2432;
	div.rn.f32 	%f2434, %f1978, %f2433;
	add.f32 	%f2435, %f2431, %f2428;
	add.f32 	%f2436, %f2434, %f2435;
	div.rn.f32 	%f2437, %f2428, %f2436;
	div.rn.f32 	%f2438, %f2431, %f2436;
	mul.f32 	%f2439, %f2395, %f2438;
	fma.rn.f32 	%f2440, %f2392, %f2437, %f2439;
	div.rn.f32 	%f2441, %f2434, %f2436;
	fma.rn.f32 	%f142, %f2398, %f2441, %f2440;
	add.f32 	%f2442, %f75, %f75;
	mul.f32 	%f2443, %f69, 0f40E00000;
	sub.f32 	%f2444, %f2442, %f2443;
	fma.rn.f32 	%f2445, %f51, 0f41300000, %f2444;
	mul.f32 	%f2446, %f2445, 0f3E2AAAAB;
	sub.f32 	%f2447, %f2115, %f69;
	add.f32 	%f2448, %f2114, %f2447;
	mul.f32 	%f2449, %f2448, 0f3E2AAAAB;
	add.f32 	%f2450, %f2111, %f2109;
	sub.f32 	%f2451, %f2450, %f57;
	mul.f32 	%f2452, %f2451, 0f3E2AAAAB;
	add.f32 	%f2453, %f69, %f69;
	sub.f32 	%f2454, %f75, %f2453;
	add.f32 	%f2455, %f51, %f2454;
	mul.f32 	%f2456, %f2455, 0f3F8AAAAB;
	mul.f32 	%f2457, %f69, 0f40800000;
	sub.f32 	%f2458, %f75, %f2457;
	mul.f32 	%f2459, %f51, 0f40400000;
	add.f32 	%f2460, %f2459, %f2458;
	mul.f32 	%f2461, %f2460, 0f3E800000;
	mul.f32 	%f2462, %f2460, %f2461;
	fma.rn.f32 	%f2463, %f2455, %f2456, %f2462;
	sub.f32 	%f2464, %f69, %f2111;
	add.f32 	%f2465, %f63, %f2464;
	mul.f32 	%f2466, %f2465, 0f3F8AAAAB;
	mul.f32 	%f2467, %f2465, %f2466;
	sub.f32 	%f2468, %f69, %f63;
	mul.f32 	%f2469, %f2468, 0f3E800000;
	fma.rn.f32 	%f2470, %f2468, %f2469, %f2467;
	sub.f32 	%f2471, %f51, %f2114;
	add.f32 	%f2472, %f57, %f2471;
	mul.f32 	%f2473, %f2472, 0f3F8AAAAB;
	mul.f32 	%f2474, %f63, 0f40800000;
	sub.f32 	%f2475, %f2459, %f2474;
	add.f32 	%f2476, %f57, %f2475;
	mul.f32 	%f2477, %f2476, 0f3E800000;
	mul.f32 	%f2478, %f2476, %f2477;
	fma.rn.f32 	%f2479, %f2472, %f2473, %f2478;
	add.f32 	%f2480, %f2463, 0f358637BD;
	mul.f32 	%f2481, %f2480, %f2480;
	div.rn.f32 	%f2482, %f1970, %f2481;
	add.f32 	%f2483, %f2470, 0f358637BD;
	mul.f32 	%f2484, %f2483, %f2483;
	div.rn.f32 	%f2485, %f1974, %f2484;
	add.f32 	%f2486, %f2479, 0f358637BD;
	mul.f32 	%f2487, %f2486, %f2486;
	div.rn.f32 	%f2488, %f1978, %f2487;
	add.f32 	%f2489, %f2485, %f2482;
	add.f32 	%f2490, %f2488, %f2489;
	div.rn.f32 	%f2491, %f2482, %f2490;
	div.rn.f32 	%f2492, %f2485, %f2490;
	mul.f32 	%f2493, %f2449, %f2492;
	fma.rn.f32 	%f2494, %f2446, %f2491, %f2493;
	div.rn.f32 	%f2495, %f2488, %f2490;
	fma.rn.f32 	%f143, %f2452, %f2495, %f2494;
	add.f32 	%f2496, %f76, %f76;
	mul.f32 	%f2497, %f70, 0f40E00000;
	sub.f32 	%f2498, %f2496, %f2497;
	fma.rn.f32 	%f2499, %f52, 0f41300000, %f2498;
	mul.f32 	%f2500, %f2499, 0f3E2AAAAB;
	sub.f32 	%f2501, %f2173, %f70;
	add.f32 	%f2502, %f2172, %f2501;
	mul.f32 	%f2503, %f2502, 0f3E2AAAAB;
	add.f32 	%f2504, %f2169, %f2167;
	sub.f32 	%f2505, %f2504, %f58;
	mul.f32 	%f2506, %f2505, 0f3E2AAAAB;
	add.f32 	%f2507, %f70, %f70;
	sub.f32 	%f2508, %f76, %f2507;
	add.f32 	%f2509, %f52, %f2508;
	mul.f32 	%f2510, %f2509, 0f3F8AAAAB;
	mul.f32 	%f2511, %f70, 0f40800000;
	sub.f32 	%f2512, %f76, %f2511;
	mul.f32 	%f2513, %f52, 0f40400000;
	add.f32 	%f2514, %f2513, %f2512;
	mul.f32 	%f2515, %f2514, 0f3E800000;
	mul.f32 	%f2516, %f2514, %f2515;
	fma.rn.f32 	%f2517, %f2509, %f2510, %f2516;
	sub.f32 	%f2518, %f70, %f2169;
	add.f32 	%f2519, %f64, %f2518;
	mul.f32 	%f2520, %f2519, 0f3F8AAAAB;
	mul.f32 	%f2521, %f2519, %f2520;
	sub.f32 	%f2522, %f70, %f64;
	mul.f32 	%f2523, %f2522, 0f3E800000;
	fma.rn.f32 	%f2524, %f2522, %f2523, %f2521;
	sub.f32 	%f2525, %f52, %f2172;
	add.f32 	%f2526, %f58, %f2525;
	mul.f32 	%f2527, %f2526, 0f3F8AAAAB;
	mul.f32 	%f2528, %f64, 0f40800000;
	sub.f32 	%f2529, %f2513, %f2528;
	add.f32 	%f2530, %f58, %f2529;
	mul.f32 	%f2531, %f2530, 0f3E800000;
	mul.f32 	%f2532, %f2530, %f2531;
	fma.rn.f32 	%f2533, %f2526, %f2527, %f2532;
	add.f32 	%f2534, %f2517, 0f358637BD;
	mul.f32 	%f2535, %f2534, %f2534;
	div.rn.f32 	%f2536, %f1970, %f2535;
	add.f32 	%f2537, %f2524, 0f358637BD;
	mul.f32 	%f2538, %f2537, %f2537;
	div.rn.f32 	%f2539, %f1974, %f2538;
	add.f32 	%f2540, %f2533, 0f358637BD;
	mul.f32 	%f2541, %f2540, %f2540;
	div.rn.f32 	%f2542, %f1978, %f2541;
	add.f32 	%f2543, %f2539, %f2536;
	add.f32 	%f2544, %f2542, %f2543;
	div.rn.f32 	%f2545, %f2536, %f2544;
	div.rn.f32 	%f2546, %f2539, %f2544;
	mul.f32 	%f2547, %f2503, %f2546;
	fma.rn.f32 	%f2548, %f2500, %f2545, %f2547;
	div.rn.f32 	%f2549, %f2542, %f2544;
	fma.rn.f32 	%f2550, %f2506, %f2549, %f2548;
	add.f32 	%f2551, %f77, %f77;
	mul.f32 	%f2552, %f71, 0f40E00000;
	sub.f32 	%f2553, %f2551, %f2552;
	fma.rn.f32 	%f2554, %f53, 0f41300000, %f2553;
	mul.f32 	%f2555, %f2554, 0f3E2AAAAB;
	sub.f32 	%f2556, %f2232, %f71;
	add.f32 	%f2557, %f2231, %f2556;
	mul.f32 	%f2558, %f2557, 0f3E2AAAAB;
	add.f32 	%f2559, %f2228, %f2226;
	sub.f32 	%f2560, %f2559, %f59;
	mul.f32 	%f2561, %f2560, 0f3E2AAAAB;
	add.f32 	%f2562, %f71, %f71;
	sub.f32 	%f2563, %f77, %f2562;
	add.f32 	%f2564, %f53, %f2563;
	mul.f32 	%f2565, %f2564, 0f3F8AAAAB;
	mul.f32 	%f2566, %f71, 0f40800000;
	sub.f32 	%f2567, %f77, %f2566;
	mul.f32 	%f2568, %f53, 0f40400000;
	add.f32 	%f2569, %f2568, %f2567;
	mul.f32 	%f2570, %f2569, 0f3E800000;
	mul.f32 	%f2571, %f2569, %f2570;
	fma.rn.f32 	%f2572, %f2564, %f2565, %f2571;
	sub.f32 	%f2573, %f71, %f2228;
	add.f32 	%f2574, %f65, %f2573;
	mul.f32 	%f2575, %f2574, 0f3F8AAAAB;
	mul.f32 	%f2576, %f2574, %f2575;
	sub.f32 	%f2577, %f71, %f65;
	mul.f32 	%f2578, %f2577, 0f3E800000;
	fma.rn.f32 	%f2579, %f2577, %f2578, %f2576;
	sub.f32 	%f2580, %f53, %f2231;
	add.f32 	%f2581, %f59, %f2580;
	mul.f32 	%f2582, %f2581, 0f3F8AAAAB;
	mul.f32 	%f2583, %f65, 0f40800000;
	sub.f32 	%f2584, %f2568, %f2583;
	add.f32 	%f2585, %f59, %f2584;
	mul.f32 	%f2586, %f2585, 0f3E800000;
	mul.f32 	%f2587, %f2585, %f2586;
	fma.rn.f32 	%f2588, %f2581, %f2582, %f2587;
	add.f32 	%f2589, %f2572, 0f358637BD;
	mul.f32 	%f2590, %f2589, %f2589;
	div.rn.f32 	%f2591, %f1970, %f2590;
	add.f32 	%f2592, %f2579, 0f358637BD;
	mul.f32 	%f2593, %f2592, %f2592;
	div.rn.f32 	%f2594, %f1974, %f2593;
	add.f32 	%f2595, %f2588, 0f358637BD;
	mul.f32 	%f2596, %f2595, %f2595;
	div.rn.f32 	%f2597, %f1978, %f2596;
	add.f32 	%f2598, %f2594, %f2591;
	add.f32 	%f2599, %f2597, %f2598;
	div.rn.f32 	%f2600, %f2591, %f2599;
	div.rn.f32 	%f2601, %f2594, %f2599;
	mul.f32 	%f2602, %f2558, %f2601;
	fma.rn.f32 	%f2603, %f2555, %f2600, %f2602;
	div.rn.f32 	%f2604, %f2597, %f2599;
	fma.rn.f32 	%f144, %f2561, %f2604, %f2603;
	max.f32 	%f145, %f1987, 0f0DA24260;
	max.f32 	%f146, %f2220, 0f0DA24260;
	max.f32 	%f147, %f2333, 0f0DA24260;
	max.f32 	%f148, %f2550, 0f0DA24260;
	ld.const.f32 	%f9407, [P+36];
	mul.f32 	%f2605, %f146, %f9407;
	div.rn.f32 	%f2606, %f2605, %f145;
	max.f32 	%f2607, %f2606, 0f2B8CBCCC;
	sqrt.rn.f32 	%f2608, %f2607;
	mul.f32 	%f2609, %f148, %f9407;
	div.rn.f32 	%f2610, %f2609, %f147;
	max.f32 	%f2611, %f2610, 0f2B8CBCCC;
	sqrt.rn.f32 	%f2612, %f2611;
	sub.f32 	%f2613, %f137, %f2608;
	sub.f32 	%f2614, %f141, %f2612;
	min.f32 	%f9405, %f2613, %f2614;
	add.f32 	%f2615, %f137, %f2608;
	add.f32 	%f2616, %f141, %f2612;
	max.f32 	%f9406, %f2615, %f2616;
	max.f32 	%f152, %f2608, %f2612;
	mul.f32 	%f153, %f152, 0f3DCCCCCD;
	abs.f32 	%f154, %f9405;
	setp.ltu.f32 	%p61, %f154, %f153;
	@%p61 bra 	$L__BB3_44;
	bra.uni 	$L__BB3_45;
$L__BB3_44:
	setp.ge.f32 	%p62, %f9405, 0f00000000;
	mul.f32 	%f2617, %f154, %f154;
	max.f32 	%f2618, %f153, 0f2B8CBCCC;
	div.rn.f32 	%f2619, %f2617, %f2618;
	add.f32 	%f2620, %f153, %f2619;
	mul.f32 	%f2621, %f2620, 0f3F000000;
	neg.f32 	%f2622, %f2621;
	selp.f32 	%f9405, %f2621, %f2622, %p62;
$L__BB3_45:
	abs.f32 	%f217, %f9406;
	setp.ge.f32 	%p63, %f217, %f153;
	@%p63 bra 	$L__BB3_47;
	setp.ge.f32 	%p64, %f9406, 0f00000000;
	mul.f32 	%f2623, %f217, %f217;
	max.f32 	%f2624, %f153, 0f2B8CBCCC;
	div.rn.f32 	%f2625, %f2623, %f2624;
	add.f32 	%f2626, %f153, %f2625;
	mul.f32 	%f2627, %f2626, 0f3F000000;
	neg.f32 	%f2628, %f2627;
	selp.f32 	%f9406, %f2627, %f2628, %p64;
$L__BB3_47:
	max.f32 	%f2629, %f140, 0f00000000;
	max.f32 	%f2630, %f144, 0f00000000;
	mul.f32 	%f220, %f145, %f137;
	mul.f32 	%f221, %f145, %f138;
	mul.f32 	%f222, %f145, %f139;
	mul.f32 	%f2631, %f138, %f138;
	fma.rn.f32 	%f2632, %f137, %f137, %f2631;
	fma.rn.f32 	%f2633, %f139, %f139, %f2632;
	add.f32 	%f2634, %f9407, 0fBF800000;
	mul.f32 	%f2635, %f145, %f2634;
	max.f32 	%f2636, %f2635, 0f0DA24260;
	div.rn.f32 	%f2637, %f146, %f2636;
	mul.f32 	%f223, %f145, %f2629;
	fma.rn.f32 	%f2638, %f2633, 0f3F000000, %f2637;
	add.f32 	%f2639, %f2629, %f2638;
	mul.f32 	%f224, %f145, %f2639;
	mul.f32 	%f225, %f147, %f141;
	mul.f32 	%f226, %f147, %f142;
	mul.f32 	%f227, %f147, %f143;
	mul.f32 	%f2640, %f142, %f142;
	fma.rn.f32 	%f2641, %f141, %f141, %f2640;
	fma.rn.f32 	%f2642, %f143, %f143, %f2641;
	mul.f32 	%f2643, %f147, %f2634;
	max.f32 	%f2644, %f2643, 0f0DA24260;
	div.rn.f32 	%f2645, %f148, %f2644;
	mul.f32 	%f228, %f147, %f2630;
	fma.rn.f32 	%f2646, %f2642, 0f3F000000, %f2645;
	add.f32 	%f2647, %f2630, %f2646;
	mul.f32 	%f229, %f147, %f2647;
	div.rn.f32 	%f2648, %f146, %f145;
	fma.rn.f32 	%f2649, %f2633, 0f3F000000, %f2629;
	add.f32 	%f2650, %f2648, %f2649;
	add.f32 	%f2651, %f2650, %f2637;
	fma.rn.f32 	%f230, %f137, %f220, %f146;
	mul.f32 	%f231, %f137, %f221;
	mul.f32 	%f232, %f137, %f222;
	mul.f32 	%f2652, %f145, %f2651;
	mul.f32 	%f233, %f137, %f2652;
	mul.f32 	%f234, %f137, %f223;
	div.rn.f32 	%f2653, %f148, %f147;
	fma.rn.f32 	%f2654, %f2642, 0f3F000000, %f2630;
	add.f32 	%f2655, %f2653, %f2654;
	add.f32 	%f2656, %f2655, %f2645;
	fma.rn.f32 	%f235, %f141, %f225, %f148;
	mul.f32 	%f236, %f141, %f226;
	mul.f32 	%f237, %f141, %f227;
	mul.f32 	%f2657, %f147, %f2656;
	mul.f32 	%f238, %f141, %f2657;
	mul.f32 	%f239, %f141, %f228;
	setp.ge.f32 	%p65, %f9405, 0f00000000;
	mov.f32 	%f9408, %f220;
	mov.f32 	%f9409, %f230;
	mov.f32 	%f9410, %f231;
	mov.f32 	%f9411, %f232;
	mov.f32 	%f9412, %f233;
	mov.f32 	%f9413, %f234;
	@%p65 bra 	$L__BB3_52;
	setp.le.f32 	%p66, %f9406, 0f00000000;
	mov.f32 	%f9408, %f225;
	mov.f32 	%f9409, %f235;
	mov.f32 	%f9410, %f236;
	mov.f32 	%f9411, %f237;
	mov.f32 	%f9412, %f238;
	mov.f32 	%f9413, %f239;
	@%p66 bra 	$L__BB3_52;
	sub.f32 	%f240, %f9405, %f137;
	mul.f32 	%f241, %f145, %f240;
	sub.f32 	%f242, %f9406, %f141;
	mul.f32 	%f243, %f147, %f242;
	sub.f32 	%f2658, %f241, %f243;
	abs.f32 	%f2659, %f2658;
	max.f32 	%f2660, %f2659, 0f2B8CBCCC;
	copysign.f32 	%f2661, %f2658, %f2660;
	sub.f32 	%f2662, %f148, %f146;
	fma.rn.f32 	%f2663, %f220, %f240, %f2662;
	mul.f32 	%f2664, %f225, %f242;
	sub.f32 	%f2665, %f2663, %f2664;
	div.rn.f32 	%f244, %f2665, %f2661;
	sub.f32 	%f2666, %f244, %f137;
	fma.rn.f32 	%f2667, %f241, %f2666, %f146;
	sub.f32 	%f2668, %f244, %f141;
	fma.rn.f32 	%f2669, %f243, %f2668, %f148;
	add.f32 	%f2670, %f2667, %f2669;
	mul.f32 	%f245, %f2670, 0f3F000000;
	abs.f32 	%f2671, %f138;
	abs.f32 	%f2672, %f142;
	add.f32 	%f2673, %f2671, %f2672;
	abs.f32 	%f2674, %f139;
	add.f32 	%f2675, %f2674, %f2673;
	abs.f32 	%f2676, %f143;
	add.f32 	%f2677, %f2676, %f2675;
	mul.f32 	%f2678, %f2677, 0f3F000000;
	max.f32 	%f2679, %f152, 0f2B8CBCCC;
	div.rn.f32 	%f2680, %f2678, %f2679;
	mov.f32 	%f2681, 0f3F800000;
	sub.f32 	%f2682, %f2681, %f2680;
	max.f32 	%f2683, %f2682, 0f00000000;
	min.f32 	%f2684, %f2683, 0f3F800000;
	abs.f32 	%f2685, %f2662;
	add.f32 	%f2686, %f146, %f148;
	max.f32 	%f2687, %f2686, 0f2B8CBCCC;
	div.rn.f32 	%f2688, %f2685, %f2687;
	sub.f32 	%f2689, %f147, %f145;
	abs.f32 	%f2690, %f2689;
	add.f32 	%f2691, %f145, %f147;
	max.f32 	%f2692, %f2691, 0f2B8CBCCC;
	div.rn.f32 	%f2693, %f2690, %f2692;
	add.f32 	%f2694, %f2693, %f2688;
	mul.f32 	%f2695, %f2694, 0f3F000000;
	mul.f32 	%f2696, %f2695, 0f40A00000;
	max.f32 	%f2697, %f2696, 0f00000000;
	min.f32 	%f2698, %f2697, 0f3F800000;
	mul.f32 	%f246, %f2698, %f2684;
	mul.f32 	%f2699, %f220, %f9406;
	mul.f32 	%f2700, %f230, %f9406;
	mul.f32 	%f2701, %f231, %f9406;
	mul.f32 	%f2702, %f232, %f9406;
	mul.f32 	%f2703, %f9406, %f233;
	mul.f32 	%f2704, %f234, %f9406;
	mul.f32 	%f2705, %f225, %f9405;
	fma.rn.f32 	%f247, %f141, %f225, %f148;
	mul.f32 	%f2706, %f247, %f9405;
	mul.f32 	%f248, %f141, %f226;
	mul.f32 	%f2707, %f248, %f9405;
	mul.f32 	%f249, %f141, %f227;
	mul.f32 	%f2708, %f249, %f9405;
	mul.f32 	%f2709, %f9405, %f238;
	mul.f32 	%f250, %f141, %f228;
	mul.f32 	%f2710, %f250, %f9405;
	sub.f32 	%f2711, %f2699, %f2705;
	sub.f32 	%f2712, %f2700, %f2706;
	sub.f32 	%f2713, %f2701, %f2707;
	sub.f32 	%f2714, %f2702, %f2708;
	sub.f32 	%f2715, %f2703, %f2709;
	sub.f32 	%f2716, %f2704, %f2710;
	sub.f32 	%f2717, %f225, %f220;
	sub.f32 	%f2718, %f226, %f221;
	sub.f32 	%f2719, %f227, %f222;
	sub.f32 	%f2720, %f229, %f224;
	sub.f32 	%f2721, %f228, %f223;
	mul.f32 	%f2722, %f9405, %f9406;
	fma.rn.f32 	%f2723, %f2689, %f2722, %f2711;
	fma.rn.f32 	%f2724, %f2717, %f2722, %f2712;
	fma.rn.f32 	%f2725, %f2718, %f2722, %f2713;
	fma.rn.f32 	%f2726, %f2719, %f2722, %f2714;
	fma.rn.f32 	%f2727, %f2722, %f2720, %f2715;
	fma.rn.f32 	%f2728, %f2721, %f2722, %f2716;
	sub.f32 	%f2729, %f9406, %f9405;
	abs.f32 	%f2730, %f2729;
	max.f32 	%f2731, %f2730, 0f2B8CBCCC;
	copysign.f32 	%f2732, %f2729, %f2731;
	rcp.rn.f32 	%f2733, %f2732;
	mul.f32 	%f251, %f2723, %f2733;
	mul.f32 	%f252, %f2724, %f2733;
	mul.f32 	%f253, %f2725, %f2733;
	mul.f32 	%f254, %f2726, %f2733;
	mul.f32 	%f255, %f2733, %f2727;
	mul.f32 	%f256, %f2728, %f2733;
	setp.ltu.f32 	%p67, %f244, 0f00000000;
	@%p67 bra 	$L__BB3_51;
	sub.f32 	%f2734, %f9405, %f244;
	abs.f32 	%f2735, %f2734;
	max.f32 	%f2736, %f2735, 0f2B8CBCCC;
	copysign.f32 	%f2737, %f2734, %f2736;
	div.rn.f32 	%f2738, %f241, %f2737;
	mul.f32 	%f2739, %f240, %f224;
	mul.f32 	%f2740, %f137, %f146;
	sub.f32 	%f2741, %f2739, %f2740;
	fma.rn.f32 	%f2742, %f244, %f245, %f2741;
	div.rn.f32 	%f2743, %f2742, %f2737;
	mul.f32 	%f2744, %f223, %f240;
	div.rn.f32 	%f2745, %f2744, %f2737;
	mul.f32 	%f2746, %f244, %f2738;
	mul.f32 	%f2747, %f138, %f2738;
	mul.f32 	%f2748, %f139, %f2738;
	sub.f32 	%f2749, %f2738, %f145;
	sub.f32 	%f2750, %f2746, %f220;
	sub.f32 	%f2751, %f2747, %f221;
	sub.f32 	%f2752, %f2748, %f222;
	sub.f32 	%f2753, %f2743, %f224;
	sub.f32 	%f2754, %f2745, %f223;
	fma.rn.f32 	%f2755, %f9405, %f2749, %f220;
	fma.rn.f32 	%f2756, %f9405, %f2750, %f230;
	fma.rn.f32 	%f2757, %f9405, %f2751, %f231;
	fma.rn.f32 	%f2758, %f9405, %f2752, %f232;
	fma.rn.f32 	%f2759, %f9405, %f2753, %f233;
	fma.rn.f32 	%f2760, %f9405, %f2754, %f234;
	mov.f32 	%f2761, 0f3F800000;
	sub.f32 	%f2762, %f2761, %f246;
	mul.f32 	%f2763, %f2762, %f2755;
	mul.f32 	%f2764, %f2762, %f2756;
	mul.f32 	%f2765, %f2762, %f2757;
	mul.f32 	%f2766, %f2762, %f2758;
	mul.f32 	%f2767, %f2762, %f2759;
	mul.f32 	%f2768, %f2762, %f2760;
	fma.rn.f32 	%f9408, %f246, %f251, %f2763;
	fma.rn.f32 	%f9409, %f246, %f252, %f2764;
	fma.rn.f32 	%f9410, %f246, %f253, %f2765;
	fma.rn.f32 	%f9411, %f246, %f254, %f2766;
	fma.rn.f32 	%f9412, %f246, %f255, %f2767;
	fma.rn.f32 	%f9413, %f246, %f256, %f2768;
	bra.uni 	$L__BB3_52;
$L__BB3_51:
	sub.f32 	%f2769, %f9406, %f244;
	abs.f32 	%f2770, %f2769;
	max.f32 	%f2771, %f2770, 0f2B8CBCCC;
	copysign.f32 	%f2772, %f2769, %f2771;
	div.rn.f32 	%f2773, %f243, %f2772;
	mul.f32 	%f2774, %f242, %f229;
	mul.f32 	%f2775, %f141, %f148;
	sub.f32 	%f2776, %f2774, %f2775;
	fma.rn.f32 	%f2777, %f244, %f245, %f2776;
	div.rn.f32 	%f2778, %f2777, %f2772;
	mul.f32 	%f2779, %f228, %f242;
	div.rn.f32 	%f2780, %f2779, %f2772;
	mul.f32 	%f2781, %f244, %f2773;
	mul.f32 	%f2782, %f142, %f2773;
	mul.f32 	%f2783, %f143, %f2773;
	sub.f32 	%f2784, %f2773, %f147;
	sub.f32 	%f2785, %f2781, %f225;
	sub.f32 	%f2786, %f2782, %f226;
	sub.f32 	%f2787, %f2783, %f227;
	sub.f32 	%f2788, %f2778, %f229;
	sub.f32 	%f2789, %f2780, %f228;
	fma.rn.f32 	%f2790, %f9406, %f2784, %f225;
	fma.rn.f32 	%f2791, %f9406, %f2785, %f247;
	fma.rn.f32 	%f2792, %f9406, %f2786, %f248;
	fma.rn.f32 	%f2793, %f9406, %f2787, %f249;
	fma.rn.f32 	%f2794, %f9406, %f2788, %f238;
	fma.rn.f32 	%f2795, %f9406, %f2789, %f250;
	mov.f32 	%f2796, 0f3F800000;
	sub.f32 	%f2797, %f2796, %f246;
	mul.f32 	%f2798, %f2797, %f2790;
	mul.f32 	%f2799, %f2797, %f2791;
	mul.f32 	%f2800, %f2797, %f2792;
	mul.f32 	%f2801, %f2797, %f2793;
	mul.f32 	%f2802, %f2797, %f2794;
	mul.f32 	%f2803, %f2797, %f2795;
	fma.rn.f32 	%f9408, %f246, %f251, %f2798;
	fma.rn.f32 	%f9409, %f246, %f252, %f2799;
	fma.rn.f32 	%f9410, %f246, %f253, %f2800;
	fma.rn.f32 	%f9411, %f246, %f254, %f2801;
	fma.rn.f32 	%f9412, %f246, %f255, %f2802;
	fma.rn.f32 	%f9413, %f246, %f256, %f2803;
$L__BB3_52:
	ld.shared.u8 	%rs2, [%r61+3];
	setp.ne.s16 	%p68, %rs2, 0;
	@%p68 bra 	$L__BB3_66;
	ld.shared.u8 	%rs13, [%r61+4];
	setp.ne.s16 	%p69, %rs13, 0;
	@%p69 bra 	$L__BB3_66;
	ld.shared.u8 	%rs14, [%r61+1];
	setp.eq.s16 	%p77, %rs14, 0;
	@%p77 bra 	$L__BB3_55;
	bra.uni 	$L__BB3_58;
$L__BB3_55:
	setp.ne.s16 	%p78, %rs1, 0;
	@%p78 bra 	$L__BB3_58;
	ld.shared.u8 	%rs15, [%r61+5];
	setp.ne.s16 	%p79, %rs15, 0;
	@%p79 bra 	$L__BB3_58;
	ld.shared.u8 	%rs16, [%r61+6];
	setp.ne.s16 	%p80, %rs16, 0;
	@%p80 bra 	$L__BB3_58;
	bra.uni 	$L__BB3_75;
$L__BB3_58:
	max.f32 	%f345, %f48, 0f0DA24260;
	max.f32 	%f346, %f52, 0f0DA24260;
	max.f32 	%f347, %f66, 0f0DA24260;
	max.f32 	%f348, %f70, 0f0DA24260;
	mul.f32 	%f2981, %f346, %f9407;
	div.rn.f32 	%f2982, %f2981, %f345;
	max.f32 	%f2983, %f2982, 0f2B8CBCCC;
	sqrt.rn.f32 	%f2984, %f2983;
	mul.f32 	%f2985, %f348, %f9407;
	div.rn.f32 	%f2986, %f2985, %f347;
	max.f32 	%f2987, %f2986, 0f2B8CBCCC;
	sqrt.rn.f32 	%f2988, %f2987;
	sub.f32 	%f2989, %f49, %f2984;
	sub.f32 	%f2990, %f67, %f2988;
	min.f32 	%f9416, %f2989, %f2990;
	add.f32 	%f2991, %f49, %f2984;
	add.f32 	%f2992, %f67, %f2988;
	max.f32 	%f9417, %f2991, %f2992;
	max.f32 	%f351, %f2984, %f2988;
	mul.f32 	%f352, %f351, 0f3DCCCCCD;
	abs.f32 	%f353, %f9416;
	setp.ge.f32 	%p81, %f353, %f352;
	@%p81 bra 	$L__BB3_60;
	setp.ge.f32 	%p82, %f9416, 0f00000000;
	mul.f32 	%f2993, %f353, %f353;
	max.f32 	%f2994, %f352, 0f2B8CBCCC;
	div.rn.f32 	%f2995, %f2993, %f2994;
	add.f32 	%f2996, %f352, %f2995;
	mul.f32 	%f2997, %f2996, 0f3F000000;
	neg.f32 	%f2998, %f2997;
	selp.f32 	%f9416, %f2997, %f2998, %p82;
$L__BB3_60:
	abs.f32 	%f356, %f9417;
	setp.ge.f32 	%p83, %f356, %f352;
	@%p83 bra 	$L__BB3_62;
	setp.ge.f32 	%p84, %f9417, 0f00000000;
	mul.f32 	%f2999, %f356, %f356;
	max.f32 	%f3000, %f352, 0f2B8CBCCC;
	div.rn.f32 	%f3001, %f2999, %f3000;
	add.f32 	%f3002, %f352, %f3001;
	mul.f32 	%f3003, %f3002, 0f3F000000;
	neg.f32 	%f3004, %f3003;
	selp.f32 	%f9417, %f3003, %f3004, %p84;
$L__BB3_62:
	max.f32 	%f3005, %f53, 0f00000000;
	max.f32 	%f3006, %f71, 0f00000000;
	mul.f32 	%f359, %f345, %f49;
	mul.f32 	%f360, %f345, %f50;
	mul.f32 	%f361, %f345, %f51;
	mul.f32 	%f3007, %f50, %f50;
	fma.rn.f32 	%f3008, %f49, %f49, %f3007;
	fma.rn.f32 	%f3009, %f51, %f51, %f3008;
	add.f32 	%f3010, %f9407, 0fBF800000;
	mul.f32 	%f3011, %f345, %f3010;
	max.f32 	%f3012, %f3011, 0f0DA24260;
	div.rn.f32 	%f3013, %f346, %f3012;
	mul.f32 	%f362, %f345, %f3005;
	fma.rn.f32 	%f3014, %f3009, 0f3F000000, %f3013;
	add.f32 	%f3015, %f3005, %f3014;
	mul.f32 	%f363, %f345, %f3015;
	mul.f32 	%f364, %f347, %f67;
	mul.f32 	%f365, %f347, %f68;
	mul.f32 	%f366, %f347, %f69;
	mul.f32 	%f3016, %f68, %f68;
	fma.rn.f32 	%f3017, %f67, %f67, %f3016;
	fma.rn.f32 	%f3018, %f69, %f69, %f3017;
	mul.f32 	%f3019, %f347, %f3010;
	max.f32 	%f3020, %f3019, 0f0DA24260;
	div.rn.f32 	%f3021, %f348, %f3020;
	mul.f32 	%f367, %f347, %f3006;
	fma.rn.f32 	%f3022, %f3018, 0f3F000000, %f3021;
	add.f32 	%f3023, %f3006, %f3022;
	mul.f32 	%f368, %f347, %f3023;
	div.rn.f32 	%f3024, %f346, %f345;
	fma.rn.f32 	%f3025, %f3009, 0f3F000000, %f3005;
	add.f32 	%f3026, %f3024, %f3025;
	add.f32 	%f3027, %f3026, %f3013;
	fma.rn.f32 	%f369, %f49, %f359, %f346;
	mul.f32 	%f370, %f49, %f360;
	mul.f32 	%f371, %f49, %f361;
	mul.f32 	%f3028, %f345, %f3027;
	mul.f32 	%f372, %f49, %f3028;
	mul.f32 	%f373, %f49, %f362;
	div.rn.f32 	%f3029, %f348, %f347;
	fma.rn.f32 	%f3030, %f3018, 0f3F000000, %f3006;
	add.f32 	%f3031, %f3029, %f3030;
	add.f32 	%f3032, %f3031, %f3021;
	fma.rn.f32 	%f374, %f67, %f364, %f348;
	mul.f32 	%f375, %f67, %f365;
	mul.f32 	%f376, %f67, %f366;
	mul.f32 	%f3033, %f347, %f3032;
	mul.f32 	%f377, %f67, %f3033;
	mul.f32 	%f378, %f67, %f367;
	setp.ge.f32 	%p85, %f9416, 0f00000000;
	mov.f32 	%f9420, %f359;
	mov.f32 	%f9421, %f369;
	mov.f32 	%f9422, %f370;
	mov.f32 	%f9423, %f371;
	mov.f32 	%f9424, %f372;
	mov.f32 	%f9425, %f373;
	@%p85 bra 	$L__BB3_84;
	setp.le.f32 	%p86, %f9417, 0f00000000;
	mov.f32 	%f9420, %f364;
	mov.f32 	%f9421, %f374;
	mov.f32 	%f9422, %f375;
	mov.f32 	%f9423, %f376;
	mov.f32 	%f9424, %f377;
	mov.f32 	%f9425, %f378;
	@%p86 bra 	$L__BB3_84;
	sub.f32 	%f379, %f9416, %f49;
	mul.f32 	%f380, %f345, %f379;
	sub.f32 	%f381, %f9417, %f67;
	mul.f32 	%f382, %f347, %f381;
	sub.f32 	%f3034, %f380, %f382;
	abs.f32 	%f3035, %f3034;
	max.f32 	%f3036, %f3035, 0f2B8CBCCC;
	copysign.f32 	%f3037, %f3034, %f3036;
	sub.f32 	%f3038, %f348, %f346;
	fma.rn.f32 	%f3039, %f359, %f379, %f3038;
	mul.f32 	%f3040, %f364, %f381;
	sub.f32 	%f3041, %f3039, %f3040;
	div.rn.f32 	%f383, %f3041, %f3037;
	sub.f32 	%f3042, %f383, %f49;
	fma.rn.f32 	%f3043, %f380, %f3042, %f346;
	sub.f32 	%f3044, %f383, %f67;
	fma.rn.f32 	%f3045, %f382, %f3044, %f348;
	add.f32 	%f3046, %f3043, %f3045;
	mul.f32 	%f384, %f3046, 0f3F000000;
	abs.f32 	%f3047, %f50;
	abs.f32 	%f3048, %f68;
	add.f32 	%f3049, %f3047, %f3048;
	abs.f32 	%f3050, %f51;
	add.f32 	%f3051, %f3050, %f3049;
	abs.f32 	%f3052, %f69;
	add.f32 	%f3053, %f3052, %f3051;
	mul.f32 	%f3054, %f3053, 0f3F000000;
	max.f32 	%f3055, %f351, 0f2B8CBCCC;
	div.rn.f32 	%f3056, %f3054, %f3055;
	mov.f32 	%f3057, 0f3F800000;
	sub.f32 	%f3058, %f3057, %f3056;
	max.f32 	%f3059, %f3058, 0f00000000;
	min.f32 	%f3060, %f3059, 0f3F800000;
	abs.f32 	%f3061, %f3038;
	add.f32 	%f3062, %f346, %f348;
	max.f32 	%f3063, %f3062, 0f2B8CBCCC;
	div.rn.f32 	%f3064, %f3061, %f3063;
	sub.f32 	%f3065, %f347, %f345;
	abs.f32 	%f3066, %f3065;
	add.f32 	%f3067, %f345, %f347;
	max.f32 	%f3068, %f3067, 0f2B8CBCCC;
	div.rn.f32 	%f3069, %f3066, %f3068;
	add.f32 	%f3070, %f3069, %f3064;
	mul.f32 	%f3071, %f3070, 0f3F000000;
	mul.f32 	%f3072, %f3071, 0f40A00000;
	max.f32 	%f3073, %f3072, 0f00000000;
	min.f32 	%f3074, %f3073, 0f3F800000;
	mul.f32 	%f385, %f3074, %f3060;
	mul.f32 	%f3075, %f359, %f9417;
	mul.f32 	%f3076, %f369, %f9417;
	mul.f32 	%f3077, %f370, %f9417;
	mul.f32 	%f3078, %f371, %f9417;
	mul.f32 	%f3079, %f9417, %f372;
	mul.f32 	%f3080, %f373, %f9417;
	mul.f32 	%f3081, %f364, %f9416;
	mul.f32 	%f3082, %f374, %f9416;
	mul.f32 	%f3083, %f375, %f9416;
	mul.f32 	%f3084, %f376, %f9416;
	mul.f32 	%f3085, %f9416, %f377;
	mul.f32 	%f3086, %f378, %f9416;
	sub.f32 	%f3087, %f3075, %f3081;
	sub.f32 	%f3088, %f3076, %f3082;
	sub.f32 	%f3089, %f3077, %f3083;
	sub.f32 	%f3090, %f3078, %f3084;
	sub.f32 	%f3091, %f3079, %f3085;
	sub.f32 	%f3092, %f3080, %f3086;
	sub.f32 	%f3093, %f364, %f359;
	sub.f32 	%f3094, %f365, %f360;
	sub.f32 	%f3095, %f366, %f361;
	sub.f32 	%f3096, %f368, %f363;
	sub.f32 	%f3097, %f367, %f362;
	mul.f32 	%f3098, %f9416, %f9417;
	fma.rn.f32 	%f3099, %f3065, %f3098, %f3087;
	fma.rn.f32 	%f3100, %f3093, %f3098, %f3088;
	fma.rn.f32 	%f3101, %f3094, %f3098, %f3089;
	fma.rn.f32 	%f3102, %f3095, %f3098, %f3090;
	fma.rn.f32 	%f3103, %f3098, %f3096, %f3091;
	fma.rn.f32 	%f3104, %f3097, %f3098, %f3092;
	sub.f32 	%f3105, %f9417, %f9416;
	abs.f32 	%f3106, %f3105;
	max.f32 	%f3107, %f3106, 0f2B8CBCCC;
	copysign.f32 	%f3108, %f3105, %f3107;
	rcp.rn.f32 	%f3109, %f3108;
	mul.f32 	%f386, %f3099, %f3109;
	mul.f32 	%f387, %f3100, %f3109;
	mul.f32 	%f388, %f3101, %f3109;
	mul.f32 	%f389, %f3102, %f3109;
	mul.f32 	%f390, %f3109, %f3103;
	mul.f32 	%f391, %f3104, %f3109;
	setp.ltu.f32 	%p87, %f383, 0f00000000;
	@%p87 bra 	$L__BB3_226;
	sub.f32 	%f3110, %f9416, %f383;
	abs.f32 	%f3111, %f3110;
	max.f32 	%f3112, %f3111, 0f2B8CBCCC;
	copysign.f32 	%f3113, %f3110, %f3112;
	div.rn.f32 	%f3114, %f380, %f3113;
	mul.f32 	%f3115, %f379, %f363;
	mul.f32 	%f3116, %f49, %f346;
	sub.f32 	%f3117, %f3115, %f3116;
	fma.rn.f32 	%f3118, %f383, %f384, %f3117;
	div.rn.f32 	%f3119, %f3118, %f3113;
	mul.f32 	%f3120, %f362, %f379;
	div.rn.f32 	%f3121, %f3120, %f3113;
	mul.f32 	%f3122, %f383, %f3114;
	mul.f32 	%f3123, %f50, %f3114;
	mul.f32 	%f3124, %f51, %f3114;
	sub.f32 	%f3125, %f3114, %f345;
	sub.f32 	%f3126, %f3122, %f359;
	sub.f32 	%f3127, %f3123, %f360;
	sub.f32 	%f3128, %f3124, %f361;
	sub.f32 	%f3129, %f3119, %f363;
	sub.f32 	%f3130, %f3121, %f362;
	fma.rn.f32 	%f3131, %f9416, %f3125, %f359;
	fma.rn.f32 	%f3132, %f9416, %f3126, %f369;
	fma.rn.f32 	%f3133, %f9416, %f3127, %f370;
	fma.rn.f32 	%f3134, %f9416, %f3128, %f371;
	fma.rn.f32 	%f3135, %f9416, %f3129, %f372;
	fma.rn.f32 	%f3136, %f9416, %f3130, %f373;
	mov.f32 	%f3137, 0f3F800000;
	sub.f32 	%f3138, %f3137, %f385;
	mul.f32 	%f3139, %f3138, %f3131;
	mul.f32 	%f3140, %f3138, %f3132;
	mul.f32 	%f3141, %f3138, %f3133;
	mul.f32 	%f3142, %f3138, %f3134;
	mul.f32 	%f3143, %f3138, %f3135;
	mul.f32 	%f3144, %f3138, %f3136;
	fma.rn.f32 	%f9420, %f385, %f386, %f3139;
	fma.rn.f32 	%f9421, %f385, %f387, %f3140;
	fma.rn.f32 	%f9422, %f385, %f388, %f3141;
	fma.rn.f32 	%f9423, %f385, %f389, %f3142;
	fma.rn.f32 	%f9424, %f385, %f390, %f3143;
	fma.rn.f32 	%f9425, %f385, %f391, %f3144;
	bra.uni 	$L__BB3_84;
$L__BB3_66:
	neg.f32 	%f276, %f49;
	mul.f32 	%f2804, %f52, %f9407;
	div.rn.f32 	%f2805, %f2804, %f48;
	max.f32 	%f2806, %f2805, 0f2B8CBCCC;
	sqrt.rn.f32 	%f277, %f2806;
	sub.f32 	%f2807, %f49, %f277;
	sub.f32 	%f2808, %f276, %f277;
	min.f32 	%f9414, %f2807, %f2808;
	add.f32 	%f2809, %f49, %f277;
	sub.f32 	%f2810, %f277, %f49;
	max.f32 	%f9415, %f2809, %f2810;
	mul.f32 	%f280, %f277, 0f3DCCCCCD;
	abs.f32 	%f281, %f9414;
	setp.ge.f32 	%p70, %f281, %f280;
	@%p70 bra 	$L__BB3_68;
	setp.ge.f32 	%p71, %f9414, 0f00000000;
	mul.f32 	%f2811, %f281, %f281;
	max.f32 	%f2812, %f280, 0f2B8CBCCC;
	div.rn.f32 	%f2813, %f2811, %f2812;
	add.f32 	%f2814, %f280, %f2813;
	mul.f32 	%f2815, %f2814, 0f3F000000;
	neg.f32 	%f2816, %f2815;
	selp.f32 	%f9414, %f2815, %f2816, %p71;
$L__BB3_68:
	abs.f32 	%f284, %f9415;
	setp.ge.f32 	%p72, %f284, %f280;
	@%p72 bra 	$L__BB3_70;
	setp.ge.f32 	%p73, %f9415, 0f00000000;
	mul.f32 	%f2817, %f284, %f284;
	max.f32 	%f2818, %f280, 0f2B8CBCCC;
	div.rn.f32 	%f2819, %f2817, %f2818;
	add.f32 	%f2820, %f280, %f2819;
	mul.f32 	%f2821, %f2820, 0f3F000000;
	neg.f32 	%f2822, %f2821;
	selp.f32 	%f9415, %f2821, %f2822, %p73;
$L__BB3_70:
	mul.f32 	%f287, %f48, %f49;
	mul.f32 	%f288, %f48, %f50;
	mul.f32 	%f289, %f48, %f51;
	mul.f32 	%f2823, %f50, %f50;
	fma.rn.f32 	%f2824, %f49, %f49, %f2823;
	fma.rn.f32 	%f2825, %f51, %f51, %f2824;
	add.f32 	%f2826, %f9407, 0fBF800000;
	mul.f32 	%f2827, %f48, %f2826;
	max.f32 	%f2828, %f2827, 0f0DA24260;
	div.rn.f32 	%f2829, %f52, %f2828;
	mul.f32 	%f290, %f48, %f53;
	fma.rn.f32 	%f2830, %f2825, 0f3F000000, %f2829;
	add.f32 	%f2831, %f53, %f2830;
	mul.f32 	%f291, %f48, %f2831;
	mul.f32 	%f292, %f48, %f276;
	div.rn.f32 	%f2832, %f52, %f48;
	fma.rn.f32 	%f2833, %f2825, 0f3F000000, %f53;
	add.f32 	%f2834, %f2832, %f2833;
	add.f32 	%f2835, %f2834, %f2829;
	fma.rn.f32 	%f293, %f49, %f287, %f52;
	mul.f32 	%f294, %f49, %f288;
	mul.f32 	%f295, %f49, %f289;
	mul.f32 	%f2836, %f48, %f2835;
	mul.f32 	%f296, %f49, %f2836;
	mul.f32 	%f297, %f49, %f290;
	mul.f32 	%f2837, %f49, %f292;
	sub.f32 	%f298, %f52, %f2837;
	mul.f32 	%f299, %f288, %f276;
	mul.f32 	%f300, %f289, %f276;
	mul.f32 	%f301, %f2836, %f276;
	mul.f32 	%f302, %f290, %f276;
	setp.ge.f32 	%p74, %f9414, 0f00000000;
	mov.f32 	%f9420, %f287;
	mov.f32 	%f9421, %f293;
	mov.f32 	%f9422, %f294;
	mov.f32 	%f9423, %f295;
	mov.f32 	%f9424, %f296;
	mov.f32 	%f9425, %f297;
	@%p74 bra 	$L__BB3_84;
	setp.le.f32 	%p75, %f9415, 0f00000000;
	mov.f32 	%f9420, %f292;
	mov.f32 	%f9421, %f298;
	mov.f32 	%f9422, %f299;
	mov.f32 	%f9423, %f300;
	mov.f32 	%f9424, %f301;
	mov.f32 	%f9425, %f302;
	@%p75 bra 	$L__BB3_84;
	sub.f32 	%f303, %f9414, %f49;
	mul.f32 	%f304, %f48, %f303;
	add.f32 	%f305, %f49, %f9415;
	mul.f32 	%f306, %f48, %f305;
	sub.f32 	%f2838, %f304, %f306;
	abs.f32 	%f2839, %f2838;
	max.f32 	%f2840, %f2839, 0f2B8CBCCC;
	copysign.f32 	%f2841, %f2838, %f2840;
	sub.f32 	%f2842, %f52, %f52;
	fma.rn.f32 	%f2843, %f287, %f303, %f2842;
	mul.f32 	%f2844, %f292, %f305;
	sub.f32 	%f2845, %f2843, %f2844;
	div.rn.f32 	%f307, %f2845, %f2841;
	sub.f32 	%f2846, %f307, %f49;
	fma.rn.f32 	%f2847, %f304, %f2846, %f52;
	add.f32 	%f2848, %f49, %f307;
	fma.rn.f32 	%f2849, %f306, %f2848, %f52;
	add.f32 	%f2850, %f2847, %f2849;
	mul.f32 	%f308, %f2850, 0f3F000000;
	abs.f32 	%f2851, %f50;
	add.f32 	%f2852, %f2851, %f2851;
	abs.f32 	%f2853, %f51;
	add.f32 	%f2854, %f2852, %f2853;
	add.f32 	%f2855, %f2853, %f2854;
	mul.f32 	%f2856, %f2855, 0f3F000000;
	max.f32 	%f2857, %f277, 0f2B8CBCCC;
	div.rn.f32 	%f2858, %f2856, %f2857;
	mov.f32 	%f2859, 0f3F800000;
	sub.f32 	%f2860, %f2859, %f2858;
	max.f32 	%f2861, %f2860, 0f00000000;
	min.f32 	%f2862, %f2861, 0f3F800000;
	abs.f32 	%f2863, %f2842;
	add.f32 	%f2864, %f52, %f52;
	max.f32 	%f2865, %f2864, 0f2B8CBCCC;
	div.rn.f32 	%f2866, %f2863, %f2865;
	sub.f32 	%f2867, %f48, %f48;
	abs.f32 	%f2868, %f2867;
	add.f32 	%f2869, %f48, %f48;
	max.f32 	%f2870, %f2869, 0f2B8CBCCC;
	div.rn.f32 	%f2871, %f2868, %f2870;
	add.f32 	%f2872, %f2871, %f2866;
	mul.f32 	%f2873, %f2872, 0f3F000000;
	mul.f32 	%f2874, %f2873, 0f40A00000;
	max.f32 	%f2875, %f2874, 0f00000000;
	min.f32 	%f2876, %f2875, 0f3F800000;
	mul.f32 	%f309, %f2876, %f2862;
	mul.f32 	%f2877, %f287, %f9415;
	mul.f32 	%f2878, %f293, %f9415;
	mul.f32 	%f2879, %f294, %f9415;
	mul.f32 	%f2880, %f295, %f9415;
	mul.f32 	%f2881, %f9415, %f296;
	mul.f32 	%f2882, %f297, %f9415;
	mul.f32 	%f2883, %f292, %f9414;
	mul.f32 	%f2884, %f298, %f9414;
	mul.f32 	%f2885, %f299, %f9414;
	mul.f32 	%f2886, %f300, %f9414;
	mul.f32 	%f2887, %f9414, %f301;
	mul.f32 	%f2888, %f302, %f9414;
	sub.f32 	%f2889, %f2877, %f2883;
	sub.f32 	%f2890, %f2878, %f2884;
	sub.f32 	%f2891, %f2879, %f2885;
	sub.f32 	%f2892, %f2880, %f2886;
	sub.f32 	%f2893, %f2881, %f2887;
	sub.f32 	%f2894, %f2882, %f2888;
	sub.f32 	%f2895, %f292, %f287;
	sub.f32 	%f2896, %f288, %f288;
	sub.f32 	%f2897, %f289, %f289;
	sub.f32 	%f2898, %f291, %f291;
	sub.f32 	%f2899, %f290, %f290;
	mul.f32 	%f2900, %f9414, %f9415;
	fma.rn.f32 	%f2901, %f2867, %f2900, %f2889;
	fma.rn.f32 	%f2902, %f2895, %f2900, %f2890;
	fma.rn.f32 	%f2903, %f2896, %f2900, %f2891;
	fma.rn.f32 	%f2904, %f2897, %f2900, %f2892;
	fma.rn.f32 	%f2905, %f2900, %f2898, %f2893;
	fma.rn.f32 	%f2906, %f2899, %f2900, %f2894;
	sub.f32 	%f2907, %f9415, %f9414;
	abs.f32 	%f2908, %f2907;
	max.f32 	%f2909, %f2908, 0f2B8CBCCC;
	copysign.f32 	%f2910, %f2907, %f2909;
	rcp.rn.f32 	%f2911, %f2910;
	mul.f32 	%f310, %f2901, %f2911;
	mul.f32 	%f311, %f2902, %f2911;
	mul.f32 	%f312, %f2903, %f2911;
	mul.f32 	%f313, %f2904, %f2911;
	mul.f32 	%f314, %f2911, %f2905;
	mul.f32 	%f315, %f2906, %f2911;
	setp.ltu.f32 	%p76, %f307, 0f00000000;
	@%p76 bra 	$L__BB3_74;
	sub.f32 	%f2912, %f9414, %f307;
	abs.f32 	%f2913, %f2912;
	max.f32 	%f2914, %f2913, 0f2B8CBCCC;
	copysign.f32 	%f2915, %f2912, %f2914;
	div.rn.f32 	%f2916, %f304, %f2915;
	mul.f32 	%f2917, %f303, %f291;
	mul.f32 	%f2918, %f49, %f52;
	sub.f32 	%f2919, %f2917, %f2918;
	fma.rn.f32 	%f2920, %f307, %f308, %f2919;
	div.rn.f32 	%f2921, %f2920, %f2915;
	mul.f32 	%f2922, %f290, %f303;
	div.rn.f32 	%f2923, %f2922, %f2915;
	mul.f32 	%f2924, %f307, %f2916;
	mul.f32 	%f2925, %f50, %f2916;
	mul.f32 	%f2926, %f51, %f2916;
	sub.f32 	%f2927, %f2916, %f48;
	sub.f32 	%f2928, %f2924, %f287;
	sub.f32 	%f2929, %f2925, %f288;
	sub.f32 	%f2930, %f2926, %f289;
	sub.f32 	%f2931, %f2921, %f291;
	sub.f32 	%f2932, %f2923, %f290;
	fma.rn.f32 	%f2933, %f9414, %f2927, %f287;
	fma.rn.f32 	%f2934, %f9414, %f2928, %f293;
	fma.rn.f32 	%f2935, %f9414, %f2929, %f294;
	fma.rn.f32 	%f2936, %f9414, %f2930, %f295;
	fma.rn.f32 	%f2937, %f9414, %f2931, %f296;
	fma.rn.f32 	%f2938, %f9414, %f2932, %f297;
	mov.f32 	%f2939, 0f3F800000;
	sub.f32 	%f2940, %f2939, %f309;
	mul.f32 	%f2941, %f2940, %f2933;
	mul.f32 	%f2942, %f2940, %f2934;
	mul.f32 	%f2943, %f2940, %f2935;
	mul.f32 	%f2944, %f2940, %f2936;
	mul.f32 	%f2945, %f2940, %f2937;
	mul.f32 	%f2946, %f2940, %f2938;
	fma.rn.f32 	%f9420, %f309, %f310, %f2941;
	fma.rn.f32 	%f9421, %f309, %f311, %f2942;
	fma.rn.f32 	%f9422, %f309, %f312, %f2943;
	fma.rn.f32 	%f9423, %f309, %f313, %f2944;
	fma.rn.f32 	%f9424, %f309, %f314, %f2945;
	fma.rn.f32 	%f9425, %f309, %f315, %f2946;
	bra.uni 	$L__BB3_84;
$L__BB3_74:
	sub.f32 	%f2947, %f9415, %f307;
	abs.f32 	%f2948, %f2947;
	max.f32 	%f2949, %f2948, 0f2B8CBCCC;
	copysign.f32 	%f2950, %f2947, %f2949;
	div.rn.f32 	%f2951, %f306, %f2950;
	mul.f32 	%f2952, %f305, %f291;
	fma.rn.f32 	%f2953, %f49, %f52, %f2952;
	fma.rn.f32 	%f2954, %f307, %f308, %f2953;
	div.rn.f32 	%f2955, %f2954, %f2950;
	mul.f32 	%f2956, %f290, %f305;
	div.rn.f32 	%f2957, %f2956, %f2950;
	mul.f32 	%f2958, %f307, %f2951;
	mul.f32 	%f2959, %f50, %f2951;
	mul.f32 	%f2960, %f51, %f2951;
	sub.f32 	%f2961, %f2951, %f48;
	sub.f32 	%f2962, %f2958, %f292;
	sub.f32 	%f2963, %f2959, %f288;
	sub.f32 	%f2964, %f2960, %f289;
	sub.f32 	%f2965, %f2955, %f291;
	sub.f32 	%f2966, %f2957, %f290;
	fma.rn.f32 	%f2967, %f9415, %f2961, %f292;
	fma.rn.f32 	%f2968, %f9415, %f2962, %f298;
	fma.rn.f32 	%f2969, %f9415, %f2963, %f299;
	fma.rn.f32 	%f2970, %f9415, %f2964, %f300;
	fma.rn.f32 	%f2971, %f9415, %f2965, %f301;
	fma.rn.f32 	%f2972, %f9415, %f2966, %f302;
	mov.f32 	%f2973, 0f3F800000;
	sub.f32 	%f2974, %f2973, %f309;
	mul.f32 	%f2975, %f2974, %f2967;
	mul.f32 	%f2976, %f2974, %f2968;
	mul.f32 	%f2977, %f2974, %f2969;
	mul.f32 	%f2978, %f2974, %f2970;
	mul.f32 	%f2979, %f2974, %f2971;
	mul.f32 	%f2980, %f2974, %f2972;
	fma.rn.f32 	%f9420, %f309, %f310, %f2975;
	fma.rn.f32 	%f9421, %f309, %f311, %f2976;
	fma.rn.f32 	%f9422, %f309, %f312, %f2977;
	fma.rn.f32 	%f9423, %f309, %f313, %f2978;
	fma.rn.f32 	%f9424, %f309, %f314, %f2979;
	fma.rn.f32 	%f9425, %f309, %f315, %f2980;
	bra.uni 	$L__BB3_84;
$L__BB3_75:
	add.f32 	%f3180, %f54, %f54;
	mul.f32 	%f3181, %f60, 0f40E00000;
	sub.f32 	%f3182, %f3180, %f3181;
	fma.rn.f32 	%f3183, %f48, 0f41300000, %f3182;
	mul.f32 	%f3184, %f3183, 0f3E2AAAAB;
	mul.f32 	%f3185, %f48, 0f40A00000;
	sub.f32 	%f3186, %f3185, %f60;
	add.f32 	%f3187, %f66, %f66;
	add.f32 	%f3188, %f3186, %f3187;
	mul.f32 	%f3189, %f3188, 0f3E2AAAAB;
	add.f32 	%f3190, %f48, %f48;
	mul.f32 	%f3191, %f66, 0f40A00000;
	add.f32 	%f3192, %f3190, %f3191;
	sub.f32 	%f3193, %f3192, %f72;
	mul.f32 	%f3194, %f3193, 0f3E2AAAAB;
	add.f32 	%f3195, %f60, %f60;
	sub.f32 	%f3196, %f54, %f3195;
	add.f32 	%f3197, %f48, %f3196;
	mul.f32 	%f3198, %f3197, 0f3F8AAAAB;
	mul.f32 	%f3199, %f60, 0f40800000;
	sub.f32 	%f3200, %f54, %f3199;
	mul.f32 	%f3201, %f48, 0f40400000;
	add.f32 	%f3202, %f3201, %f3200;
	mul.f32 	%f3203, %f3202, 0f3E800000;
	mul.f32 	%f3204, %f3202, %f3203;
	fma.rn.f32 	%f3205, %f3197, %f3198, %f3204;
	sub.f32 	%f3206, %f60, %f3190;
	add.f32 	%f3207, %f3206, %f66;
	mul.f32 	%f3208, %f3207, 0f3F8AAAAB;
	sub.f32 	%f3209, %f60, %f66;
	mul.f32 	%f3210, %f3209, 0f3E800000;
	mul.f32 	%f3211, %f3209, %f3210;
	fma.rn.f32 	%f3212, %f3207, %f3208, %f3211;
	sub.f32 	%f3213, %f48, %f3187;
	add.f32 	%f3214, %f3213, %f72;
	mul.f32 	%f3215, %f3214, 0f3F8AAAAB;
	mul.f32 	%f3216, %f66, 0f40800000;
	sub.f32 	%f3217, %f3201, %f3216;
	add.f32 	%f3218, %f3217, %f72;
	mul.f32 	%f3219, %f3218, 0f3E800000;
	mul.f32 	%f3220, %f3218, %f3219;
	fma.rn.f32 	%f3221, %f3214, %f3215, %f3220;
	add.f32 	%f3222, %f3205, 0f358637BD;
	mul.f32 	%f3223, %f3222, %f3222;
	mov.f32 	%f3224, 0f3DCCCCCD;
	div.rn.f32 	%f3225, %f3224, %f3223;
	add.f32 	%f3226, %f3212, 0f358637BD;
	mul.f32 	%f3227, %f3226, %f3226;
	mov.f32 	%f3228, 0f3F19999A;
	div.rn.f32 	%f3229, %f3228, %f3227;
	add.f32 	%f3230, %f3221, 0f358637BD;
	mul.f32 	%f3231, %f3230, %f3230;
	mov.f32 	%f3232, 0f3E99999A;
	div.rn.f32 	%f3233, %f3232, %f3231;
	add.f32 	%f3234, %f3225, %f3229;
	add.f32 	%f3235, %f3234, %f3233;
	div.rn.f32 	%f3236, %f3225, %f3235;
	div.rn.f32 	%f3237, %f3229, %f3235;
	mul.f32 	%f3238, %f3189, %f3237;
	fma.rn.f32 	%f3239, %f3184, %f3236, %f3238;
	div.rn.f32 	%f3240, %f3233, %f3235;
	fma.rn.f32 	%f3241, %f3194, %f3240, %f3239;
	add.f32 	%f3242, %f55, %f55;
	mul.f32 	%f3243, %f61, 0f40E00000;
	sub.f32 	%f3244, %f3242, %f3243;
	fma.rn.f32 	%f3245, %f49, 0f41300000, %f3244;
	mul.f32 	%f3246, %f3245, 0f3E2AAAAB;
	mul.f32 	%f3247, %f49, 0f40A00000;
	sub.f32 	%f3248, %f3247, %f61;
	add.f32 	%f3249, %f67, %f67;
	add.f32 	%f3250, %f3248, %f3249;
	mul.f32 	%f3251, %f3250, 0f3E2AAAAB;
	add.f32 	%f3252, %f49, %f49;
	mul.f32 	%f3253, %f67, 0f40A00000;
	add.f32 	%f3254, %f3252, %f3253;
	sub.f32 	%f3255, %f3254, %f73;
	mul.f32 	%f3256, %f3255, 0f3E2AAAAB;
	add.f32 	%f3257, %f61, %f61;
	sub.f32 	%f3258, %f55, %f3257;
	add.f32 	%f3259, %f49, %f3258;
	mul.f32 	%f3260, %f3259, 0f3F8AAAAB;
	mul.f32 	%f3261, %f61, 0f40800000;
	sub.f32 	%f3262, %f55, %f3261;
	mul.f32 	%f3263, %f49, 0f40400000;
	add.f32 	%f3264, %f3263, %f3262;
	mul.f32 	%f3265, %f3264, 0f3E800000;
	mul.f32 	%f3266, %f3264, %f3265;
	fma.rn.f32 	%f3267, %f3259, %f3260, %f3266;
	sub.f32 	%f3268, %f61, %f3252;
	add.f32 	%f3269, %f3268, %f67;
	mul.f32 	%f3270, %f3269, 0f3F8AAAAB;
	sub.f32 	%f3271, %f61, %f67;
	mul.f32 	%f3272, %f3271, 0f3E800000;
	mul.f32 	%f3273, %f3271, %f3272;
	fma.rn.f32 	%f3274, %f3269, %f3270, %f3273;
	sub.f32 	%f3275, %f49, %f3249;
	add.f32 	%f3276, %f3275, %f73;
	mul.f32 	%f3277, %f3276, 0f3F8AAAAB;
	mul.f32 	%f3278, %f67, 0f40800000;
	sub.f32 	%f3279, %f3263, %f3278;
	add.f32 	%f3280, %f3279, %f73;
	mul.f32 	%f3281, %f3280, 0f3E800000;
	mul.f32 	%f3282, %f3280, %f3281;
	fma.rn.f32 	%f3283, %f3276, %f3277, %f3282;
	add.f32 	%f3284, %f3267, 0f358637BD;
	mul.f32 	%f3285, %f3284, %f3284;
	div.rn.f32 	%f3286, %f3224, %f3285;
	add.f32 	%f3287, %f3274, 0f358637BD;
	mul.f32 	%f3288, %f3287, %f3287;
	div.rn.f32 	%f3289, %f3228, %f3288;
	add.f32 	%f3290, %f3283, 0f358637BD;
	mul.f32 	%f3291, %f3290, %f3290;
	div.rn.f32 	%f3292, %f3232, %f3291;
	add.f32 	%f3293, %f3286, %f3289;
	add.f32 	%f3294, %f3293, %f3292;
	div.rn.f32 	%f3295, %f3286, %f3294;
	div.rn.f32 	%f3296, %f3289, %f3294;
	mul.f32 	%f3297, %f3251, %f3296;
	fma.rn.f32 	%f3298, %f3246, %f3295, %f3297;
	div.rn.f32 	%f3299, %f3292, %f3294;
	fma.rn.f32 	%f328, %f3256, %f3299, %f3298;
	add.f32 	%f3300, %f56, %f56;
	mul.f32 	%f3301, %f62, 0f40E00000;
	sub.f32 	%f3302, %f3300, %f3301;
	fma.rn.f32 	%f3303, %f50, 0f41300000, %f3302;
	mul.f32 	%f3304, %f3303, 0f3E2AAAAB;
	mul.f32 	%f3305, %f50, 0f40A00000;
	sub.f32 	%f3306, %f3305, %f62;
	add.f32 	%f3307, %f68, %f68;
	add.f32 	%f3308, %f3306, %f3307;
	mul.f32 	%f3309, %f3308, 0f3E2AAAAB;
	add.f32 	%f3310, %f50, %f50;
	mul.f32 	%f3311, %f68, 0f40A00000;
	add.f32 	%f3312, %f3310, %f3311;
	sub.f32 	%f3313, %f3312, %f74;
	mul.f32 	%f3314, %f3313, 0f3E2AAAAB;
	add.f32 	%f3315, %f62, %f62;
	sub.f32 	%f3316, %f56, %f3315;
	add.f32 	%f3317, %f50, %f3316;
	mul.f32 	%f3318, %f3317, 0f3F8AAAAB;
	mul.f32 	%f3319, %f62, 0f40800000;
	sub.f32 	%f3320, %f56, %f3319;
	mul.f32 	%f3321, %f50, 0f40400000;
	add.f32 	%f3322, %f3321, %f3320;
	mul.f32 	%f3323, %f3322, 0f3E800000;
	mul.f32 	%f3324, %f3322, %f3323;
	fma.rn.f32 	%f3325, %f3317, %f3318, %f3324;
	sub.f32 	%f3326, %f62, %f3310;
	add.f32 	%f3327, %f3326, %f68;
	mul.f32 	%f3328, %f3327, 0f3F8AAAAB;
	sub.f32 	%f3329, %f62, %f68;
	mul.f32 	%f3330, %f3329, 0f3E800000;
	mul.f32 	%f3331, %f3329, %f3330;
	fma.rn.f32 	%f3332, %f3327, %f3328, %f3331;
	sub.f32 	%f3333, %f50, %f3307;
	add.f32 	%f3334, %f3333, %f74;
	mul.f32 	%f3335, %f3334, 0f3F8AAAAB;
	mul.f32 	%f3336, %f68, 0f40800000;
	sub.f32 	%f3337, %f3321, %f3336;
	add.f32 	%f3338, %f3337, %f74;
	mul.f32 	%f3339, %f3338, 0f3E800000;
	mul.f32 	%f3340, %f3338, %f3339;
	fma.rn.f32 	%f3341, %f3334, %f3335, %f3340;
	add.f32 	%f3342, %f3325, 0f358637BD;
	mul.f32 	%f3343, %f3342, %f3342;
	div.rn.f32 	%f3344, %f3224, %f3343;
	add.f32 	%f3345, %f3332, 0f358637BD;
	mul.f32 	%f3346, %f3345, %f3345;
	div.rn.f32 	%f3347, %f3228, %f3346;
	add.f32 	%f3348, %f3341, 0f358637BD;
	mul.f32 	%f3349, %f3348, %f3348;
	div.rn.f32 	%f3350, %f3232, %f3349;
	add.f32 	%f3351, %f3344, %f3347;
	add.f32 	%f3352, %f3351, %f3350;
	div.rn.f32 	%f3353, %f3344, %f3352;
	div.rn.f32 	%f3354, %f3347, %f3352;
	mul.f32 	%f3355, %f3309, %f3354;
	fma.rn.f32 	%f3356, %f3304, %f3353, %f3355;
	div.rn.f32 	%f3357, %f3350, %f3352;
	fma.rn.f32 	%f329, %f3314, %f3357, %f3356;
	add.f32 	%f3358, %f57, %f57;
	mul.f32 	%f3359, %f63, 0f40E00000;
	sub.f32 	%f3360, %f3358, %f3359;
	fma.rn.f32 	%f3361, %f51, 0f41300000, %f3360;
	mul.f32 	%f3362, %f3361, 0f3E2AAAAB;
	mul.f32 	%f3363, %f51, 0f40A00000;
	sub.f32 	%f3364, %f3363, %f63;
	add.f32 	%f3365, %f69, %f69;
	add.f32 	%f3366, %f3364, %f3365;
	mul.f32 	%f3367, %f3366, 0f3E2AAAAB;
	add.f32 	%f3368, %f51, %f51;
	mul.f32 	%f3369, %f69, 0f40A00000;
	add.f32 	%f3370, %f3368, %f3369;
	sub.f32 	%f3371, %f3370, %f75;
	mul.f32 	%f3372, %f3371, 0f3E2AAAAB;
	add.f32 	%f3373, %f63, %f63;
	sub.f32 	%f3374, %f57, %f3373;
	add.f32 	%f3375, %f51, %f3374;
	mul.f32 	%f3376, %f3375, 0f3F8AAAAB;
	mul.f32 	%f3377, %f63, 0f40800000;
	sub.f32 	%f3378, %f57, %f3377;
	mul.f32 	%f3379, %f51, 0f40400000;
	add.f32 	%f3380, %f3379, %f3378;
	mul.f32 	%f3381, %f3380, 0f3E800000;
	mul.f32 	%f3382, %f3380, %f3381;
	fma.rn.f32 	%f3383, %f3375, %f3376, %f3382;
	sub.f32 	%f3384, %f63, %f3368;
	add.f32 	%f3385, %f3384, %f69;
	mul.f32 	%f3386, %f3385, 0f3F8AAAAB;
	sub.f32 	%f3387, %f63, %f69;
	mul.f32 	%f3388, %f3387, 0f3E800000;
	mul.f32 	%f3389, %f3387, %f3388;
	fma.rn.f32 	%f3390, %f3385, %f3386, %f3389;
	sub.f32 	%f3391, %f51, %f3365;
	add.f32 	%f3392, %f3391, %f75;
	mul.f32 	%f3393, %f3392, 0f3F8AAAAB;
	mul.f32 	%f3394, %f69, 0f40800000;
	sub.f32 	%f3395, %f3379, %f3394;
	add.f32 	%f3396, %f3395, %f75;
	mul.f32 	%f3397, %f3396, 0f3E800000;
	mul.f32 	%f3398, %f3396, %f3397;
	fma.rn.f32 	%f3399, %f3392, %f3393, %f3398;
	add.f32 	%f3400, %f3383, 0f358637BD;
	mul.f32 	%f3401, %f3400, %f3400;
	div.rn.f32 	%f3402, %f3224, %f3401;
	add.f32 	%f3403, %f3390, 0f358637BD;
	mul.f32 	%f3404, %f3403, %f3403;
	div.rn.f32 	%f3405, %f3228, %f3404;
	add.f32 	%f3406, %f3399, 0f358637BD;
	mul.f32 	%f3407, %f3406, %f3406;
	div.rn.f32 	%f3408, %f3232, %f3407;
	add.f32 	%f3409, %f3402, %f3405;
	add.f32 	%f3410, %f3409, %f3408;
	div.rn.f32 	%f3411, %f3402, %f3410;
	div.rn.f32 	%f3412, %f3405, %f3410;
	mul.f32 	%f3413, %f3367, %f3412;
	fma.rn.f32 	%f3414, %f3362, %f3411, %f3413;
	div.rn.f32 	%f3415, %f3408, %f3410;
	fma.rn.f32 	%f330, %f3372, %f3415, %f3414;
	add.f32 	%f3416, %f58, %f58;
	mul.f32 	%f3417, %f64, 0f40E00000;
	sub.f32 	%f3418, %f3416, %f3417;
	fma.rn.f32 	%f3419, %f52, 0f41300000, %f3418;
	mul.f32 	%f3420, %f3419, 0f3E2AAAAB;
	mul.f32 	%f3421, %f52, 0f40A00000;
	sub.f32 	%f3422, %f3421, %f64;
	add.f32 	%f3423, %f70, %f70;
	add.f32 	%f3424, %f3422, %f3423;
	mul.f32 	%f3425, %f3424, 0f3E2AAAAB;
	add.f32 	%f3426, %f52, %f52;
	mul.f32 	%f3427, %f70, 0f40A00000;
	add.f32 	%f3428, %f3426, %f3427;
	sub.f32 	%f3429, %f3428, %f76;
	mul.f32 	%f3430, %f3429, 0f3E2AAAAB;
	add.f32 	%f3431, %f64, %f64;
	sub.f32 	%f3432, %f58, %f3431;
	add.f32 	%f3433, %f52, %f3432;
	mul.f32 	%f3434, %f3433, 0f3F8AAAAB;
	mul.f32 	%f3435, %f64, 0f40800000;
	sub.f32 	%f3436, %f58, %f3435;
	mul.f32 	%f3437, %f52, 0f40400000;
	add.f32 	%f3438, %f3437, %f3436;
	mul.f32 	%f3439, %f3438, 0f3E800000;
	mul.f32 	%f3440, %f3438, %f3439;
	fma.rn.f32 	%f3441, %f3433, %f3434, %f3440;
	sub.f32 	%f3442, %f64, %f3426;
	add.f32 	%f3443, %f3442, %f70;
	mul.f32 	%f3444, %f3443, 0f3F8AAAAB;
	sub.f32 	%f3445, %f64, %f70;
	mul.f32 	%f3446, %f3445, 0f3E800000;
	mul.f32 	%f3447, %f3445, %f3446;
	fma.rn.f32 	%f3448, %f3443, %f3444, %f3447;
	sub.f32 	%f3449, %f52, %f3423;
	add.f32 	%f3450, %f3449, %f76;
	mul.f32 	%f3451, %f3450, 0f3F8AAAAB;
	mul.f32 	%f3452, %f70, 0f40800000;
	sub.f32 	%f3453, %f3437, %f3452;
	add.f32 	%f3454, %f3453, %f76;
	mul.f32 	%f3455, %f3454, 0f3E800000;
	mul.f32 	%f3456, %f3454, %f3455;
	fma.rn.f32 	%f3457, %f3450, %f3451, %f3456;
	add.f32 	%f3458, %f3441, 0f358637BD;
	mul.f32 	%f3459, %f3458, %f3458;
	div.rn.f32 	%f3460, %f3224, %f3459;
	add.f32 	%f3461, %f3448, 0f358637BD;
	mul.f32 	%f3462, %f3461, %f3461;
	div.rn.f32 	%f3463, %f3228, %f3462;
	add.f32 	%f3464, %f3457, 0f358637BD;
	mul.f32 	%f3465, %f3464, %f3464;
	div.rn.f32 	%f3466, %f3232, %f3465;
	add.f32 	%f3467, %f3460, %f3463;
	add.f32 	%f3468, %f3467, %f3466;
	div.rn.f32 	%f3469, %f3460, %f3468;
	div.rn.f32 	%f3470, %f3463, %f3468;
	mul.f32 	%f3471, %f3425, %f3470;
	fma.rn.f32 	%f3472, %f3420, %f3469, %f3471;
	div.rn.f32 	%f3473, %f3466, %f3468;
	fma.rn.f32 	%f3474, %f3430, %f3473, %f3472;
	add.f32 	%f3475, %f59, %f59;
	mul.f32 	%f3476, %f65, 0f40E00000;
	sub.f32 	%f3477, %f3475, %f3476;
	fma.rn.f32 	%f3478, %f53, 0f41300000, %f3477;
	mul.f32 	%f3479, %f3478, 0f3E2AAAAB;
	mul.f32 	%f3480, %f53, 0f40A00000;
	sub.f32 	%f3481, %f3480, %f65;
	add.f32 	%f3482, %f71, %f71;
	add.f32 	%f3483, %f3481, %f3482;
	mul.f32 	%f3484, %f3483, 0f3E2AAAAB;
	add.f32 	%f3485, %f53, %f53;
	mul.f32 	%f3486, %f71, 0f40A00000;
	add.f32 	%f3487, %f3485, %f3486;
	sub.f32 	%f3488, %f3487, %f77;
	mul.f32 	%f3489, %f3488, 0f3E2AAAAB;
	add.f32 	%f3490, %f65, %f65;
	sub.f32 	%f3491, %f59, %f3490;
	add.f32 	%f3492, %f53, %f3491;
	mul.f32 	%f3493, %f3492, 0f3F8AAAAB;
	mul.f32 	%f3494, %f65, 0f40800000;
	sub.f32 	%f3495, %f59, %f3494;
	mul.f32 	%f3496, %f53, 0f40400000;
	add.f32 	%f3497, %f3496, %f3495;
	mul.f32 	%f3498, %f3497, 0f3E800000;
	mul.f32 	%f3499, %f3497, %f3498;
	fma.rn.f32 	%f3500, %f3492, %f3493, %f3499;
	sub.f32 	%f3501, %f65, %f3485;
	add.f32 	%f3502, %f3501, %f71;
	mul.f32 	%f3503, %f3502, 0f3F8AAAAB;
	sub.f32 	%f3504, %f65, %f71;
	mul.f32 	%f3505, %f3504, 0f3E800000;
	mul.f32 	%f3506, %f3504, %f3505;
	fma.rn.f32 	%f3507, %f3502, %f3503, %f3506;
	sub.f32 	%f3508, %f53, %f3482;
	add.f32 	%f3509, %f3508, %f77;
	mul.f32 	%f3510, %f3509, 0f3F8AAAAB;
	mul.f32 	%f3511, %f71, 0f40800000;
	sub.f32 	%f3512, %f3496, %f3511;
	add.f32 	%f3513, %f3512, %f77;
	mul.f32 	%f3514, %f3513, 0f3E800000;
	mul.f32 	%f3515, %f3513, %f3514;
	fma.rn.f32 	%f3516, %f3509, %f3510, %f3515;
	add.f32 	%f3517, %f3500, 0f358637BD;
	mul.f32 	%f3518, %f3517, %f3517;
	div.rn.f32 	%f3519, %f3224, %f3518;
	add.f32 	%f3520, %f3507, 0f358637BD;
	mul.f32 	%f3521, %f3520, %f3520;
	div.rn.f32 	%f3522, %f3228, %f3521;
	add.f32 	%f3523, %f3516, 0f358637BD;
	mul.f32 	%f3524, %f3523, %f3523;
	div.rn.f32 	%f3525, %f3232, %f3524;
	add.f32 	%f3526, %f3519, %f3522;
	add.f32 	%f3527, %f3526, %f3525;
	div.rn.f32 	%f3528, %f3519, %f3527;
	div.rn.f32 	%f3529, %f3522, %f3527;
	mul.f32 	%f3530, %f3484, %f3529;
	fma.rn.f32 	%f3531, %f3479, %f3528, %f3530;
	div.rn.f32 	%f3532, %f3525, %f3527;
	fma.rn.f32 	%f331, %f3489, %f3532, %f3531;
	add.f32 	%f3533, %f78, %f78;
	mul.f32 	%f3534, %f72, 0f40E00000;
	sub.f32 	%f3535, %f3533, %f3534;
	fma.rn.f32 	%f3536, %f66, 0f41300000, %f3535;
	mul.f32 	%f3537, %f3536, 0f3E2AAAAB;
	sub.f32 	%f3538, %f3191, %f72;
	add.f32 	%f3539, %f3190, %f3538;
	mul.f32 	%f3540, %f3539, 0f3E2AAAAB;
	add.f32 	%f3541, %f3185, %f3187;
	sub.f32 	%f3542, %f3541, %f60;
	mul.f32 	%f3543, %f3542, 0f3E2AAAAB;
	add.f32 	%f3544, %f72, %f72;
	sub.f32 	%f3545, %f78, %f3544;
	add.f32 	%f3546, %f66, %f3545;
	mul.f32 	%f3547, %f3546, 0f3F8AAAAB;
	mul.f32 	%f3548, %f72, 0f40800000;
	sub.f32 	%f3549, %f78, %f3548;
	mul.f32 	%f3550, %f66, 0f40400000;
	add.f32 	%f3551, %f3550, %f3549;
	mul.f32 	%f3552, %f3551, 0f3E800000;
	mul.f32 	%f3553, %f3551, %f3552;
	fma.rn.f32 	%f3554, %f3546, %f3547, %f3553;
	sub.f32 	%f3555, %f72, %f3187;
	add.f32 	%f3556, %f48, %f3555;
	mul.f32 	%f3557, %f3556, 0f3F8AAAAB;
	mul.f32 	%f3558, %f3556, %f3557;
	sub.f32 	%f3559, %f72, %f48;
	mul.f32 	%f3560, %f3559, 0f3E800000;
	fma.rn.f32 	%f3561, %f3559, %f3560, %f3558;
	sub.f32 	%f3562, %f66, %f3190;
	add.f32 	%f3563, %f60, %f3562;
	mul.f32 	%f3564, %f3563, 0f3F8AAAAB;
	mul.f32 	%f3565, %f48, 0f40800000;
	sub.f32 	%f3566, %f3550, %f3565;
	add.f32 	%f3567, %f60, %f3566;
	mul.f32 	%f3568, %f3567, 0f3E800000;
	mul.f32 	%f3569, %f3567, %f3568;
	fma.rn.f32 	%f3570, %f3563, %f3564, %f3569;
	add.f32 	%f3571, %f3554, 0f358637BD;
	mul.f32 	%f3572, %f3571, %f3571;
	div.rn.f32 	%f3573, %f3224, %f3572;
	add.f32 	%f3574, %f3561, 0f358637BD;
	mul.f32 	%f3575, %f3574, %f3574;
	div.rn.f32 	%f3576, %f3228, %f3575;
	add.f32 	%f3577, %f3570, 0f358637BD;
	mul.f32 	%f3578, %f3577, %f3577;
	div.rn.f32 	%f3579, %f3232, %f3578;
	add.f32 	%f3580, %f3576, %f3573;
	add.f32 	%f3581, %f3579, %f3580;
	div.rn.f32 	%f3582, %f3573, %f3581;
	div.rn.f32 	%f3583, %f3576, %f3581;
	mul.f32 	%f3584, %f3540, %f3583;
	fma.rn.f32 	%f3585, %f3537, %f3582, %f3584;
	div.rn.f32 	%f3586, %f3579, %f3581;
	fma.rn.f32 	%f3587, %f3543, %f3586, %f3585;
	add.f32 	%f3588, %f79, %f79;
	mul.f32 	%f3589, %f73, 0f40E00000;
	sub.f32 	%f3590, %f3588, %f3589;
	fma.rn.f32 	%f3591, %f67, 0f41300000, %f3590;
	mul.f32 	%f3592, %f3591, 0f3E2AAAAB;
	sub.f32 	%f3593, %f3253, %f73;
	add.f32 	%f3594, %f3252, %f3593;
	mul.f32 	%f3595, %f3594, 0f3E2AAAAB;
	add.f32 	%f3596, %f3247, %f3249;
	sub.f32 	%f3597, %f3596, %f61;
	mul.f32 	%f3598, %f3597, 0f3E2AAAAB;
	add.f32 	%f3599, %f73, %f73;
	sub.f32 	%f3600, %f79, %f3599;
	add.f32 	%f3601, %f67, %f3600;
	mul.f32 	%f3602, %f3601, 0f3F8AAAAB;
	mul.f32 	%f3603, %f73, 0f40800000;
	sub.f32 	%f3604, %f79, %f3603;
	mul.f32 	%f3605, %f67, 0f40400000;
	add.f32 	%f3606, %f3605, %f3604;
	mul.f32 	%f3607, %f3606, 0f3E800000;
	mul.f32 	%f3608, %f3606, %f3607;
	fma.rn.f32 	%f3609, %f3601, %f3602, %f3608;
	sub.f32 	%f3610, %f73, %f3249;
	add.f32 	%f3611, %f49, %f3610;
	mul.f32 	%f3612, %f3611, 0f3F8AAAAB;
	mul.f32 	%f3613, %f3611, %f3612;
	sub.f32 	%f3614, %f73, %f49;
	mul.f32 	%f3615, %f3614, 0f3E800000;
	fma.rn.f32 	%f3616, %f3614, %f3615, %f3613;
	sub.f32 	%f3617, %f67, %f3252;
	add.f32 	%f3618, %f61, %f3617;
	mul.f32 	%f3619, %f3618, 0f3F8AAAAB;
	mul.f32 	%f3620, %f49, 0f40800000;
	sub.f32 	%f3621, %f3605, %f3620;
	add.f32 	%f3622, %f61, %f3621;
	mul.f32 	%f3623, %f3622, 0f3E800000;
	mul.f32 	%f3624, %f3622, %f3623;
	fma.rn.f32 	%f3625, %f3618, %f3619, %f3624;
	add.f32 	%f3626, %f3609, 0f358637BD;
	mul.f32 	%f3627, %f3626, %f3626;
	div.rn.f32 	%f3628, %f3224, %f3627;
	add.f32 	%f3629, %f3616, 0f358637BD;
	mul.f32 	%f3630, %f3629, %f3629;
	div.rn.f32 	%f3631, %f3228, %f3630;
	add.f32 	%f3632, %f3625, 0f358637BD;
	mul.f32 	%f3633, %f3632, %f3632;
	div.rn.f32 	%f3634, %f3232, %f3633;
	add.f32 	%f3635, %f3631, %f3628;
	add.f32 	%f3636, %f3634, %f3635;
	div.rn.f32 	%f3637, %f3628, %f3636;
	div.rn.f32 	%f3638, %f3631, %f3636;
	mul.f32 	%f3639, %f3595, %f3638;
	fma.rn.f32 	%f3640, %f3592, %f3637, %f3639;
	div.rn.f32 	%f3641, %f3634, %f3636;
	fma.rn.f32 	%f332, %f3598, %f3641, %f3640;
	add.f32 	%f3642, %f80, %f80;
	mul.f32 	%f3643, %f74, 0f40E00000;
	sub.f32 	%f3644, %f3642, %f3643;
	fma.rn.f32 	%f3645, %f68, 0f41300000, %f3644;
	mul.f32 	%f3646, %f3645, 0f3E2AAAAB;
	sub.f32 	%f3647, %f3311, %f74;
	add.f32 	%f3648, %f3310, %f3647;
	mul.f32 	%f3649, %f3648, 0f3E2AAAAB;
	add.f32 	%f3650, %f3305, %f3307;
	sub.f32 	%f3651, %f3650, %f62;
	mul.f32 	%f3652, %f3651, 0f3E2AAAAB;
	add.f32 	%f3653, %f74, %f74;
	sub.f32 	%f3654, %f80, %f3653;
	add.f32 	%f3655, %f68, %f3654;
	mul.f32 	%f3656, %f3655, 0f3F8AAAAB;
	mul.f32 	%f3657, %f74, 0f40800000;
	sub.f32 	%f3658, %f80, %f3657;
	mul.f32 	%f3659, %f68, 0f40400000;
	add.f32 	%f3660, %f3659, %f3658;
	mul.f32 	%f3661, %f3660, 0f3E800000;
	mul.f32 	%f3662, %f3660, %f3661;
	fma.rn.f32 	%f3663, %f3655, %f3656, %f3662;
	sub.f32 	%f3664, %f74, %f3307;
	add.f32 	%f3665, %f50, %f3664;
	mul.f32 	%f3666, %f3665, 0f3F8AAAAB;
	mul.f32 	%f3667, %f3665, %f3666;
	sub.f32 	%f3668, %f74, %f50;
	mul.f32 	%f3669, %f3668, 0f3E800000;
	fma.rn.f32 	%f3670, %f3668, %f3669, %f3667;
	sub.f32 	%f3671, %f68, %f3310;
	add.f32 	%f3672, %f62, %f3671;
	mul.f32 	%f3673, %f3672, 0f3F8AAAAB;
	mul.f32 	%f3674, %f50, 0f40800000;
	sub.f32 	%f3675, %f3659, %f3674;
	add.f32 	%f3676, %f62, %f3675;
	mul.f32 	%f3677, %f3676, 0f3E800000;
	mul.f32 	%f3678, %f3676, %f3677;
	fma.rn.f32 	%f3679, %f3672, %f3673, %f3678;
	add.f32 	%f3680, %f3663, 0f358637BD;
	mul.f32 	%f3681, %f3680, %f3680;
	div.rn.f32 	%f3682, %f3224, %f3681;
	add.f32 	%f3683, %f3670, 0f358637BD;
	mul.f32 	%f3684, %f3683, %f3683;
	div.rn.f32 	%f3685, %f3228, %f3684;
	add.f32 	%f3686, %f3679, 0f358637BD;
	mul.f32 	%f3687, %f3686, %f3686;
	div.rn.f32 	%f3688, %f3232, %f3687;
	add.f32 	%f3689, %f3685, %f3682;
	add.f32 	%f3690, %f3688, %f3689;
	div.rn.f32 	%f3691, %f3682, %f3690;
	div.rn.f32 	%f3692, %f3685, %f3690;
	mul.f32 	%f3693, %f3649, %f3692;
	fma.rn.f32 	%f3694, %f3646, %f3691, %f3693;
	div.rn.f32 	%f3695, %f3688, %f3690;
	fma.rn.f32 	%f333, %f3652, %f3695, %f3694;
	add.f32 	%f3696, %f81, %f81;
	mul.f32 	%f3697, %f75, 0f40E00000;
	sub.f32 	%f3698, %f3696, %f3697;
	fma.rn.f32 	%f3699, %f69, 0f41300000, %f3698;
	mul.f32 	%f3700, %f3699, 0f3E2AAAAB;
	sub.f32 	%f3701, %f3369, %f75;
	add.f32 	%f3702, %f3368, %f3701;
	mul.f32 	%f3703, %f3702, 0f3E2AAAAB;
	add.f32 	%f3704, %f3363, %f3365;
	sub.f32 	%f3705, %f3704, %f63;
	mul.f32 	%f3706, %f3705, 0f3E2AAAAB;
	add.f32 	%f3707, %f75, %f75;
	sub.f32 	%f3708, %f81, %f3707;
	add.f32 	%f3709, %f69, %f3708;
	mul.f32 	%f3710, %f3709, 0f3F8AAAAB;
	mul.f32 	%f3711, %f75, 0f40800000;
	sub.f32 	%f3712, %f81, %f3711;
	mul.f32 	%f3713, %f69, 0f40400000;
	add.f32 	%f3714, %f3713, %f3712;
	mul.f32 	%f3715, %f3714, 0f3E800000;
	mul.f32 	%f3716, %f3714, %f3715;
	fma.rn.f32 	%f3717, %f3709, %f3710, %f3716;
	sub.f32 	%f3718, %f75, %f3365;
	add.f32 	%f3719, %f51, %f3718;
	mul.f32 	%f3720, %f3719, 0f3F8AAAAB;
	mul.f32 	%f3721, %f3719, %f3720;
	sub.f32 	%f3722, %f75, %f51;
	mul.f32 	%f3723, %f3722, 0f3E800000;
	fma.rn.f32 	%f3724, %f3722, %f3723, %f3721;
	sub.f32 	%f3725, %f69, %f3368;
	add.f32 	%f3726, %f63, %f3725;
	mul.f32 	%f3727, %f3726, 0f3F8AAAAB;
	mul.f32 	%f3728, %f51, 0f40800000;
	sub.f32 	%f3729, %f3713, %f3728;
	add.f32 	%f3730, %f63, %f3729;
	mul.f32 	%f3731, %f3730, 0f3E800000;
	mul.f32 	%f3732, %f3730, %f3731;
	fma.rn.f32 	%f3733, %f3726, %f3727, %f3732;
	add.f32 	%f3734, %f3717, 0f358637BD;
	mul.f32 	%f3735, %f3734, %f3734;
	div.rn.f32 	%f3736, %f3224, %f3735;
	add.f32 	%f3737, %f3724, 0f358637BD;
	mul.f32 	%f3738, %f3737, %f3737;
	div.rn.f32 	%f3739, %f3228, %f3738;
	add.f32 	%f3740, %f3733, 0f358637BD;
	mul.f32 	%f3741, %f3740, %f3740;
	div.rn.f32 	%f3742, %f3232, %f3741;
	add.f32 	%f3743, %f3739, %f3736;
	add.f32 	%f3744, %f3742, %f3743;
	div.rn.f32 	%f3745, %f3736, %f3744;
	div.rn.f32 	%f3746, %f3739, %f3744;
	mul.f32 	%f3747, %f3703, %f3746;
	fma.rn.f32 	%f3748, %f3700, %f3745, %f3747;
	div.rn.f32 	%f3749, %f3742, %f3744;
	fma.rn.f32 	%f334, %f3706, %f3749, %f3748;
	add.f32 	%f3750, %f82, %f82;
	mul.f32 	%f3751, %f76, 0f40E00000;
	sub.f32 	%f3752, %f3750, %f3751;
	fma.rn.f32 	%f3753, %f70, 0f41300000, %f3752;
	mul.f32 	%f3754, %f3753, 0f3E2AAAAB;
	sub.f32 	%f3755, %f3427, %f76;
	add.f32 	%f3756, %f3426, %f3755;
	mul.f32 	%f3757, %f3756, 0f3E2AAAAB;
	add.f32 	%f3758, %f3421, %f3423;
	sub.f32 	%f3759, %f3758, %f64;
	mul.f32 	%f3760, %f3759, 0f3E2AAAAB;
	add.f32 	%f3761, %f76, %f76;
	sub.f32 	%f3762, %f82, %f3761;
	add.f32 	%f3763, %f70, %f3762;
	mul.f32 	%f3764, %f3763, 0f3F8AAAAB;
	mul.f32 	%f3765, %f76, 0f40800000;
	sub.f32 	%f3766, %f82, %f3765;
	mul.f32 	%f3767, %f70, 0f40400000;
	add.f32 	%f3768, %f3767, %f3766;
	mul.f32 	%f3769, %f3768, 0f3E800000;
	mul.f32 	%f3770, %f3768, %f3769;
	fma.rn.f32 	%f3771, %f3763, %f3764, %f3770;
	sub.f32 	%f3772, %f76, %f3423;
	add.f32 	%f3773, %f52, %f3772;
	mul.f32 	%f3774, %f3773, 0f3F8AAAAB;
	mul.f32 	%f3775, %f3773, %f3774;
	sub.f32 	%f3776, %f76, %f52;
	mul.f32 	%f3777, %f3776, 0f3E800000;
	fma.rn.f32 	%f3778, %f3776, %f3777, %f3775;
	sub.f32 	%f3779, %f70, %f3426;
	add.f32 	%f3780, %f64, %f3779;
	mul.f32 	%f3781, %f3780, 0f3F8AAAAB;
	mul.f32 	%f3782, %f52, 0f40800000;
	sub.f32 	%f3783, %f3767, %f3782;
	add.f32 	%f3784, %f64, %f3783;
	mul.f32 	%f3785, %f3784, 0f3E800000;
	mul.f32 	%f3786, %f3784, %f3785;
	fma.rn.f32 	%f3787, %f3780, %f3781, %f3786;
	add.f32 	%f3788, %f3771, 0f358637BD;
	mul.f32 	%f3789, %f3788, %f3788;
	div.rn.f32 	%f3790, %f3224, %f3789;
	add.f32 	%f3791, %f3778, 0f358637BD;
	mul.f32 	%f3792, %f3791, %f3791;
	div.rn.f32 	%f3793, %f3228, %f3792;
	add.f32 	%f3794, %f3787, 0f358637BD;
	mul.f32 	%f3795, %f3794, %f3794;
	div.rn.f32 	%f3796, %f3232, %f3795;
	add.f32 	%f3797, %f3793, %f3790;
	add.f32 	%f3798, %f3796, %f3797;
	div.rn.f32 	%f3799, %f3790, %f3798;
	div.rn.f32 	%f3800, %f3793, %f3798;
	mul.f32 	%f3801, %f3757, %f3800;
	fma.rn.f32 	%f3802, %f3754, %f3799, %f3801;
	div.rn.f32 	%f3803, %f3796, %f3798;
	fma.rn.f32 	%f3804, %f3760, %f3803, %f3802;
	add.f32 	%f3805, %f83, %f83;
	mul.f32 	%f3806, %f77, 0f40E00000;
	sub.f32 	%f3807, %f3805, %f3806;
	fma.rn.f32 	%f3808, %f71, 0f41300000, %f3807;
	mul.f32 	%f3809, %f3808, 0f3E2AAAAB;
	sub.f32 	%f3810, %f3486, %f77;
	add.f32 	%f3811, %f3485, %f3810;
	mul.f32 	%f3812, %f3811, 0f3E2AAAAB;
	add.f32 	%f3813, %f3480, %f3482;
	sub.f32 	%f3814, %f3813, %f65;
	mul.f32 	%f3815, %f3814, 0f3E2AAAAB;
	add.f32 	%f3816, %f77, %f77;
	sub.f32 	%f3817, %f83, %f3816;
	add.f32 	%f3818, %f71, %f3817;
	mul.f32 	%f3819, %f3818, 0f3F8AAAAB;
	mul.f32 	%f3820, %f77, 0f40800000;
	sub.f32 	%f3821, %f83, %f3820;
	mul.f32 	%f3822, %f71, 0f40400000;
	add.f32 	%f3823, %f3822, %f3821;
	mul.f32 	%f3824, %f3823, 0f3E800000;
	mul.f32 	%f3825, %f3823, %f3824;
	fma.rn.f32 	%f3826, %f3818, %f3819, %f3825;
	sub.f32 	%f3827, %f77, %f3482;
	add.f32 	%f3828, %f53, %f3827;
	mul.f32 	%f3829, %f3828, 0f3F8AAAAB;
	mul.f32 	%f3830, %f3828, %f3829;
	sub.f32 	%f3831, %f77, %f53;
	mul.f32 	%f3832, %f3831, 0f3E800000;
	fma.rn.f32 	%f3833, %f3831, %f3832, %f3830;
	sub.f32 	%f3834, %f71, %f3485;
	add.f32 	%f3835, %f65, %f3834;
	mul.f32 	%f3836, %f3835, 0f3F8AAAAB;
	mul.f32 	%f3837, %f53, 0f40800000;
	sub.f32 	%f3838, %f3822, %f3837;
	add.f32 	%f3839, %f65, %f3838;
	mul.f32 	%f3840, %f3839, 0f3E800000;
	mul.f32 	%f3841, %f3839, %f3840;
	fma.rn.f32 	%f3842, %f3835, %f3836, %f3841;
	add.f32 	%f3843, %f3826, 0f358637BD;
	mul.f32 	%f3844, %f3843, %f3843;
	div.rn.f32 	%f3845, %f3224, %f3844;
	add.f32 	%f3846, %f3833, 0f358637BD;
	mul.f32 	%f3847, %f3846, %f3846;
	div.rn.f32 	%f3848, %f3228, %f3847;
	add.f32 	%f3849, %f3842, 0f358637BD;
	mul.f32 	%f3850, %f3849, %f3849;
	div.rn.f32 	%f3851, %f3232, %f3850;
	add.f32 	%f3852, %f3848, %f3845;
	add.f32 	%f3853, %f3851, %f3852;
	div.rn.f32 	%f3854, %f3845, %f3853;
	div.rn.f32 	%f3855, %f3848, %f3853;
	mul.f32 	%f3856, %f3812, %f3855;
	fma.rn.f32 	%f3857, %f3809, %f3854, %f3856;
	div.rn.f32 	%f3858, %f3851, %f3853;
	fma.rn.f32 	%f335, %f3815, %f3858, %f3857;
	max.f32 	%f336, %f3241, 0f0DA24260;
	max.f32 	%f337, %f3474, 0f0DA24260;
	max.f32 	%f338, %f3587, 0f0DA24260;
	max.f32 	%f339, %f3804, 0f0DA24260;
	mul.f32 	%f3859, %f337, %f9407;
	div.rn.f32 	%f3860, %f3859, %f336;
	max.f32 	%f3861, %f3860, 0f2B8CBCCC;
	sqrt.rn.f32 	%f3862, %f3861;
	mul.f32 	%f3863, %f339, %f9407;
	div.rn.f32 	%f3864, %f3863, %f338;
	max.f32 	%f3865, %f3864, 0f2B8CBCCC;
	sqrt.rn.f32 	%f3866, %f3865;
	sub.f32 	%f3867, %f328, %f3862;
	sub.f32 	%f3868, %f332, %f3866;
	min.f32 	%f9418, %f3867, %f3868;
	add.f32 	%f3869, %f328, %f3862;
	add.f32 	%f3870, %f332, %f3866;
	max.f32 	%f9419, %f3869, %f3870;
	max.f32 	%f342, %f3862, %f3866;
	mul.f32 	%f343, %f342, 0f3DCCCCCD;
	abs.f32 	%f344, %f9418;
	setp.ltu.f32 	%p88, %f344, %f343;
	@%p88 bra 	$L__BB3_76;
	bra.uni 	$L__BB3_77;
$L__BB3_76:
	setp.ge.f32 	%p89, %f9418, 0f00000000;
	mul.f32 	%f3871, %f344, %f344;
	max.f32 	%f3872, %f343, 0f2B8CBCCC;
	div.rn.f32 	%f3873, %f3871, %f3872;
	add.f32 	%f3874, %f343, %f3873;
	mul.f32 	%f3875, %f3874, 0f3F000000;
	neg.f32 	%f3876, %f3875;
	selp.f32 	%f9418, %f3875, %f3876, %p89;
$L__BB3_77:
	abs.f32 	%f406, %f9419;
	setp.ge.f32 	%p90, %f406, %f343;
	@%p90 bra 	$L__BB3_79;
	setp.ge.f32 	%p91, %f9419, 0f00000000;
	mul.f32 	%f3877, %f406, %f406;
	max.f32 	%f3878, %f343, 0f2B8CBCCC;
	div.rn.f32 	%f3879, %f3877, %f3878;
	add.f32 	%f3880, %f343, %f3879;
	mul.f32 	%f3881, %f3880, 0f3F000000;
	neg.f32 	%f3882, %f3881;
	selp.f32 	%f9419, %f3881, %f3882, %p91;
$L__BB3_79:
	max.f32 	%f3883, %f331, 0f00000000;
	max.f32 	%f3884, %f335, 0f00000000;
	mul.f32 	%f409, %f336, %f328;
	mul.f32 	%f410, %f336, %f329;
	mul.f32 	%f411, %f336, %f330;
	mul.f32 	%f3885, %f329, %f329;
	fma.rn.f32 	%f3886, %f328, %f328, %f3885;
	fma.rn.f32 	%f3887, %f330, %f330, %f3886;
	add.f32 	%f3888, %f9407, 0fBF800000;
	mul.f32 	%f3889, %f336, %f3888;
	max.f32 	%f3890, %f3889, 0f0DA24260;
	div.rn.f32 	%f3891, %f337, %f3890;
	mul.f32 	%f412, %f336, %f3883;
	fma.rn.f32 	%f3892, %f3887, 0f3F000000, %f3891;
	add.f32 	%f3893, %f3883, %f3892;
	mul.f32 	%f413, %f336, %f3893;
	mul.f32 	%f414, %f338, %f332;
	mul.f32 	%f415, %f338, %f333;
	mul.f32 	%f416, %f338, %f334;
	mul.f32 	%f3894, %f333, %f333;
	fma.rn.f32 	%f3895, %f332, %f332, %f3894;
	fma.rn.f32 	%f3896, %f334, %f334, %f3895;
	mul.f32 	%f3897, %f338, %f3888;
	max.f32 	%f3898, %f3897, 0f0DA24260;
	div.rn.f32 	%f3899, %f339, %f3898;
	mul.f32 	%f417, %f338, %f3884;
	fma.rn.f32 	%f3900, %f3896, 0f3F000000, %f3899;
	add.f32 	%f3901, %f3884, %f3900;
	mul.f32 	%f418, %f338, %f3901;
	div.rn.f32 	%f3902, %f337, %f336;
	fma.rn.f32 	%f3903, %f3887, 0f3F000000, %f3883;
	add.f32 	%f3904, %f3902, %f3903;
	add.f32 	%f3905, %f3904, %f3891;
	fma.rn.f32 	%f419, %f328, %f409, %f337;
	mul.f32 	%f420, %f328, %f410;
	mul.f32 	%f421, %f328, %f411;
	mul.f32 	%f3906, %f336, %f3905;
	mul.f32 	%f422, %f328, %f3906;
	mul.f32 	%f423, %f328, %f412;
	div.rn.f32 	%f3907, %f339, %f338;
	fma.rn.f32 	%f3908, %f3896, 0f3F000000, %f3884;
	add.f32 	%f3909, %f3907, %f3908;
	add.f32 	%f3910, %f3909, %f3899;
	fma.rn.f32 	%f424, %f332, %f414, %f339;
	mul.f32 	%f425, %f332, %f415;
	mul.f32 	%f426, %f332, %f416;
	mul.f32 	%f3911, %f338, %f3910;
	mul.f32 	%f427, %f332, %f3911;
	mul.f32 	%f428, %f332, %f417;
	setp.ge.f32 	%p92, %f9418, 0f00000000;
	mov.f32 	%f9420, %f409;
	mov.f32 	%f9421, %f419;
	mov.f32 	%f9422, %f420;
	mov.f32 	%f9423, %f421;
	mov.f32 	%f9424, %f422;
	mov.f32 	%f9425, %f423;
	@%p92 bra 	$L__BB3_84;
	setp.le.f32 	%p93, %f9419, 0f00000000;
	mov.f32 	%f9420, %f414;
	mov.f32 	%f9421, %f424;
	mov.f32 	%f9422, %f425;
	mov.f32 	%f9423, %f426;
	mov.f32 	%f9424, %f427;
	mov.f32 	%f9425, %f428;
	@%p93 bra 	$L__BB3_84;
	sub.f32 	%f429, %f9418, %f328;
	mul.f32 	%f430, %f336, %f429;
	sub.f32 	%f431, %f9419, %f332;
	mul.f32 	%f432, %f338, %f431;
	sub.f32 	%f3912, %f430, %f432;
	abs.f32 	%f3913, %f3912;
	max.f32 	%f3914, %f3913, 0f2B8CBCCC;
	copysign.f32 	%f3915, %f3912, %f3914;
	sub.f32 	%f3916, %f339, %f337;
	fma.rn.f32 	%f3917, %f409, %f429, %f3916;
	mul.f32 	%f3918, %f414, %f431;
	sub.f32 	%f3919, %f3917, %f3918;
	div.rn.f32 	%f433, %f3919, %f3915;
	sub.f32 	%f3920, %f433, %f328;
	fma.rn.f32 	%f3921, %f430, %f3920, %f337;
	sub.f32 	%f3922, %f433, %f332;
	fma.rn.f32 	%f3923, %f432, %f3922, %f339;
	add.f32 	%f3924, %f3921, %f3923;
	mul.f32 	%f434, %f3924, 0f3F000000;
	abs.f32 	%f3925, %f329;
	abs.f32 	%f3926, %f333;
	add.f32 	%f3927, %f3925, %f3926;
	abs.f32 	%f3928, %f330;
	add.f32 	%f3929, %f3928, %f3927;
	abs.f32 	%f3930, %f334;
	add.f32 	%f3931, %f3930, %f3929;
	mul.f32 	%f3932, %f3931, 0f3F000000;
	max.f32 	%f3933, %f342, 0f2B8CBCCC;
	div.rn.f32 	%f3934, %f3932, %f3933;
	mov.f32 	%f3935, 0f3F800000;
	sub.f32 	%f3936, %f3935, %f3934;
	max.f32 	%f3937, %f3936, 0f00000000;
	min.f32 	%f3938, %f3937, 0f3F800000;
	abs.f32 	%f3939, %f3916;
	add.f32 	%f3940, %f337, %f339;
	max.f32 	%f3941, %f3940, 0f2B8CBCCC;
	div.rn.f32 	%f3942, %f3939, %f3941;
	sub.f32 	%f3943, %f338, %f336;
	abs.f32 	%f3944, %f3943;
	add.f32 	%f3945, %f336, %f338;
	max.f32 	%f3946, %f3945, 0f2B8CBCCC;
	div.rn.f32 	%f3947, %f3944, %f3946;
	add.f32 	%f3948, %f3947, %f3942;
	mul.f32 	%f3949, %f3948, 0f3F000000;
	mul.f32 	%f3950, %f3949, 0f40A00000;
	max.f32 	%f3951, %f3950, 0f00000000;
	min.f32 	%f3952, %f3951, 0f3F800000;
	mul.f32 	%f435, %f3952, %f3938;
	mul.f32 	%f3953, %f409, %f9419;
	mul.f32 	%f3954, %f419, %f9419;
	mul.f32 	%f3955, %f420, %f9419;
	mul.f32 	%f3956, %f421, %f9419;
	mul.f32 	%f3957, %f9419, %f422;
	mul.f32 	%f3958, %f423, %f9419;
	mul.f32 	%f3959, %f414, %f9418;
	mul.f32 	%f3960, %f424, %f9418;
	mul.f32 	%f3961, %f425, %f9418;
	mul.f32 	%f3962, %f426, %f9418;
	mul.f32 	%f3963, %f9418, %f427;
	mul.f32 	%f3964, %f428, %f9418;
	sub.f32 	%f3965, %f3953, %f3959;
	sub.f32 	%f3966, %f3954, %f3960;
	sub.f32 	%f3967, %f3955, %f3961;
	sub.f32 	%f3968, %f3956, %f3962;
	sub.f32 	%f3969, %f3957, %f3963;
	sub.f32 	%f3970, %f3958, %f3964;
	sub.f32 	%f3971, %f414, %f409;
	sub.f32 	%f3972, %f415, %f410;
	sub.f32 	%f3973, %f416, %f411;
	sub.f32 	%f3974, %f418, %f413;
	sub.f32 	%f3975, %f417, %f412;
	mul.f32 	%f3976, %f9418, %f9419;
	fma.rn.f32 	%f3977, %f3943, %f3976, %f3965;
	fma.rn.f32 	%f3978, %f3971, %f3976, %f3966;
	fma.rn.f32 	%f3979, %f3972, %f3976, %f3967;
	fma.rn.f32 	%f3980, %f3973, %f3976, %f3968;
	fma.rn.f32 	%f3981, %f3976, %f3974, %f3969;
	fma.rn.f32 	%f3982, %f3975, %f3976, %f3970;
	sub.f32 	%f3983, %f9419, %f9418;
	abs.f32 	%f3984, %f3983;
	max.f32 	%f3985, %f3984, 0f2B8CBCCC;
	copysign.f32 	%f3986, %f3983, %f3985;
	rcp.rn.f32 	%f3987, %f3986;
	mul.f32 	%f436, %f3977, %f3987;
	mul.f32 	%f437, %f3978, %f3987;
	mul.f32 	%f438, %f3979, %f3987;
	mul.f32 	%f439, %f3980, %f3987;
	mul.f32 	%f440, %f3987, %f3981;
	mul.f32 	%f441, %f3982, %f3987;
	setp.ltu.f32 	%p94, %f433, 0f00000000;
	@%p94 bra 	$L__BB3_83;
	sub.f32 	%f3988, %f9418, %f433;
	abs.f32 	%f3989, %f3988;
	max.f32 	%f3990, %f3989, 0f2B8CBCCC;
	copysign.f32 	%f3991, %f3988, %f3990;
	div.rn.f32 	%f3992, %f430, %f3991;
	mul.f32 	%f3993, %f429, %f413;
	mul.f32 	%f3994, %f328, %f337;
	sub.f32 	%f3995, %f3993, %f3994;
	fma.rn.f32 	%f3996, %f433, %f434, %f3995;
	div.rn.f32 	%f3997, %f3996, %f3991;
	mul.f32 	%f3998, %f412, %f429;
	div.rn.f32 	%f3999, %f3998, %f3991;
	mul.f32 	%f4000, %f433, %f3992;
	mul.f32 	%f4001, %f329, %f3992;
	mul.f32 	%f4002, %f330, %f3992;
	sub.f32 	%f4003, %f3992, %f336;
	sub.f32 	%f4004, %f4000, %f409;
	sub.f32 	%f4005, %f4001, %f410;
	sub.f32 	%f4006, %f4002, %f411;
	sub.f32 	%f4007, %f3997, %f413;
	sub.f32 	%f4008, %f3999, %f412;
	fma.rn.f32 	%f4009, %f9418, %f4003, %f409;
	fma.rn.f32 	%f4010, %f9418, %f4004, %f419;
	fma.rn.f32 	%f4011, %f9418, %f4005, %f420;
	fma.rn.f32 	%f4012, %f9418, %f4006, %f421;
	fma.rn.f32 	%f4013, %f9418, %f4007, %f422;
	fma.rn.f32 	%f4014, %f9418, %f4008, %f423;
	mov.f32 	%f4015, 0f3F800000;
	sub.f32 	%f4016, %f4015, %f435;
	mul.f32 	%f4017, %f4016, %f4009;
	mul.f32 	%f4018, %f4016, %f4010;
	mul.f32 	%f4019, %f4016, %f4011;
	mul.f32 	%f4020, %f4016, %f4012;
	mul.f32 	%f4021, %f4016, %f4013;
	mul.f32 	%f4022, %f4016, %f4014;
	fma.rn.f32 	%f9420, %f435, %f436, %f4017;
	fma.rn.f32 	%f9421, %f435, %f437, %f4018;
	fma.rn.f32 	%f9422, %f435, %f438, %f4019;
	fma.rn.f32 	%f9423, %f435, %f439, %f4020;
	fma.rn.f32 	%f9424, %f435, %f440, %f4021;
	fma.rn.f32 	%f9425, %f435, %f441, %f4022;
	bra.uni 	$L__BB3_84;
$L__BB3_83:
	sub.f32 	%f4023, %f9419, %f433;
	abs.f32 	%f4024, %f4023;
	max.f32 	%f4025, %f4024, 0f2B8CBCCC;
	copysign.f32 	%f4026, %f4023, %f4025;
	div.rn.f32 	%f4027, %f432, %f4026;
	mul.f32 	%f4028, %f431, %f418;
	mul.f32 	%f4029, %f332, %f339;
	sub.f32 	%f4030, %f4028, %f4029;
	fma.rn.f32 	%f4031, %f433, %f434, %f4030;
	div.rn.f32 	%f4032, %f4031, %f4026;
	mul.f32 	%f4033, %f417, %f431;
	div.rn.f32 	%f4034, %f4033, %f4026;
	mul.f32 	%f4035, %f433, %f4027;
	mul.f32 	%f4036, %f333, %f4027;
	mul.f32 	%f4037, %f334, %f4027;
	sub.f32 	%f4038, %f4027, %f338;
	sub.f32 	%f4039, %f4035, %f414;
	sub.f32 	%f4040, %f4036, %f415;
	sub.f32 	%f4041, %f4037, %f416;
	sub.f32 	%f4042, %f4032, %f418;
	sub.f32 	%f4043, %f4034, %f417;
	fma.rn.f32 	%f4044, %f9419, %f4038, %f414;
	fma.rn.f32 	%f4045, %f9419, %f4039, %f424;
	fma.rn.f32 	%f4046, %f9419, %f4040, %f425;
	fma.rn.f32 	%f4047, %f9419, %f4041, %f426;
	fma.rn.f32 	%f4048, %f9419, %f4042, %f427;
	fma.rn.f32 	%f4049, %f9419, %f4043, %f428;
	mov.f32 	%f4050, 0f3F800000;
	sub.f32 	%f4051, %f4050, %f435;
	mul.f32 	%f4052, %f4051, %f4044;
	mul.f32 	%f4053, %f4051, %f4045;
	mul.f32 	%f4054, %f4051, %f4046;
	mul.f32 	%f4055, %f4051, %f4047;
	mul.f32 	%f4056, %f4051, %f4048;
	mul.f32 	%f4057, %f4051, %f4049;
	fma.rn.f32 	%f9420, %f435, %f436, %f4052;
	fma.rn.f32 	%f9421, %f435, %f437, %f4053;
	fma.rn.f32 	%f9422, %f435, %f438, %f4054;
	fma.rn.f32 	%f9423, %f435, %f439, %f4055;
	fma.rn.f32 	%f9424, %f435, %f440, %f4056;
	fma.rn.f32 	%f9425, %f435, %f441, %f4057;
$L__BB3_84:
	add.s32 	%r165, %r53, %r7;
	mad.lo.s32 	%r62, %r165, %r14, %r3;
	shl.b32 	%r166, %r62, 2;
	add.s32 	%r168, %r98, %r166;
	add.s32 	%r63, %r168, 12;
	add.s32 	%r169, %r18, %r166;
	add.s32 	%r64, %r169, 12;
	add.s32 	%r170, %r19, %r166;
	add.s32 	%r65, %r170, 12;
	add.s32 	%r171, %r20, %r166;
	add.s32 	%r66, %r171, 12;
	add.s32 	%r172, %r21, %r166;
	add.s32 	%r67, %r172, 12;
	add.s32 	%r173, %r22, %r166;
	add.s32 	%r68, %r173, 12;
	add.s32 	%r69, %r62, %r14;
	shl.b32 	%r174, %r14, 2;
	add.s32 	%r175, %r168, %r174;
	ld.shared.f32 	%f460, [%r175+12];
	add.s32 	%r176, %r169, %r174;
	ld.shared.f32 	%f461, [%r176+12];
	add.s32 	%r177, %r170, %r174;
	ld.shared.f32 	%f462, [%r177+12];
	add.s32 	%r178, %r171, %r174;
	ld.shared.f32 	%f463, [%r178+12];
	add.s32 	%r179, %r172, %r174;
	ld.shared.f32 	%f464, [%r179+12];
	add.s32 	%r180, %r173, %r174;
	ld.shared.f32 	%f465, [%r180+12];
	add.s32 	%r181, %r69, %r14;
	add.s32 	%r182, %r175, %r174;
	ld.shared.f32 	%f466, [%r182+12];
	add.s32 	%r183, %r176, %r174;
	ld.shared.f32 	%f467, [%r183+12];
	add.s32 	%r184, %r177, %r174;
	ld.shared.f32 	%f468, [%r184+12];
	add.s32 	%r185, %r178, %r174;
	ld.shared.f32 	%f469, [%r185+12];
	add.s32 	%r186, %r179, %r174;
	ld.shared.f32 	%f470, [%r186+12];
	add.s32 	%r187, %r180, %r174;
	ld.shared.f32 	%f471, [%r187+12];
	add.s32 	%r188, %r55, %r174;
	ld.shared.f32 	%f472, [%r188+12];
	add.s32 	%r189, %r56, %r174;
	ld.shared.f32 	%f473, [%r189+12];
	add.s32 	%r190, %r57, %r174;
	ld.shared.f32 	%f474, [%r190+12];
	add.s32 	%r191, %r58, %r174;
	ld.shared.f32 	%f475, [%r191+12];
	add.s32 	%r192, %r59, %r174;
	ld.shared.f32 	%f476, [%r192+12];
	add.s32 	%r193, %r60, %r174;
	ld.shared.f32 	%f477, [%r193+12];
	add.s32 	%r194, %r188, %r174;
	ld.shared.f32 	%f478, [%r194+12];
	add.s32 	%r195, %r189, %r174;
	ld.shared.f32 	%f479, [%r195+12];
	add.s32 	%r196, %r190, %r174;
	ld.shared.f32 	%f480, [%r196+12];
	add.s32 	%r197, %r191, %r174;
	ld.shared.f32 	%f481, [%r197+12];
	add.s32 	%r198, %r192, %r174;
	ld.shared.f32 	%f482, [%r198+12];
	add.s32 	%r199, %r193, %r174;
	ld.shared.f32 	%f483, [%r199+12];
	add.s32 	%r200, %r194, %r174;
	ld.shared.f32 	%f484, [%r200+12];
	add.s32 	%r201, %r195, %r174;
	ld.shared.f32 	%f485, [%r201+12];
	add.s32 	%r202, %r196, %r174;
	ld.shared.f32 	%f486, [%r202+12];
	add.s32 	%r203, %r197, %r174;
	ld.shared.f32 	%f487, [%r203+12];
	add.s32 	%r204, %r198, %r174;
	ld.shared.f32 	%f488, [%r204+12];
	add.s32 	%r205, %r199, %r174;
	ld.shared.f32 	%f489, [%r205+12];
	add.s32 	%r206, %r23, %r181;
	ld.shared.u8 	%rs3, [%r206+3];
	or.b16  	%rs17, %rs3, %rs2;
	and.b16  	%rs18, %rs17, 255;
	setp.ne.s16 	%p95, %rs18, 0;
	@%p95 bra 	$L__BB3_99;
	add.s32 	%r70, %r23, %r62;
	ld.shared.u8 	%rs19, [%r70+3];
	setp.eq.s16 	%p103, %rs19, 0;
	@%p103 bra 	$L__BB3_86;
	bra.uni 	$L__BB3_91;
$L__BB3_86:
	add.s32 	%r207, %r70, %r14;
	ld.shared.u8 	%rs20, [%r207+3];
	setp.ne.s16 	%p104, %rs20, 0;
	@%p104 bra 	$L__BB3_91;
	setp.ne.s16 	%p105, %rs3, 0;
	@%p105 bra 	$L__BB3_91;
	setp.ne.s16 	%p106, %rs2, 0;
	@%p106 bra 	$L__BB3_91;
	add.s32 	%r71, %r61, %r14;
	ld.shared.u8 	%rs22, [%r71+3];
	setp.ne.s16 	%p107, %rs22, 0;
	@%p107 bra 	$L__BB3_91;
	add.s32 	%r208, %r71, %r14;
	ld.shared.u8 	%rs23, [%r208+3];
	setp.ne.s16 	%p108, %rs23, 0;
	@%p108 bra 	$L__BB3_91;
	bra.uni 	$L__BB3_108;
$L__BB3_91:
	max.f32 	%f559, %f466, 0f0DA24260;
	max.f32 	%f560, %f470, 0f0DA24260;
	max.f32 	%f561, %f48, 0f0DA24260;
	max.f32 	%f562, %f52, 0f0DA24260;
	mul.f32 	%f4235, %f560, %f9407;
	div.rn.f32 	%f4236, %f4235, %f559;
	max.f32 	%f4237, %f4236, 0f2B8CBCCC;
	sqrt.rn.f32 	%f4238, %f4237;
	mul.f32 	%f4239, %f562, %f9407;
	div.rn.f32 	%f4240, %f4239, %f561;
	max.f32 	%f4241, %f4240, 0f2B8CBCCC;
	sqrt.rn.f32 	%f4242, %f4241;
	sub.f32 	%f4243, %f468, %f4238;
	sub.f32 	%f4244, %f50, %f4242;
	min.f32 	%f9428, %f4243, %f4244;
	add.f32 	%f4245, %f468, %f4238;
	add.f32 	%f4246, %f50, %f4242;
	max.f32 	%f9429, %f4245, %f4246;
	max.f32 	%f565, %f4238, %f4242;
	mul.f32 	%f566, %f565, 0f3DCCCCCD;
	abs.f32 	%f567, %f9428;
	setp.ge.f32 	%p109, %f567, %f566;
	@%p109 bra 	$L__BB3_93;
	setp.ge.f32 	%p110, %f9428, 0f00000000;
	mul.f32 	%f4247, %f567, %f567;
	max.f32 	%f4248, %f566, 0f2B8CBCCC;
	div.rn.f32 	%f4249, %f4247, %f4248;
	add.f32 	%f4250, %f566, %f4249;
	mul.f32 	%f4251, %f4250, 0f3F000000;
	neg.f32 	%f4252, %f4251;
	selp.f32 	%f9428, %f4251, %f4252, %p110;
$L__BB3_93:
	abs.f32 	%f570, %f9429;
	setp.ge.f32 	%p111, %f570, %f566;
	@%p111 bra 	$L__BB3_95;
	setp.ge.f32 	%p112, %f9429, 0f00000000;
	mul.f32 	%f4253, %f570, %f570;
	max.f32 	%f4254, %f566, 0f2B8CBCCC;
	div.rn.f32 	%f4255, %f4253, %f4254;
	add.f32 	%f4256, %f566, %f4255;
	mul.f32 	%f4257, %f4256, 0f3F000000;
	neg.f32 	%f4258, %f4257;
	selp.f32 	%f9429, %f4257, %f4258, %p112;
$L__BB3_95:
	max.f32 	%f4259, %f471, 0f00000000;
	max.f32 	%f4260, %f53, 0f00000000;
	mul.f32 	%f573, %f559, %f467;
	mul.f32 	%f574, %f559, %f468;
	mul.f32 	%f575, %f559, %f469;
	mul.f32 	%f4261, %f468, %f468;
	fma.rn.f32 	%f4262, %f467, %f467, %f4261;
	fma.rn.f32 	%f4263, %f469, %f469, %f4262;
	add.f32 	%f4264, %f9407, 0fBF800000;
	mul.f32 	%f4265, %f559, %f4264;
	max.f32 	%f4266, %f4265, 0f0DA24260;
	div.rn.f32 	%f4267, %f560, %f4266;
	mul.f32 	%f576, %f559, %f4259;
	fma.rn.f32 	%f4268, %f4263, 0f3F000000, %f4267;
	add.f32 	%f4269, %f4259, %f4268;
	mul.f32 	%f577, %f559, %f4269;
	mul.f32 	%f578, %f561, %f49;
	mul.f32 	%f579, %f561, %f50;
	mul.f32 	%f580, %f561, %f51;
	mul.f32 	%f4270, %f50, %f50;
	fma.rn.f32 	%f4271, %f49, %f49, %f4270;
	fma.rn.f32 	%f4272, %f51, %f51, %f4271;
	mul.f32 	%f4273, %f561, %f4264;
	max.f32 	%f4274, %f4273, 0f0DA24260;
	div.rn.f32 	%f4275, %f562, %f4274;
	mul.f32 	%f581, %f561, %f4260;
	fma.rn.f32 	%f4276, %f4272, 0f3F000000, %f4275;
	add.f32 	%f4277, %f4260, %f4276;
	mul.f32 	%f582, %f561, %f4277;
	div.rn.f32 	%f4278, %f560, %f559;
	fma.rn.f32 	%f4279, %f4263, 0f3F000000, %f4259;
	add.f32 	%f4280, %f4278, %f4279;
	add.f32 	%f4281, %f4280, %f4267;
	mul.f32 	%f583, %f573, %f468;
	fma.rn.f32 	%f584, %f468, %f574, %f560;
	mul.f32 	%f585, %f468, %f575;
	mul.f32 	%f4282, %f559, %f4281;
	mul.f32 	%f586, %f468, %f4282;
	mul.f32 	%f587, %f468, %f576;
	div.rn.f32 	%f4283, %f562, %f561;
	fma.rn.f32 	%f4284, %f4272, 0f3F000000, %f4260;
	add.f32 	%f4285, %f4283, %f4284;
	add.f32 	%f4286, %f4285, %f4275;
	mul.f32 	%f588, %f578, %f50;
	fma.rn.f32 	%f589, %f50, %f579, %f562;
	mul.f32 	%f590, %f50, %f580;
	mul.f32 	%f4287, %f561, %f4286;
	mul.f32 	%f591, %f50, %f4287;
	mul.f32 	%f592, %f50, %f581;
	setp.ge.f32 	%p113, %f9428, 0f00000000;
	mov.f32 	%f9432, %f574;
	mov.f32 	%f9433, %f583;
	mov.f32 	%f9434, %f584;
	mov.f32 	%f9435, %f585;
	mov.f32 	%f9436, %f586;
	mov.f32 	%f9437, %f587;
	@%p113 bra 	$L__BB3_117;
	setp.le.f32 	%p114, %f9429, 0f00000000;
	mov.f32 	%f9432, %f579;
	mov.f32 	%f9433, %f588;
	mov.f32 	%f9434, %f589;
	mov.f32 	%f9435, %f590;
	mov.f32 	%f9436, %f591;
	mov.f32 	%f9437, %f592;
	@%p114 bra 	$L__BB3_117;
	sub.f32 	%f593, %f9428, %f468;
	mul.f32 	%f594, %f559, %f593;
	sub.f32 	%f595, %f9429, %f50;
	mul.f32 	%f596, %f561, %f595;
	sub.f32 	%f4288, %f594, %f596;
	abs.f32 	%f4289, %f4288;
	max.f32 	%f4290, %f4289, 0f2B8CBCCC;
	copysign.f32 	%f4291, %f4288, %f4290;
	sub.f32 	%f4292, %f562, %f560;
	fma.rn.f32 	%f4293, %f574, %f593, %f4292;
	mul.f32 	%f4294, %f579, %f595;
	sub.f32 	%f4295, %f4293, %f4294;
	div.rn.f32 	%f597, %f4295, %f4291;
	sub.f32 	%f4296, %f597, %f468;
	fma.rn.f32 	%f4297, %f594, %f4296, %f560;
	sub.f32 	%f4298, %f597, %f50;
	fma.rn.f32 	%f4299, %f596, %f4298, %f562;
	add.f32 	%f4300, %f4297, %f4299;
	mul.f32 	%f598, %f4300, 0f3F000000;
	abs.f32 	%f4301, %f467;
	abs.f32 	%f4302, %f49;
	add.f32 	%f4303, %f4302, %f4301;
	abs.f32 	%f4304, %f469;
	add.f32 	%f4305, %f4303, %f4304;
	abs.f32 	%f4306, %f51;
	add.f32 	%f4307, %f4306, %f4305;
	mul.f32 	%f4308, %f4307, 0f3F000000;
	max.f32 	%f4309, %f565, 0f2B8CBCCC;
	div.rn.f32 	%f4310, %f4308, %f4309;
	mov.f32 	%f4311, 0f3F800000;
	sub.f32 	%f4312, %f4311, %f4310;
	max.f32 	%f4313, %f4312, 0f00000000;
	min.f32 	%f4314, %f4313, 0f3F800000;
	abs.f32 	%f4315, %f4292;
	add.f32 	%f4316, %f562, %f560;
	max.f32 	%f4317, %f4316, 0f2B8CBCCC;
	div.rn.f32 	%f4318, %f4315, %f4317;
	sub.f32 	%f4319, %f561, %f559;
	abs.f32 	%f4320, %f4319;
	add.f32 	%f4321, %f561, %f559;
	max.f32 	%f4322, %f4321, 0f2B8CBCCC;
	div.rn.f32 	%f4323, %f4320, %f4322;
	add.f32 	%f4324, %f4323, %f4318;
	mul.f32 	%f4325, %f4324, 0f3F000000;
	mul.f32 	%f4326, %f4325, 0f40A00000;
	max.f32 	%f4327, %f4326, 0f00000000;
	min.f32 	%f4328, %f4327, 0f3F800000;
	mul.f32 	%f599, %f4328, %f4314;
	mul.f32 	%f4329, %f574, %f9429;
	mul.f32 	%f4330, %f583, %f9429;
	mul.f32 	%f4331, %f584, %f9429;
	mul.f32 	%f4332, %f585, %f9429;
	mul.f32 	%f4333, %f9429, %f586;
	mul.f32 	%f4334, %f587, %f9429;
	mul.f32 	%f4335, %f579, %f9428;
	mul.f32 	%f600, %f578, %f50;
	mul.f32 	%f4336, %f600, %f9428;
	fma.rn.f32 	%f601, %f50, %f579, %f562;
	mul.f32 	%f4337, %f601, %f9428;
	mul.f32 	%f602, %f50, %f580;
	mul.f32 	%f4338, %f602, %f9428;
	mul.f32 	%f4339, %f9428, %f591;
	mul.f32 	%f603, %f50, %f581;
	mul.f32 	%f4340, %f603, %f9428;
	sub.f32 	%f4341, %f4329, %f4335;
	sub.f32 	%f4342, %f4330, %f4336;
	sub.f32 	%f4343, %f4331, %f4337;
	sub.f32 	%f4344, %f4332, %f4338;
	sub.f32 	%f4345, %f4333, %f4339;
	sub.f32 	%f4346, %f4334, %f4340;
	sub.f32 	%f4347, %f578, %f573;
	sub.f32 	%f4348, %f579, %f574;
	sub.f32 	%f4349, %f580, %f575;
	sub.f32 	%f4350, %f582, %f577;
	sub.f32 	%f4351, %f581, %f576;
	mul.f32 	%f4352, %f9428, %f9429;
	fma.rn.f32 	%f4353, %f4319, %f4352, %f4341;
	fma.rn.f32 	%f4354, %f4347, %f4352, %f4342;
	fma.rn.f32 	%f4355, %f4348, %f4352, %f4343;
	fma.rn.f32 	%f4356, %f4349, %f4352, %f4344;
	fma.rn.f32 	%f4357, %f4352, %f4350, %f4345;
	fma.rn.f32 	%f4358, %f4351, %f4352, %f4346;
	sub.f32 	%f4359, %f9429, %f9428;
	abs.f32 	%f4360, %f4359;
	max.f32 	%f4361, %f4360, 0f2B8CBCCC;
	copysign.f32 	%f4362, %f4359, %f4361;
	rcp.rn.f32 	%f4363, %f4362;
	mul.f32 	%f604, %f4353, %f4363;
	mul.f32 	%f605, %f4354, %f4363;
	mul.f32 	%f606, %f4355, %f4363;
	mul.f32 	%f607, %f4356, %f4363;
	mul.f32 	%f608, %f4363, %f4357;
	mul.f32 	%f609, %f4358, %f4363;
	setp.ltu.f32 	%p115, %f597, 0f00000000;
	@%p115 bra 	$L__BB3_227;
	sub.f32 	%f4364, %f9428, %f597;
	abs.f32 	%f4365, %f4364;
	max.f32 	%f4366, %f4365, 0f2B8CBCCC;
	copysign.f32 	%f4367, %f4364, %f4366;
	div.rn.f32 	%f4368, %f594, %f4367;
	mul.f32 	%f4369, %f593, %f577;
	mul.f32 	%f4370, %f468, %f560;
	sub.f32 	%f4371, %f4369, %f4370;
	fma.rn.f32 	%f4372, %f597, %f598, %f4371;
	div.rn.f32 	%f4373, %f4372, %f4367;
	mul.f32 	%f4374, %f576, %f593;
	div.rn.f32 	%f4375, %f4374, %f4367;
	mul.f32 	%f4376, %f467, %f4368;
	mul.f32 	%f4377, %f597, %f4368;
	mul.f32 	%f4378, %f469, %f4368;
	sub.f32 	%f4379, %f4368, %f559;
	sub.f32 	%f4380, %f4376, %f573;
	sub.f32 	%f4381, %f4377, %f574;
	sub.f32 	%f4382, %f4378, %f575;
	sub.f32 	%f4383, %f4373, %f577;
	sub.f32 	%f4384, %f4375, %f576;
	fma.rn.f32 	%f4385, %f9428, %f4379, %f574;
	fma.rn.f32 	%f4386, %f9428, %f4380, %f583;
	fma.rn.f32 	%f4387, %f9428, %f4381, %f584;
	fma.rn.f32 	%f4388, %f9428, %f4382, %f585;
	fma.rn.f32 	%f4389, %f9428, %f4383, %f586;
	fma.rn.f32 	%f4390, %f9428, %f4384, %f587;
	mov.f32 	%f4391, 0f3F800000;
	sub.f32 	%f4392, %f4391, %f599;
	mul.f32 	%f4393, %f4392, %f4385;
	mul.f32 	%f4394, %f4392, %f4386;
	mul.f32 	%f4395, %f4392, %f4387;
	mul.f32 	%f4396, %f4392, %f4388;
	mul.f32 	%f4397, %f4392, %f4389;
	mul.f32 	%f4398, %f4392, %f4390;
	fma.rn.f32 	%f9432, %f599, %f604, %f4393;
	fma.rn.f32 	%f9433, %f599, %f605, %f4394;
	fma.rn.f32 	%f9434, %f599, %f606, %f4395;
	fma.rn.f32 	%f9435, %f599, %f607, %f4396;
	fma.rn.f32 	%f9436, %f599, %f608, %f4397;
	fma.rn.f32 	%f9437, %f599, %f609, %f4398;
	bra.uni 	$L__BB3_117;
$L__BB3_99:
	neg.f32 	%f490, %f50;
	mul.f32 	%f4058, %f52, %f9407;
	div.rn.f32 	%f4059, %f4058, %f48;
	max.f32 	%f4060, %f4059, 0f2B8CBCCC;
	sqrt.rn.f32 	%f491, %f4060;
	sub.f32 	%f4061, %f490, %f491;
	sub.f32 	%f4062, %f50, %f491;
	min.f32 	%f9426, %f4061, %f4062;
	sub.f32 	%f4063, %f491, %f50;
	add.f32 	%f4064, %f50, %f491;
	max.f32 	%f9427, %f4063, %f4064;
	mul.f32 	%f494, %f491, 0f3DCCCCCD;
	abs.f32 	%f495, %f9426;
	setp.ge.f32 	%p96, %f495, %f494;
	@%p96 bra 	$L__BB3_101;
	setp.ge.f32 	%p97, %f9426, 0f00000000;
	mul.f32 	%f4065, %f495, %f495;
	max.f32 	%f4066, %f494, 0f2B8CBCCC;
	div.rn.f32 	%f4067, %f4065, %f4066;
	add.f32 	%f4068, %f494, %f4067;
	mul.f32 	%f4069, %f4068, 0f3F000000;
	neg.f32 	%f4070, %f4069;
	selp.f32 	%f9426, %f4069, %f4070, %p97;
$L__BB3_101:
	abs.f32 	%f498, %f9427;
	setp.ge.f32 	%p98, %f498, %f494;
	@%p98 bra 	$L__BB3_103;
	setp.ge.f32 	%p99, %f9427, 0f00000000;
	mul.f32 	%f4071, %f498, %f498;
	max.f32 	%f4072, %f494, 0f2B8CBCCC;
	div.rn.f32 	%f4073, %f4071, %f4072;
	add.f32 	%f4074, %f494, %f4073;
	mul.f32 	%f4075, %f4074, 0f3F000000;
	neg.f32 	%f4076, %f4075;
	selp.f32 	%f9427, %f4075, %f4076, %p99;
$L__BB3_103:
	mul.f32 	%f501, %f48, %f49;
	mul.f32 	%f502, %f48, %f490;
	mul.f32 	%f503, %f48, %f51;
	mul.f32 	%f4077, %f50, %f50;
	fma.rn.f32 	%f4078, %f49, %f49, %f4077;
	fma.rn.f32 	%f4079, %f51, %f51, %f4078;
	add.f32 	%f4080, %f9407, 0fBF800000;
	mul.f32 	%f4081, %f48, %f4080;
	max.f32 	%f4082, %f4081, 0f0DA24260;
	div.rn.f32 	%f4083, %f52, %f4082;
	mul.f32 	%f504, %f48, %f53;
	fma.rn.f32 	%f4084, %f4079, 0f3F000000, %f4083;
	add.f32 	%f4085, %f53, %f4084;
	mul.f32 	%f505, %f48, %f4085;
	mul.f32 	%f506, %f48, %f50;
	div.rn.f32 	%f4086, %f52, %f48;
	fma.rn.f32 	%f4087, %f4079, 0f3F000000, %f53;
	add.f32 	%f4088, %f4086, %f4087;
	add.f32 	%f4089, %f4088, %f4083;
	mul.f32 	%f507, %f501, %f490;
	mul.f32 	%f4090, %f50, %f502;
	sub.f32 	%f508, %f52, %f4090;
	mul.f32 	%f509, %f503, %f490;
	mul.f32 	%f4091, %f48, %f4089;
	mul.f32 	%f510, %f4091, %f490;
	mul.f32 	%f511, %f504, %f490;
	mul.f32 	%f512, %f501, %f50;
	fma.rn.f32 	%f513, %f50, %f506, %f52;
	mul.f32 	%f514, %f50, %f503;
	mul.f32 	%f515, %f50, %f4091;
	mul.f32 	%f516, %f50, %f504;
	setp.ge.f32 	%p100, %f9426, 0f00000000;
	mov.f32 	%f9432, %f502;
	mov.f32 	%f9433, %f507;
	mov.f32 	%f9434, %f508;
	mov.f32 	%f9435, %f509;
	mov.f32 	%f9436, %f510;
	mov.f32 	%f9437, %f511;
	@%p100 bra 	$L__BB3_117;
	setp.le.f32 	%p101, %f9427, 0f00000000;
	mov.f32 	%f9432, %f506;
	mov.f32 	%f9433, %f512;
	mov.f32 	%f9434, %f513;
	mov.f32 	%f9435, %f514;
	mov.f32 	%f9436, %f515;
	mov.f32 	%f9437, %f516;
	@%p101 bra 	$L__BB3_117;
	add.f32 	%f517, %f50, %f9426;
	mul.f32 	%f518, %f48, %f517;
	sub.f32 	%f519, %f9427, %f50;
	mul.f32 	%f520, %f48, %f519;
	sub.f32 	%f4092, %f518, %f520;
	abs.f32 	%f4093, %f4092;
	max.f32 	%f4094, %f4093, 0f2B8CBCCC;
	copysign.f32 	%f4095, %f4092, %f4094;
	sub.f32 	%f4096, %f52, %f52;
	fma.rn.f32 	%f4097, %f502, %f517, %f4096;
	mul.f32 	%f4098, %f506, %f519;
	sub.f32 	%f4099, %f4097, %f4098;
	div.rn.f32 	%f521, %f4099, %f4095;
	add.f32 	%f4100, %f50, %f521;
	fma.rn.f32 	%f4101, %f518, %f4100, %f52;
	sub.f32 	%f4102, %f521, %f50;
	fma.rn.f32 	%f4103, %f520, %f4102, %f52;
	add.f32 	%f4104, %f4101, %f4103;
	mul.f32 	%f522, %f4104, 0f3F000000;
	abs.f32 	%f4105, %f49;
	add.f32 	%f4106, %f4105, %f4105;
	abs.f32 	%f4107, %f51;
	add.f32 	%f4108, %f4106, %f4107;
	add.f32 	%f4109, %f4107, %f4108;
	mul.f32 	%f4110, %f4109, 0f3F000000;
	max.f32 	%f4111, %f491, 0f2B8CBCCC;
	div.rn.f32 	%f4112, %f4110, %f4111;
	mov.f32 	%f4113, 0f3F800000;
	sub.f32 	%f4114, %f4113, %f4112;
	max.f32 	%f4115, %f4114, 0f00000000;
	min.f32 	%f4116, %f4115, 0f3F800000;
	abs.f32 	%f4117, %f4096;
	add.f32 	%f4118, %f52, %f52;
	max.f32 	%f4119, %f4118, 0f2B8CBCCC;
	div.rn.f32 	%f4120, %f4117, %f4119;
	sub.f32 	%f4121, %f48, %f48;
	abs.f32 	%f4122, %f4121;
	add.f32 	%f4123, %f48, %f48;
	max.f32 	%f4124, %f4123, 0f2B8CBCCC;
	div.rn.f32 	%f4125, %f4122, %f4124;
	add.f32 	%f4126, %f4125, %f4120;
	mul.f32 	%f4127, %f4126, 0f3F000000;
	mul.f32 	%f4128, %f4127, 0f40A00000;
	max.f32 	%f4129, %f4128, 0f00000000;
	min.f32 	%f4130, %f4129, 0f3F800000;
	mul.f32 	%f523, %f4130, %f4116;
	mul.f32 	%f4131, %f502, %f9427;
	mul.f32 	%f4132, %f507, %f9427;
	mul.f32 	%f4133, %f508, %f9427;
	mul.f32 	%f4134, %f509, %f9427;
	mul.f32 	%f4135, %f9427, %f510;
	mul.f32 	%f4136, %f511, %f9427;
	mul.f32 	%f4137, %f506, %f9426;
	mul.f32 	%f4138, %f512, %f9426;
	mul.f32 	%f4139, %f513, %f9426;
	mul.f32 	%f4140, %f514, %f9426;
	mul.f32 	%f4141, %f9426, %f515;
	mul.f32 	%f4142, %f516, %f9426;
	sub.f32 	%f4143, %f4131, %f4137;
	sub.f32 	%f4144, %f4132, %f4138;
	sub.f32 	%f4145, %f4133, %f4139;
	sub.f32 	%f4146, %f4134, %f4140;
	sub.f32 	%f4147, %f4135, %f4141;
	sub.f32 	%f4148, %f4136, %f4142;
	sub.f32 	%f4149, %f501, %f501;
	sub.f32 	%f4150, %f506, %f502;
	sub.f32 	%f4151, %f503, %f503;
	sub.f32 	%f4152, %f505, %f505;
	sub.f32 	%f4153, %f504, %f504;
	mul.f32 	%f4154, %f9426, %f9427;
	fma.rn.f32 	%f4155, %f4121, %f4154, %f4143;
	fma.rn.f32 	%f4156, %f4149, %f4154, %f4144;
	fma.rn.f32 	%f4157, %f4150, %f4154, %f4145;
	fma.rn.f32 	%f4158, %f4151, %f4154, %f4146;
	fma.rn.f32 	%f4159, %f4154, %f4152, %f4147;
	fma.rn.f32 	%f4160, %f4153, %f4154, %f4148;
	sub.f32 	%f4161, %f9427, %f9426;
	abs.f32 	%f4162, %f4161;
	max.f32 	%f4163, %f4162, 0f2B8CBCCC;
	copysign.f32 	%f4164, %f4161, %f4163;
	rcp.rn.f32 	%f4165, %f4164;
	mul.f32 	%f524, %f4155, %f4165;
	mul.f32 	%f525, %f4156, %f4165;
	mul.f32 	%f526, %f4157, %f4165;
	mul.f32 	%f527, %f4158, %f4165;
	mul.f32 	%f528, %f4165, %f4159;
	mul.f32 	%f529, %f4160, %f4165;
	setp.ltu.f32 	%p102, %f521, 0f00000000;
	@%p102 bra 	$L__BB3_107;
	sub.f32 	%f4166, %f9426, %f521;
	abs.f32 	%f4167, %f4166;
	max.f32 	%f4168, %f4167, 0f2B8CBCCC;
	copysign.f32 	%f4169, %f4166, %f4168;
	div.rn.f32 	%f4170, %f518, %f4169;
	mul.f32 	%f4171, %f517, %f505;
	fma.rn.f32 	%f4172, %f50, %f52, %f4171;
	fma.rn.f32 	%f4173, %f521, %f522, %f4172;
	div.rn.f32 	%f4174, %f4173, %f4169;
	mul.f32 	%f4175, %f504, %f517;
	div.rn.f32 	%f4176, %f4175, %f4169;
	mul.f32 	%f4177, %f49, %f4170;
	mul.f32 	%f4178, %f521, %f4170;
	mul.f32 	%f4179, %f51, %f4170;
	sub.f32 	%f4180, %f4170, %f48;
	sub.f32 	%f4181, %f4177, %f501;
	sub.f32 	%f4182, %f4178, %f502;
	sub.f32 	%f4183, %f4179, %f503;
	sub.f32 	%f4184, %f4174, %f505;
	sub.f32 	%f4185, %f4176, %f504;
	fma.rn.f32 	%f4186, %f9426, %f4180, %f502;
	fma.rn.f32 	%f4187, %f9426, %f4181, %f507;
	fma.rn.f32 	%f4188, %f9426, %f4182, %f508;
	fma.rn.f32 	%f4189, %f9426, %f4183, %f509;
	fma.rn.f32 	%f4190, %f9426, %f4184, %f510;
	fma.rn.f32 	%f4191, %f9426, %f4185, %f511;
	mov.f32 	%f4192, 0f3F800000;
	sub.f32 	%f4193, %f4192, %f523;
	mul.f32 	%f4194, %f4193, %f4186;
	mul.f32 	%f4195, %f4193, %f4187;
	mul.f32 	%f4196, %f4193, %f4188;
	mul.f32 	%f4197, %f4193, %f4189;
	mul.f32 	%f4198, %f4193, %f4190;
	mul.f32 	%f4199, %f4193, %f4191;
	fma.rn.f32 	%f9432, %f523, %f524, %f4194;
	fma.rn.f32 	%f9433, %f523, %f525, %f4195;
	fma.rn.f32 	%f9434, %f523, %f526, %f4196;
	fma.rn.f32 	%f9435, %f523, %f527, %f4197;
	fma.rn.f32 	%f9436, %f523, %f528, %f4198;
	fma.rn.f32 	%f9437, %f523, %f529, %f4199;
	bra.uni 	$L__BB3_117;
$L__BB3_107:
	sub.f32 	%f4200, %f9427, %f521;
	abs.f32 	%f4201, %f4200;
	max.f32 	%f4202, %f4201, 0f2B8CBCCC;
	copysign.f32 	%f4203, %f4200, %f4202;
	div.rn.f32 	%f4204, %f520, %f4203;
	mul.f32 	%f4205, %f519, %f505;
	mul.f32 	%f4206, %f50, %f52;
	sub.f32 	%f4207, %f4205, %f4206;
	fma.rn.f32 	%f4208, %f521, %f522, %f4207;
	div.rn.f32 	%f4209, %f4208, %f4203;
	mul.f32 	%f4210, %f504, %f519;
	div.rn.f32 	%f4211, %f4210, %f4203;
	mul.f32 	%f4212, %f49, %f4204;
	mul.f32 	%f4213, %f521, %f4204;
	mul.f32 	%f4214, %f51, %f4204;
	sub.f32 	%f4215, %f4204, %f48;
	sub.f32 	%f4216, %f4212, %f501;
	sub.f32 	%f4217, %f4213, %f506;
	sub.f32 	%f4218, %f4214, %f503;
	sub.f32 	%f4219, %f4209, %f505;
	sub.f32 	%f4220, %f4211, %f504;
	fma.rn.f32 	%f4221, %f9427, %f4215, %f506;
	fma.rn.f32 	%f4222, %f9427, %f4216, %f512;
	fma.rn.f32 	%f4223, %f9427, %f4217, %f513;
	fma.rn.f32 	%f4224, %f9427, %f4218, %f514;
	fma.rn.f32 	%f4225, %f9427, %f4219, %f515;
	fma.rn.f32 	%f4226, %f9427, %f4220, %f516;
	mov.f32 	%f4227, 0f3F800000;
	sub.f32 	%f4228, %f4227, %f523;
	mul.f32 	%f4229, %f4228, %f4221;
	mul.f32 	%f4230, %f4228, %f4222;
	mul.f32 	%f4231, %f4228, %f4223;
	mul.f32 	%f4232, %f4228, %f4224;
	mul.f32 	%f4233, %f4228, %f4225;
	mul.f32 	%f4234, %f4228, %f4226;
	fma.rn.f32 	%f9432, %f523, %f524, %f4229;
	fma.rn.f32 	%f9433, %f523, %f525, %f4230;
	fma.rn.f32 	%f9434, %f523, %f526, %f4231;
	fma.rn.f32 	%f9435, %f523, %f527, %f4232;
	fma.rn.f32 	%f9436, %f523, %f528, %f4233;
	fma.rn.f32 	%f9437, %f523, %f529, %f4234;
	bra.uni 	$L__BB3_117;
$L__BB3_108:
	ld.shared.f32 	%f4434, [%r63];
	ld.shared.f32 	%f4435, [%r64];
	ld.shared.f32 	%f4436, [%r65];
	ld.shared.f32 	%f4437, [%r66];
	ld.shared.f32 	%f4438, [%r67];
	ld.shared.f32 	%f4439, [%r68];
	add.f32 	%f4440, %f4434, %f4434;
	mul.f32 	%f4441, %f460, 0f40E00000;
	sub.f32 	%f4442, %f4440, %f4441;
	fma.rn.f32 	%f4443, %f466, 0f41300000, %f4442;
	mul.f32 	%f4444, %f4443, 0f3E2AAAAB;
	mul.f32 	%f4445, %f466, 0f40A00000;
	sub.f32 	%f4446, %f4445, %f460;
	add.f32 	%f4447, %f48, %f48;
	add.f32 	%f4448, %f4447, %f4446;
	mul.f32 	%f4449, %f4448, 0f3E2AAAAB;
	add.f32 	%f4450, %f466, %f466;
	mul.f32 	%f4451, %f48, 0f40A00000;
	add.f32 	%f4452, %f4451, %f4450;
	sub.f32 	%f4453, %f4452, %f472;
	mul.f32 	%f4454, %f4453, 0f3E2AAAAB;
	add.f32 	%f4455, %f460, %f460;
	sub.f32 	%f4456, %f4434, %f4455;
	add.f32 	%f4457, %f4456, %f466;
	mul.f32 	%f4458, %f4457, 0f3F8AAAAB;
	mul.f32 	%f4459, %f460, 0f40800000;
	sub.f32 	%f4460, %f4434, %f4459;
	mul.f32 	%f4461, %f466, 0f40400000;
	add.f32 	%f4462, %f4460, %f4461;
	mul.f32 	%f4463, %f4462, 0f3E800000;
	mul.f32 	%f4464, %f4462, %f4463;
	fma.rn.f32 	%f4465, %f4457, %f4458, %f4464;
	sub.f32 	%f4466, %f460, %f4450;
	add.f32 	%f4467, %f48, %f4466;
	mul.f32 	%f4468, %f4467, 0f3F8AAAAB;
	mul.f32 	%f4469, %f4467, %f4468;
	sub.f32 	%f4470, %f460, %f48;
	mul.f32 	%f4471, %f4470, 0f3E800000;
	fma.rn.f32 	%f4472, %f4470, %f4471, %f4469;
	sub.f32 	%f4473, %f466, %f4447;
	add.f32 	%f4474, %f4473, %f472;
	mul.f32 	%f4475, %f4474, 0f3F8AAAAB;
	mul.f32 	%f4476, %f48, 0f40800000;
	sub.f32 	%f4477, %f4461, %f4476;
	add.f32 	%f4478, %f4477, %f472;
	mul.f32 	%f4479, %f4478, 0f3E800000;
	mul.f32 	%f4480, %f4478, %f4479;
	fma.rn.f32 	%f4481, %f4474, %f4475, %f4480;
	add.f32 	%f4482, %f4465, 0f358637BD;
	mul.f32 	%f4483, %f4482, %f4482;
	mov.f32 	%f4484, 0f3DCCCCCD;
	div.rn.f32 	%f4485, %f4484, %f4483;
	add.f32 	%f4486, %f4472, 0f358637BD;
	mul.f32 	%f4487, %f4486, %f4486;
	mov.f32 	%f4488, 0f3F19999A;
	div.rn.f32 	%f4489, %f4488, %f4487;
	add.f32 	%f4490, %f4481, 0f358637BD;
	mul.f32 	%f4491, %f4490, %f4490;
	mov.f32 	%f4492, 0f3E99999A;
	div.rn.f32 	%f4493, %f4492, %f4491;
	add.f32 	%f4494, %f4485, %f4489;
	add.f32 	%f4495, %f4494, %f4493;
	div.rn.f32 	%f4496, %f4485, %f4495;
	div.rn.f32 	%f4497, %f4489, %f4495;
	mul.f32 	%f4498, %f4449, %f4497;
	fma.rn.f32 	%f4499, %f4444, %f4496, %f4498;
	div.rn.f32 	%f4500, %f4493, %f4495;
	fma.rn.f32 	%f4501, %f4454, %f4500, %f4499;
	add.f32 	%f4502, %f4435, %f4435;
	mul.f32 	%f4503, %f461, 0f40E00000;
	sub.f32 	%f4504, %f4502, %f4503;
	fma.rn.f32 	%f4505, %f467, 0f41300000, %f4504;
	mul.f32 	%f4506, %f4505, 0f3E2AAAAB;
	mul.f32 	%f4507, %f467, 0f40A00000;
	sub.f32 	%f4508, %f4507, %f461;
	add.f32 	%f4509, %f49, %f49;
	add.f32 	%f4510, %f4509, %f4508;
	mul.f32 	%f4511, %f4510, 0f3E2AAAAB;
	add.f32 	%f4512, %f467, %f467;
	mul.f32 	%f4513, %f49, 0f40A00000;
	add.f32 	%f4514, %f4513, %f4512;
	sub.f32 	%f4515, %f4514, %f473;
	mul.f32 	%f4516, %f4515, 0f3E2AAAAB;
	add.f32 	%f4517, %f461, %f461;
	sub.f32 	%f4518, %f4435, %f4517;
	add.f32 	%f4519, %f4518, %f467;
	mul.f32 	%f4520, %f4519, 0f3F8AAAAB;
	mul.f32 	%f4521, %f461, 0f40800000;
	sub.f32 	%f4522, %f4435, %f4521;
	mul.f32 	%f4523, %f467, 0f40400000;
	add.f32 	%f4524, %f4522, %f4523;
	mul.f32 	%f4525, %f4524, 0f3E800000;
	mul.f32 	%f4526, %f4524, %f4525;
	fma.rn.f32 	%f4527, %f4519, %f4520, %f4526;
	sub.f32 	%f4528, %f461, %f4512;
	add.f32 	%f4529, %f49, %f4528;
	mul.f32 	%f4530, %f4529, 0f3F8AAAAB;
	mul.f32 	%f4531, %f4529, %f4530;
	sub.f32 	%f4532, %f461, %f49;
	mul.f32 	%f4533, %f4532, 0f3E800000;
	fma.rn.f32 	%f4534, %f4532, %f4533, %f4531;
	sub.f32 	%f4535, %f467, %f4509;
	add.f32 	%f4536, %f4535, %f473;
	mul.f32 	%f4537, %f4536, 0f3F8AAAAB;
	mul.f32 	%f4538, %f49, 0f40800000;
	sub.f32 	%f4539, %f4523, %f4538;
	add.f32 	%f4540, %f4539, %f473;
	mul.f32 	%f4541, %f4540, 0f3E800000;
	mul.f32 	%f4542, %f4540, %f4541;
	fma.rn.f32 	%f4543, %f4536, %f4537, %f4542;
	add.f32 	%f4544, %f4527, 0f358637BD;
	mul.f32 	%f4545, %f4544, %f4544;
	div.rn.f32 	%f4546, %f4484, %f4545;
	add.f32 	%f4547, %f4534, 0f358637BD;
	mul.f32 	%f4548, %f4547, %f4547;
	div.rn.f32 	%f4549, %f4488, %f4548;
	add.f32 	%f4550, %f4543, 0f358637BD;
	mul.f32 	%f4551, %f4550, %f4550;
	div.rn.f32 	%f4552, %f4492, %f4551;
	add.f32 	%f4553, %f4546, %f4549;
	add.f32 	%f4554, %f4553, %f4552;
	div.rn.f32 	%f4555, %f4546, %f4554;
	div.rn.f32 	%f4556, %f4549, %f4554;
	mul.f32 	%f4557, %f4511, %f4556;
	fma.rn.f32 	%f4558, %f4506, %f4555, %f4557;
	div.rn.f32 	%f4559, %f4552, %f4554;
	fma.rn.f32 	%f542, %f4516, %f4559, %f4558;
	add.f32 	%f4560, %f4436, %f4436;
	mul.f32 	%f4561, %f462, 0f40E00000;
	sub.f32 	%f4562, %f4560, %f4561;
	fma.rn.f32 	%f4563, %f468, 0f41300000, %f4562;
	mul.f32 	%f4564, %f4563, 0f3E2AAAAB;
	mul.f32 	%f4565, %f468, 0f40A00000;
	sub.f32 	%f4566, %f4565, %f462;
	add.f32 	%f4567, %f50, %f50;
	add.f32 	%f4568, %f4567, %f4566;
	mul.f32 	%f4569, %f4568, 0f3E2AAAAB;
	add.f32 	%f4570, %f468, %f468;
	mul.f32 	%f4571, %f50, 0f40A00000;
	add.f32 	%f4572, %f4571, %f4570;
	sub.f32 	%f4573, %f4572, %f474;
	mul.f32 	%f4574, %f4573, 0f3E2AAAAB;
	add.f32 	%f4575, %f462, %f462;
	sub.f32 	%f4576, %f4436, %f4575;
	add.f32 	%f4577, %f4576, %f468;
	mul.f32 	%f4578, %f4577, 0f3F8AAAAB;
	mul.f32 	%f4579, %f462, 0f40800000;
	sub.f32 	%f4580, %f4436, %f4579;
	mul.f32 	%f4581, %f468, 0f40400000;
	add.f32 	%f4582, %f4580, %f4581;
	mul.f32 	%f4583, %f4582, 0f3E800000;
	mul.f32 	%f4584, %f4582, %f4583;
	fma.rn.f32 	%f4585, %f4577, %f4578, %f4584;
	sub.f32 	%f4586, %f462, %f4570;
	add.f32 	%f4587, %f50, %f4586;
	mul.f32 	%f4588, %f4587, 0f3F8AAAAB;
	mul.f32 	%f4589, %f4587, %f4588;
	sub.f32 	%f4590, %f462, %f50;
	mul.f32 	%f4591, %f4590, 0f3E800000;
	fma.rn.f32 	%f4592, %f4590, %f4591, %f4589;
	sub.f32 	%f4593, %f468, %f4567;
	add.f32 	%f4594, %f4593, %f474;
	mul.f32 	%f4595, %f4594, 0f3F8AAAAB;
	mul.f32 	%f4596, %f50, 0f40800000;
	sub.f32 	%f4597, %f4581, %f4596;
	add.f32 	%f4598, %f4597, %f474;
	mul.f32 	%f4599, %f4598, 0f3E800000;
	mul.f32 	%f4600, %f4598, %f4599;
	fma.rn.f32 	%f4601, %f4594, %f4595, %f4600;
	add.f32 	%f4602, %f4585, 0f358637BD;
	mul.f32 	%f4603, %f4602, %f4602;
	div.rn.f32 	%f4604, %f4484, %f4603;
	add.f32 	%f4605, %f4592, 0f358637BD;
	mul.f32 	%f4606, %f4605, %f4605;
	div.rn.f32 	%f4607, %f4488, %f4606;
	add.f32 	%f4608, %f4601, 0f358637BD;
	mul.f32 	%f4609, %f4608, %f4608;
	div.rn.f32 	%f4610, %f4492, %f4609;
	add.f32 	%f4611, %f4604, %f4607;
	add.f32 	%f4612, %f4611, %f4610;
	div.rn.f32 	%f4613, %f4604, %f4612;
	div.rn.f32 	%f4614, %f4607, %f4612;
	mul.f32 	%f4615, %f4569, %f4614;
	fma.rn.f32 	%f4616, %f4564, %f4613, %f4615;
	div.rn.f32 	%f4617, %f4610, %f4612;
	fma.rn.f32 	%f543, %f4574, %f4617, %f4616;
	add.f32 	%f4618, %f4437, %f4437;
	mul.f32 	%f4619, %f463, 0f40E00000;
	sub.f32 	%f4620, %f4618, %f4619;
	fma.rn.f32 	%f4621, %f469, 0f41300000, %f4620;
	mul.f32 	%f4622, %f4621, 0f3E2AAAAB;
	mul.f32 	%f4623, %f469, 0f40A00000;
	sub.f32 	%f4624, %f4623, %f463;
	add.f32 	%f4625, %f51, %f51;
	add.f32 	%f4626, %f4625, %f4624;
	mul.f32 	%f4627, %f4626, 0f3E2AAAAB;
	add.f32 	%f4628, %f469, %f469;
	mul.f32 	%f4629, %f51, 0f40A00000;
	add.f32 	%f4630, %f4629, %f4628;
	sub.f32 	%f4631, %f4630, %f475;
	mul.f32 	%f4632, %f4631, 0f3E2AAAAB;
	add.f32 	%f4633, %f463, %f463;
	sub.f32 	%f4634, %f4437, %f4633;
	add.f32 	%f4635, %f4634, %f469;
	mul.f32 	%f4636, %f4635, 0f3F8AAAAB;
	mul.f32 	%f4637, %f463, 0f40800000;
	sub.f32 	%f4638, %f4437, %f4637;
	mul.f32 	%f4639, %f469, 0f40400000;
	add.f32 	%f4640, %f4638, %f4639;
	mul.f32 	%f4641, %f4640, 0f3E800000;
	mul.f32 	%f4642, %f4640, %f4641;
	fma.rn.f32 	%f4643, %f4635, %f4636, %f4642;
	sub.f32 	%f4644, %f463, %f4628;
	add.f32 	%f4645, %f51, %f4644;
	mul.f32 	%f4646, %f4645, 0f3F8AAAAB;
	mul.f32 	%f4647, %f4645, %f4646;
	sub.f32 	%f4648, %f463, %f51;
	mul.f32 	%f4649, %f4648, 0f3E800000;
	fma.rn.f32 	%f4650, %f4648, %f4649, %f4647;
	sub.f32 	%f4651, %f469, %f4625;
	add.f32 	%f4652, %f4651, %f475;
	mul.f32 	%f4653, %f4652, 0f3F8AAAAB;
	mul.f32 	%f4654, %f51, 0f40800000;
	sub.f32 	%f4655, %f4639, %f4654;
	add.f32 	%f4656, %f4655, %f475;
	mul.f32 	%f4657, %f4656, 0f3E800000;
	mul.f32 	%f4658, %f4656, %f4657;
	fma.rn.f32 	%f4659, %f4652, %f4653, %f4658;
	add.f32 	%f4660, %f4643, 0f358637BD;
	mul.f32 	%f4661, %f4660, %f4660;
	div.rn.f32 	%f4662, %f4484, %f4661;
	add.f32 	%f4663, %f4650, 0f358637BD;
	mul.f32 	%f4664, %f4663, %f4663;
	div.rn.f32 	%f4665, %f4488, %f4664;
	add.f32 	%f4666, %f4659, 0f358637BD;
	mul.f32 	%f4667, %f4666, %f4666;
	div.rn.f32 	%f4668, %f4492, %f4667;
	add.f32 	%f4669, %f4662, %f4665;
	add.f32 	%f4670, %f4669, %f4668;
	div.rn.f32 	%f4671, %f4662, %f4670;
	div.rn.f32 	%f4672, %f4665, %f4670;
	mul.f32 	%f4673, %f4627, %f4672;
	fma.rn.f32 	%f4674, %f4622, %f4671, %f4673;
	div.rn.f32 	%f4675, %f4668, %f4670;
	fma.rn.f32 	%f544, %f4632, %f4675, %f4674;
	add.f32 	%f4676, %f4438, %f4438;
	mul.f32 	%f4677, %f464, 0f40E00000;
	sub.f32 	%f4678, %f4676, %f4677;
	fma.rn.f32 	%f4679, %f470, 0f41300000, %f4678;
	mul.f32 	%f4680, %f4679, 0f3E2AAAAB;
	mul.f32 	%f4681, %f470, 0f40A00000;
	sub.f32 	%f4682, %f4681, %f464;
	add.f32 	%f4683, %f52, %f52;
	add.f32 	%f4684, %f4683, %f4682;
	mul.f32 	%f4685, %f4684, 0f3E2AAAAB;
	add.f32 	%f4686, %f470, %f470;
	mul.f32 	%f4687, %f52, 0f40A00000;
	add.f32 	%f4688, %f4687, %f4686;
	sub.f32 	%f4689, %f4688, %f476;
	mul.f32 	%f4690, %f4689, 0f3E2AAAAB;
	add.f32 	%f4691, %f464, %f464;
	sub.f32 	%f4692, %f4438, %f4691;
	add.f32 	%f4693, %f4692, %f470;
	mul.f32 	%f4694, %f4693, 0f3F8AAAAB;
	mul.f32 	%f4695, %f464, 0f40800000;
	sub.f32 	%f4696, %f4438, %f4695;
	mul.f32 	%f4697, %f470, 0f40400000;
	add.f32 	%f4698, %f4696, %f4697;
	mul.f32 	%f4699, %f4698, 0f3E800000;
	mul.f32 	%f4700, %f4698, %f4699;
	fma.rn.f32 	%f4701, %f4693, %f4694, %f4700;
	sub.f32 	%f4702, %f464, %f4686;
	add.f32 	%f4703, %f52, %f4702;
	mul.f32 	%f4704, %f4703, 0f3F8AAAAB;
	mul.f32 	%f4705, %f4703, %f4704;
	sub.f32 	%f4706, %f464, %f52;
	mul.f32 	%f4707, %f4706, 0f3E800000;
	fma.rn.f32 	%f4708, %f4706, %f4707, %f4705;
	sub.f32 	%f4709, %f470, %f4683;
	add.f32 	%f4710, %f4709, %f476;
	mul.f32 	%f4711, %f4710, 0f3F8AAAAB;
	mul.f32 	%f4712, %f52, 0f40800000;
	sub.f32 	%f4713, %f4697, %f4712;
	add.f32 	%f4714, %f4713, %f476;
	mul.f32 	%f4715, %f4714, 0f3E800000;
	mul.f32 	%f4716, %f4714, %f4715;
	fma.rn.f32 	%f4717, %f4710, %f4711, %f4716;
	add.f32 	%f4718, %f4701, 0f358637BD;
	mul.f32 	%f4719, %f4718, %f4718;
	div.rn.f32 	%f4720, %f4484, %f4719;
	add.f32 	%f4721, %f4708, 0f358637BD;
	mul.f32 	%f4722, %f4721, %f4721;
	div.rn.f32 	%f4723, %f4488, %f4722;
	add.f32 	%f4724, %f4717, 0f358637BD;
	mul.f32 	%f4725, %f4724, %f4724;
	div.rn.f32 	%f4726, %f4492, %f4725;
	add.f32 	%f4727, %f4720, %f4723;
	add.f32 	%f4728, %f4727, %f4726;
	div.rn.f32 	%f4729, %f4720, %f4728;
	div.rn.f32 	%f4730, %f4723, %f4728;
	mul.f32 	%f4731, %f4685, %f4730;
	fma.rn.f32 	%f4732, %f4680, %f4729, %f4731;
	div.rn.f32 	%f4733, %f4726, %f4728;
	fma.rn.f32 	%f4734, %f4690, %f4733, %f4732;
	add.f32 	%f4735, %f4439, %f4439;
	mul.f32 	%f4736, %f465, 0f40E00000;
	sub.f32 	%f4737, %f4735, %f4736;
	fma.rn.f32 	%f4738, %f471, 0f41300000, %f4737;
	mul.f32 	%f4739, %f4738, 0f3E2AAAAB;
	mul.f32 	%f4740, %f471, 0f40A00000;
	sub.f32 	%f4741, %f4740, %f465;
	add.f32 	%f4742, %f53, %f53;
	add.f32 	%f4743, %f4742, %f4741;
	mul.f32 	%f4744, %f4743, 0f3E2AAAAB;
	add.f32 	%f4745, %f471, %f471;
	mul.f32 	%f4746, %f53, 0f40A00000;
	add.f32 	%f4747, %f4746, %f4745;
	sub.f32 	%f4748, %f4747, %f477;
	mul.f32 	%f4749, %f4748, 0f3E2AAAAB;
	add.f32 	%f4750, %f465, %f465;
	sub.f32 	%f4751, %f4439, %f4750;
	add.f32 	%f4752, %f4751, %f471;
	mul.f32 	%f4753, %f4752, 0f3F8AAAAB;
	mul.f32 	%f4754, %f465, 0f40800000;
	sub.f32 	%f4755, %f4439, %f4754;
	mul.f32 	%f4756, %f471, 0f40400000;
	add.f32 	%f4757, %f4755, %f4756;
	mul.f32 	%f4758, %f4757, 0f3E800000;
	mul.f32 	%f4759, %f4757, %f4758;
	fma.rn.f32 	%f4760, %f4752, %f4753, %f4759;
	sub.f32 	%f4761, %f465, %f4745;
	add.f32 	%f4762, %f53, %f4761;
	mul.f32 	%f4763, %f4762, 0f3F8AAAAB;
	mul.f32 	%f4764, %f4762, %f4763;
	sub.f32 	%f4765, %f465, %f53;
	mul.f32 	%f4766, %f4765, 0f3E800000;
	fma.rn.f32 	%f4767, %f4765, %f4766, %f4764;
	sub.f32 	%f4768, %f471, %f4742;
	add.f32 	%f4769, %f4768, %f477;
	mul.f32 	%f4770, %f4769, 0f3F8AAAAB;
	mul.f32 	%f4771, %f53, 0f40800000;
	sub.f32 	%f4772, %f4756, %f4771;
	add.f32 	%f4773, %f4772, %f477;
	mul.f32 	%f4774, %f4773, 0f3E800000;
	mul.f32 	%f4775, %f4773, %f4774;
	fma.rn.f32 	%f4776, %f4769, %f4770, %f4775;
	add.f32 	%f4777, %f4760, 0f358637BD;
	mul.f32 	%f4778, %f4777, %f4777;
	div.rn.f32 	%f4779, %f4484, %f4778;
	add.f32 	%f4780, %f4767, 0f358637BD;
	mul.f32 	%f4781, %f4780, %f4780;
	div.rn.f32 	%f4782, %f4488, %f4781;
	add.f32 	%f4783, %f4776, 0f358637BD;
	mul.f32 	%f4784, %f4783, %f4783;
	div.rn.f32 	%f4785, %f4492, %f4784;
	add.f32 	%f4786, %f4779, %f4782;
	add.f32 	%f4787, %f4786, %f4785;
	div.rn.f32 	%f4788, %f4779, %f4787;
	div.rn.f32 	%f4789, %f4782, %f4787;
	mul.f32 	%f4790, %f4744, %f4789;
	fma.rn.f32 	%f4791, %f4739, %f4788, %f4790;
	div.rn.f32 	%f4792, %f4785, %f4787;
	fma.rn.f32 	%f545, %f4749, %f4792, %f4791;
	add.f32 	%f4793, %f478, %f478;
	mul.f32 	%f4794, %f472, 0f40E00000;
	sub.f32 	%f4795, %f4793, %f4794;
	fma.rn.f32 	%f4796, %f48, 0f41300000, %f4795;
	mul.f32 	%f4797, %f4796, 0f3E2AAAAB;
	sub.f32 	%f4798, %f4451, %f472;
	add.f32 	%f4799, %f4450, %f4798;
	mul.f32 	%f4800, %f4799, 0f3E2AAAAB;
	add.f32 	%f4801, %f4447, %f4445;
	sub.f32 	%f4802, %f4801, %f460;
	mul.f32 	%f4803, %f4802, 0f3E2AAAAB;
	add.f32 	%f4804, %f472, %f472;
	sub.f32 	%f4805, %f478, %f4804;
	add.f32 	%f4806, %f48, %f4805;
	mul.f32 	%f4807, %f4806, 0f3F8AAAAB;
	mul.f32 	%f4808, %f472, 0f40800000;
	sub.f32 	%f4809, %f478, %f4808;
	mul.f32 	%f4810, %f48, 0f40400000;
	add.f32 	%f4811, %f4810, %f4809;
	mul.f32 	%f4812, %f4811, 0f3E800000;
	mul.f32 	%f4813, %f4811, %f4812;
	fma.rn.f32 	%f4814, %f4806, %f4807, %f4813;
	sub.f32 	%f4815, %f472, %f4447;
	add.f32 	%f4816, %f466, %f4815;
	mul.f32 	%f4817, %f4816, 0f3F8AAAAB;
	mul.f32 	%f4818, %f4816, %f4817;
	sub.f32 	%f4819, %f472, %f466;
	mul.f32 	%f4820, %f4819, 0f3E800000;
	fma.rn.f32 	%f4821, %f4819, %f4820, %f4818;
	sub.f32 	%f4822, %f48, %f4450;
	add.f32 	%f4823, %f460, %f4822;
	mul.f32 	%f4824, %f4823, 0f3F8AAAAB;
	mul.f32 	%f4825, %f466, 0f40800000;
	sub.f32 	%f4826, %f4810, %f4825;
	add.f32 	%f4827, %f460, %f4826;
	mul.f32 	%f4828, %f4827, 0f3E800000;
	mul.f32 	%f4829, %f4827, %f4828;
	fma.rn.f32 	%f4830, %f4823, %f4824, %f4829;
	add.f32 	%f4831, %f4814, 0f358637BD;
	mul.f32 	%f4832, %f4831, %f4831;
	div.rn.f32 	%f4833, %f4484, %f4832;
	add.f32 	%f4834, %f4821, 0f358637BD;
	mul.f32 	%f4835, %f4834, %f4834;
	div.rn.f32 	%f4836, %f4488, %f4835;
	add.f32 	%f4837, %f4830, 0f358637BD;
	mul.f32 	%f4838, %f4837, %f4837;
	div.rn.f32 	%f4839, %f4492, %f4838;
	add.f32 	%f4840, %f4836, %f4833;
	add.f32 	%f4841, %f4839, %f4840;
	div.rn.f32 	%f4842, %f4833, %f4841;
	div.rn.f32 	%f4843, %f4836, %f4841;
	mul.f32 	%f4844, %f4800, %f4843;
	fma.rn.f32 	%f4845, %f4797, %f4842, %f4844;
	div.rn.f32 	%f4846, %f4839, %f4841;
	fma.rn.f32 	%f4847, %f4803, %f4846, %f4845;
	add.f32 	%f4848, %f479, %f479;
	mul.f32 	%f4849, %f473, 0f40E00000;
	sub.f32 	%f4850, %f4848, %f4849;
	fma.rn.f32 	%f4851, %f49, 0f41300000, %f4850;
	mul.f32 	%f4852, %f4851, 0f3E2AAAAB;
	sub.f32 	%f4853, %f4513, %f473;
	add.f32 	%f4854, %f4512, %f4853;
	mul.f32 	%f4855, %f4854, 0f3E2AAAAB;
	add.f32 	%f4856, %f4509, %f4507;
	sub.f32 	%f4857, %f4856, %f461;
	mul.f32 	%f4858, %f4857, 0f3E2AAAAB;
	add.f32 	%f4859, %f473, %f473;
	sub.f32 	%f4860, %f479, %f4859;
	add.f32 	%f4861, %f49, %f4860;
	mul.f32 	%f4862, %f4861, 0f3F8AAAAB;
	mul.f32 	%f4863, %f473, 0f40800000;
	sub.f32 	%f4864, %f479, %f4863;
	mul.f32 	%f4865, %f49, 0f40400000;
	add.f32 	%f4866, %f4865, %f4864;
	mul.f32 	%f4867, %f4866, 0f3E800000;
	mul.f32 	%f4868, %f4866, %f4867;
	fma.rn.f32 	%f4869, %f4861, %f4862, %f4868;
	sub.f32 	%f4870, %f473, %f4509;
	add.f32 	%f4871, %f467, %f4870;
	mul.f32 	%f4872, %f4871, 0f3F8AAAAB;
	mul.f32 	%f4873, %f4871, %f4872;
	sub.f32 	%f4874, %f473, %f467;
	mul.f32 	%f4875, %f4874, 0f3E800000;
	fma.rn.f32 	%f4876, %f4874, %f4875, %f4873;
	sub.f32 	%f4877, %f49, %f4512;
	add.f32 	%f4878, %f461, %f4877;
	mul.f32 	%f4879, %f4878, 0f3F8AAAAB;
	mul.f32 	%f4880, %f467, 0f40800000;
	sub.f32 	%f4881, %f4865, %f4880;
	add.f32 	%f4882, %f461, %f4881;
	mul.f32 	%f4883, %f4882, 0f3E800000;
	mul.f32 	%f4884, %f4882, %f4883;
	fma.rn.f32 	%f4885, %f4878, %f4879, %f4884;
	add.f32 	%f4886, %f4869, 0f358637BD;
	mul.f32 	%f4887, %f4886, %f4886;
	div.rn.f32 	%f4888, %f4484, %f4887;
	add.f32 	%f4889, %f4876, 0f358637BD;
	mul.f32 	%f4890, %f4889, %f4889;
	div.rn.f32 	%f4891, %f4488, %f4890;
	add.f32 	%f4892, %f4885, 0f358637BD;
	mul.f32 	%f4893, %f4892, %f4892;
	div.rn.f32 	%f4894, %f4492, %f4893;
	add.f32 	%f4895, %f4891, %f4888;
	add.f32 	%f4896, %f4894, %f4895;
	div.rn.f32 	%f4897, %f4888, %f4896;
	div.rn.f32 	%f4898, %f4891, %f4896;
	mul.f32 	%f4899, %f4855, %f4898;
	fma.rn.f32 	%f4900, %f4852, %f4897, %f4899;
	div.rn.f32 	%f4901, %f4894, %f4896;
	fma.rn.f32 	%f546, %f4858, %f4901, %f4900;
	add.f32 	%f4902, %f480, %f480;
	mul.f32 	%f4903, %f474, 0f40E00000;
	sub.f32 	%f4904, %f4902, %f4903;
	fma.rn.f32 	%f4905, %f50, 0f41300000, %f4904;
	mul.f32 	%f4906, %f4905, 0f3E2AAAAB;
	sub.f32 	%f4907, %f4571, %f474;
	add.f32 	%f4908, %f4570, %f4907;
	mul.f32 	%f4909, %f4908, 0f3E2AAAAB;
	add.f32 	%f4910, %f4567, %f4565;
	sub.f32 	%f4911, %f4910, %f462;
	mul.f32 	%f4912, %f4911, 0f3E2AAAAB;
	add.f32 	%f4913, %f474, %f474;
	sub.f32 	%f4914, %f480, %f4913;
	add.f32 	%f4915, %f50, %f4914;
	mul.f32 	%f4916, %f4915, 0f3F8AAAAB;
	mul.f32 	%f4917, %f474, 0f40800000;
	sub.f32 	%f4918, %f480, %f4917;
	mul.f32 	%f4919, %f50, 0f40400000;
	add.f32 	%f4920, %f4919, %f4918;
	mul.f32 	%f4921, %f4920, 0f3E800000;
	mul.f32 	%f4922, %f4920, %f4921;
	fma.rn.f32 	%f4923, %f4915, %f4916, %f4922;
	sub.f32 	%f4924, %f474, %f4567;
	add.f32 	%f4925, %f468, %f4924;
	mul.f32 	%f4926, %f4925, 0f3F8AAAAB;
	mul.f32 	%f4927, %f4925, %f4926;
	sub.f32 	%f4928, %f474, %f468;
	mul.f32 	%f4929, %f4928, 0f3E800000;
	fma.rn.f32 	%f4930, %f4928, %f4929, %f4927;
	sub.f32 	%f4931, %f50, %f4570;
	add.f32 	%f4932, %f462, %f4931;
	mul.f32 	%f4933, %f4932, 0f3F8AAAAB;
	mul.f32 	%f4934, %f468, 0f40800000;
	sub.f32 	%f4935, %f4919, %f4934;
	add.f32 	%f4936, %f462, %f4935;
	mul.f32 	%f4937, %f4936, 0f3E800000;
	mul.f32 	%f4938, %f4936, %f4937;
	fma.rn.f32 	%f4939, %f4932, %f4933, %f4938;
	add.f32 	%f4940, %f4923, 0f358637BD;
	mul.f32 	%f4941, %f4940, %f4940;
	div.rn.f32 	%f4942, %f4484, %f4941;
	add.f32 	%f4943, %f4930, 0f358637BD;
	mul.f32 	%f4944, %f4943, %f4943;
	div.rn.f32 	%f4945, %f4488, %f4944;
	add.f32 	%f4946, %f4939, 0f358637BD;
	mul.f32 	%f4947, %f4946, %f4946;
	div.rn.f32 	%f4948, %f4492, %f4947;
	add.f32 	%f4949, %f4945, %f4942;
	add.f32 	%f4950, %f4948, %f4949;
	div.rn.f32 	%f4951, %f4942, %f4950;
	div.rn.f32 	%f4952, %f4945, %f4950;
	mul.f32 	%f4953, %f4909, %f4952;
	fma.rn.f32 	%f4954, %f4906, %f4951, %f4953;
	div.rn.f32 	%f4955, %f4948, %f4950;
	fma.rn.f32 	%f547, %f4912, %f4955, %f4954;
	add.f32 	%f4956, %f481, %f481;
	mul.f32 	%f4957, %f475, 0f40E00000;
	sub.f32 	%f4958, %f4956, %f4957;
	fma.rn.f32 	%f4959, %f51, 0f41300000, %f4958;
	mul.f32 	%f4960, %f4959, 0f3E2AAAAB;
	sub.f32 	%f4961, %f4629, %f475;
	add.f32 	%f4962, %f4628, %f4961;
	mul.f32 	%f4963, %f4962, 0f3E2AAAAB;
	add.f32 	%f4964, %f4625, %f4623;
	sub.f32 	%f4965, %f4964, %f463;
	mul.f32 	%f4966, %f4965, 0f3E2AAAAB;
	add.f32 	%f4967, %f475, %f475;
	sub.f32 	%f4968, %f481, %f4967;
	add.f32 	%f4969, %f51, %f4968;
	mul.f32 	%f4970, %f4969, 0f3F8AAAAB;
	mul.f32 	%f4971, %f475, 0f40800000;
	sub.f32 	%f4972, %f481, %f4971;
	mul.f32 	%f4973, %f51, 0f40400000;
	add.f32 	%f4974, %f4973, %f4972;
	mul.f32 	%f4975, %f4974, 0f3E800000;
	mul.f32 	%f4976, %f4974, %f4975;
	fma.rn.f32 	%f4977, %f4969, %f4970, %f4976;
	sub.f32 	%f4978, %f475, %f4625;
	add.f32 	%f4979, %f469, %f4978;
	mul.f32 	%f4980, %f4979, 0f3F8AAAAB;
	mul.f32 	%f4981, %f4979, %f4980;
	sub.f32 	%f4982, %f475, %f469;
	mul.f32 	%f4983, %f4982, 0f3E800000;
	fma.rn.f32 	%f4984, %f4982, %f4983, %f4981;
	sub.f32 	%f4985, %f51, %f4628;
	add.f32 	%f4986, %f463, %f4985;
	mul.f32 	%f4987, %f4986, 0f3F8AAAAB;
	mul.f32 	%f4988, %f469, 0f40800000;
	sub.f32 	%f4989, %f4973, %f4988;
	add.f32 	%f4990, %f463, %f4989;
	mul.f32 	%f4991, %f4990, 0f3E800000;
	mul.f32 	%f4992, %f4990, %f4991;
	fma.rn.f32 	%f4993, %f4986, %f4987, %f4992;
	add.f32 	%f4994, %f4977, 0f358637BD;
	mul.f32 	%f4995, %f4994, %f4994;
	div.rn.f32 	%f4996, %f4484, %f4995;
	add.f32 	%f4997, %f4984, 0f358637BD;
	mul.f32 	%f4998, %f4997, %f4997;
	div.rn.f32 	%f4999, %f4488, %f4998;
	add.f32 	%f5000, %f4993, 0f358637BD;
	mul.f32 	%f5001, %f5000, %f5000;
	div.rn.f32 	%f5002, %f4492, %f5001;
	add.f32 	%f5003, %f4999, %f4996;
	add.f32 	%f5004, %f5002, %f5003;
	div.rn.f32 	%f5005, %f4996, %f5004;
	div.rn.f32 	%f5006, %f4999, %f5004;
	mul.f32 	%f5007, %f4963, %f5006;
	fma.rn.f32 	%f5008, %f4960, %f5005, %f5007;
	div.rn.f32 	%f5009, %f5002, %f5004;
	fma.rn.f32 	%f548, %f4966, %f5009, %f5008;
	add.f32 	%f5010, %f482, %f482;
	mul.f32 	%f5011, %f476, 0f40E00000;
	sub.f32 	%f5012, %f5010, %f5011;
	fma.rn.f32 	%f5013, %f52, 0f41300000, %f5012;
	mul.f32 	%f5014, %f5013, 0f3E2AAAAB;
	sub.f32 	%f5015, %f4687, %f476;
	add.f32 	%f5016, %f4686, %f5015;
	mul.f32 	%f5017, %f5016, 0f3E2AAAAB;
	add.f32 	%f5018, %f4683, %f4681;
	sub.f32 	%f5019, %f5018, %f464;
	mul.f32 	%f5020, %f5019, 0f3E2AAAAB;
	add.f32 	%f5021, %f476, %f476;
	sub.f32 	%f5022, %f482, %f5021;
	add.f32 	%f5023, %f52, %f5022;
	mul.f32 	%f5024, %f5023, 0f3F8AAAAB;
	mul.f32 	%f5025, %f476, 0f40800000;
	sub.f32 	%f5026, %f482, %f5025;
	mul.f32 	%f5027, %f52, 0f40400000;
	add.f32 	%f5028, %f5027, %f5026;
	mul.f32 	%f5029, %f5028, 0f3E800000;
	mul.f32 	%f5030, %f5028, %f5029;
	fma.rn.f32 	%f5031, %f5023, %f5024, %f5030;
	sub.f32 	%f5032, %f476, %f4683;
	add.f32 	%f5033, %f470, %f5032;
	mul.f32 	%f5034, %f5033, 0f3F8AAAAB;
	mul.f32 	%f5035, %f5033, %f5034;
	sub.f32 	%f5036, %f476, %f470;
	mul.f32 	%f5037, %f5036, 0f3E800000;
	fma.rn.f32 	%f5038, %f5036, %f5037, %f5035;
	sub.f32 	%f5039, %f52, %f4686;
	add.f32 	%f5040, %f464, %f5039;
	mul.f32 	%f5041, %f5040, 0f3F8AAAAB;
	mul.f32 	%f5042, %f470, 0f40800000;
	sub.f32 	%f5043, %f5027, %f5042;
	add.f32 	%f5044, %f464, %f5043;
	mul.f32 	%f5045, %f5044, 0f3E800000;
	mul.f32 	%f5046, %f5044, %f5045;
	fma.rn.f32 	%f5047, %f5040, %f5041, %f5046;
	add.f32 	%f5048, %f5031, 0f358637BD;
	mul.f32 	%f5049, %f5048, %f5048;
	div.rn.f32 	%f5050, %f4484, %f5049;
	add.f32 	%f5051, %f5038, 0f358637BD;
	mul.f32 	%f5052, %f5051, %f5051;
	div.rn.f32 	%f5053, %f4488, %f5052;
	add.f32 	%f5054, %f5047, 0f358637BD;
	mul.f32 	%f5055, %f5054, %f5054;
	div.rn.f32 	%f5056, %f4492, %f5055;
	add.f32 	%f5057, %f5053, %f5050;
	add.f32 	%f5058, %f5056, %f5057;
	div.rn.f32 	%f5059, %f5050, %f5058;
	div.rn.f32 	%f5060, %f5053, %f5058;
	mul.f32 	%f5061, %f5017, %f5060;
	fma.rn.f32 	%f5062, %f5014, %f5059, %f5061;
	div.rn.f32 	%f5063, %f5056, %f5058;
	fma.rn.f32 	%f5064, %f5020, %f5063, %f5062;
	add.f32 	%f5065, %f483, %f483;
	mul.f32 	%f5066, %f477, 0f40E00000;
	sub.f32 	%f5067, %f5065, %f5066;
	fma.rn.f32 	%f5068, %f53, 0f41300000, %f5067;
	mul.f32 	%f5069, %f5068, 0f3E2AAAAB;
	sub.f32 	%f5070, %f4746, %f477;
	add.f32 	%f5071, %f4745, %f5070;
	mul.f32 	%f5072, %f5071, 0f3E2AAAAB;
	add.f32 	%f5073, %f4742, %f4740;
	sub.f32 	%f5074, %f5073, %f465;
	mul.f32 	%f5075, %f5074, 0f3E2AAAAB;
	add.f32 	%f5076, %f477, %f477;
	sub.f32 	%f5077, %f483, %f5076;
	add.f32 	%f5078, %f53, %f5077;
	mul.f32 	%f5079, %f5078, 0f3F8AAAAB;
	mul.f32 	%f5080, %f477, 0f40800000;
	sub.f32 	%f5081, %f483, %f5080;
	mul.f32 	%f5082, %f53, 0f40400000;
	add.f32 	%f5083, %f5082, %f5081;
	mul.f32 	%f5084, %f5083, 0f3E800000;
	mul.f32 	%f5085, %f5083, %f5084;
	fma.rn.f32 	%f5086, %f5078, %f5079, %f5085;
	sub.f32 	%f5087, %f477, %f4742;
	add.f32 	%f5088, %f471, %f5087;
	mul.f32 	%f5089, %f5088, 0f3F8AAAAB;
	mul.f32 	%f5090, %f5088, %f5089;
	sub.f32 	%f5091, %f477, %f471;
	mul.f32 	%f5092, %f5091, 0f3E800000;
	fma.rn.f32 	%f5093, %f5091, %f5092, %f5090;
	sub.f32 	%f5094, %f53, %f4745;
	add.f32 	%f5095, %f465, %f5094;
	mul.f32 	%f5096, %f5095, 0f3F8AAAAB;
	mul.f32 	%f5097, %f471, 0f40800000;
	sub.f32 	%f5098, %f5082, %f5097;
	add.f32 	%f5099, %f465, %f5098;
	mul.f32 	%f5100, %f5099, 0f3E800000;
	mul.f32 	%f5101, %f5099, %f5100;
	fma.rn.f32 	%f5102, %f5095, %f5096, %f5101;
	add.f32 	%f5103, %f5086, 0f358637BD;
	mul.f32 	%f5104, %f5103, %f5103;
	div.rn.f32 	%f5105, %f4484, %f5104;
	add.f32 	%f5106, %f5093, 0f358637BD;
	mul.f32 	%f5107, %f5106, %f5106;
	div.rn.f32 	%f5108, %f4488, %f5107;
	add.f32 	%f5109, %f5102, 0f358637BD;
	mul.f32 	%f5110, %f5109, %f5109;
	div.rn.f32 	%f5111, %f4492, %f5110;
	add.f32 	%f5112, %f5108, %f5105;
	add.f32 	%f5113, %f5111, %f5112;
	div.rn.f32 	%f5114, %f5105, %f5113;
	div.rn.f32 	%f5115, %f5108, %f5113;
	mul.f32 	%f5116, %f5072, %f5115;
	fma.rn.f32 	%f5117, %f5069, %f5114, %f5116;
	div.rn.f32 	%f5118, %f5111, %f5113;
	fma.rn.f32 	%f549, %f5075, %f5118, %f5117;
	max.f32 	%f550, %f4501, 0f0DA24260;
	max.f32 	%f551, %f4734, 0f0DA24260;
	max.f32 	%f552, %f4847, 0f0DA24260;
	max.f32 	%f553, %f5064, 0f0DA24260;
	mul.f32 	%f5119, %f551, %f9407;
	div.rn.f32 	%f5120, %f5119, %f550;
	max.f32 	%f5121, %f5120, 0f2B8CBCCC;
	sqrt.rn.f32 	%f5122, %f5121;
	mul.f32 	%f5123, %f553, %f9407;
	div.rn.f32 	%f5124, %f5123, %f552;
	max.f32 	%f5125, %f5124, 0f2B8CBCCC;
	sqrt.rn.f32 	%f5126, %f5125;
	sub.f32 	%f5127, %f543, %f5122;
	sub.f32 	%f5128, %f547, %f5126;
	min.f32 	%f9430, %f5127, %f5128;
	add.f32 	%f5129, %f543, %f5122;
	add.f32 	%f5130, %f547, %f5126;
	max.f32 	%f9431, %f5129, %f5130;
	max.f32 	%f556, %f5122, %f5126;
	mul.f32 	%f557, %f556, 0f3DCCCCCD;
	abs.f32 	%f558, %f9430;
	setp.ltu.f32 	%p116, %f558, %f557;
	@%p116 bra 	$L__BB3_109;
	bra.uni 	$L__BB3_110;
$L__BB3_109:
	setp.ge.f32 	%p117, %f9430, 0f00000000;
	mul.f32 	%f5131, %f558, %f558;
	max.f32 	%f5132, %f557, 0f2B8CBCCC;
	div.rn.f32 	%f5133, %f5131, %f5132;
	add.f32 	%f5134, %f557, %f5133;
	mul.f32 	%f5135, %f5134, 0f3F000000;
	neg.f32 	%f5136, %f5135;
	selp.f32 	%f9430, %f5135, %f5136, %p117;
$L__BB3_110:
	abs.f32 	%f624, %f9431;
	setp.ge.f32 	%p118, %f624, %f557;
	@%p118 bra 	$L__BB3_112;
	setp.ge.f32 	%p119, %f9431, 0f00000000;
	mul.f32 	%f5137, %f624, %f624;
	max.f32 	%f5138, %f557, 0f2B8CBCCC;
	div.rn.f32 	%f5139, %f5137, %f5138;
	add.f32 	%f5140, %f557, %f5139;
	mul.f32 	%f5141, %f5140, 0f3F000000;
	neg.f32 	%f5142, %f5141;
	selp.f32 	%f9431, %f5141, %f5142, %p119;
$L__BB3_112:
	max.f32 	%f5143, %f545, 0f00000000;
	max.f32 	%f5144, %f549, 0f00000000;
	mul.f32 	%f627, %f550, %f542;
	mul.f32 	%f628, %f550, %f543;
	mul.f32 	%f629, %f550, %f544;
	mul.f32 	%f5145, %f543, %f543;
	fma.rn.f32 	%f5146, %f542, %f542, %f5145;
	fma.rn.f32 	%f5147, %f544, %f544, %f5146;
	add.f32 	%f5148, %f9407, 0fBF800000;
	mul.f32 	%f5149, %f550, %f5148;
	max.f32 	%f5150, %f5149, 0f0DA24260;
	div.rn.f32 	%f5151, %f551, %f5150;
	mul.f32 	%f630, %f550, %f5143;
	fma.rn.f32 	%f5152, %f5147, 0f3F000000, %f5151;
	add.f32 	%f5153, %f5143, %f5152;
	mul.f32 	%f631, %f550, %f5153;
	mul.f32 	%f632, %f552, %f546;
	mul.f32 	%f633, %f552, %f547;
	mul.f32 	%f634, %f552, %f548;
	mul.f32 	%f5154, %f547, %f547;
	fma.rn.f32 	%f5155, %f546, %f546, %f5154;
	fma.rn.f32 	%f5156, %f548, %f548, %f5155;
	mul.f32 	%f5157, %f552, %f5148;
	max.f32 	%f5158, %f5157, 0f0DA24260;
	div.rn.f32 	%f5159, %f553, %f5158;
	mul.f32 	%f635, %f552, %f5144;
	fma.rn.f32 	%f5160, %f5156, 0f3F000000, %f5159;
	add.f32 	%f5161, %f5144, %f5160;
	mul.f32 	%f636, %f552, %f5161;
	div.rn.f32 	%f5162, %f551, %f550;
	fma.rn.f32 	%f5163, %f5147, 0f3F000000, %f5143;
	add.f32 	%f5164, %f5162, %f5163;
	add.f32 	%f5165, %f5164, %f5151;
	mul.f32 	%f637, %f627, %f543;
	fma.rn.f32 	%f638, %f543, %f628, %f551;
	mul.f32 	%f639, %f543, %f629;
	mul.f32 	%f5166, %f550, %f5165;
	mul.f32 	%f640, %f543, %f5166;
	mul.f32 	%f641, %f543, %f630;
	div.rn.f32 	%f5167, %f553, %f552;
	fma.rn.f32 	%f5168, %f5156, 0f3F000000, %f5144;
	add.f32 	%f5169, %f5167, %f5168;
	add.f32 	%f5170, %f5169, %f5159;
	mul.f32 	%f642, %f632, %f547;
	fma.rn.f32 	%f643, %f547, %f633, %f553;
	mul.f32 	%f5171, %f552, %f5170;
	mul.f32 	%f644, %f547, %f5171;
	setp.ge.f32 	%p120, %f9430, 0f00000000;
	mov.f32 	%f9432, %f628;
	mov.f32 	%f9433, %f637;
	mov.f32 	%f9434, %f638;
	mov.f32 	%f9435, %f639;
	mov.f32 	%f9436, %f640;
	mov.f32 	%f9437, %f641;
	@%p120 bra 	$L__BB3_117;
	mul.f32 	%f9437, %f547, %f635;
	mul.f32 	%f9435, %f547, %f634;
	setp.le.f32 	%p121, %f9431, 0f00000000;
	mov.f32 	%f9432, %f633;
	mov.f32 	%f9433, %f642;
	mov.f32 	%f9434, %f643;
	mov.f32 	%f9436, %f644;
	@%p121 bra 	$L__BB3_117;
	sub.f32 	%f647, %f9430, %f543;
	mul.f32 	%f648, %f550, %f647;
	sub.f32 	%f649, %f9431, %f547;
	mul.f32 	%f650, %f552, %f649;
	sub.f32 	%f5172, %f648, %f650;
	abs.f32 	%f5173, %f5172;
	max.f32 	%f5174, %f5173, 0f2B8CBCCC;
	copysign.f32 	%f5175, %f5172, %f5174;
	sub.f32 	%f5176, %f553, %f551;
	fma.rn.f32 	%f5177, %f628, %f647, %f5176;
	mul.f32 	%f5178, %f633, %f649;
	sub.f32 	%f5179, %f5177, %f5178;
	div.rn.f32 	%f651, %f5179, %f5175;
	sub.f32 	%f5180, %f651, %f543;
	fma.rn.f32 	%f5181, %f648, %f5180, %f551;
	sub.f32 	%f5182, %f651, %f547;
	fma.rn.f32 	%f5183, %f650, %f5182, %f553;
	add.f32 	%f5184, %f5181, %f5183;
	mul.f32 	%f652, %f5184, 0f3F000000;
	abs.f32 	%f5185, %f542;
	abs.f32 	%f5186, %f546;
	add.f32 	%f5187, %f5185, %f5186;
	abs.f32 	%f5188, %f544;
	add.f32 	%f5189, %f5188, %f5187;
	abs.f32 	%f5190, %f548;
	add.f32 	%f5191, %f5189, %f5190;
	mul.f32 	%f5192, %f5191, 0f3F000000;
	max.f32 	%f5193, %f556, 0f2B8CBCCC;
	div.rn.f32 	%f5194, %f5192, %f5193;
	mov.f32 	%f5195, 0f3F800000;
	sub.f32 	%f5196, %f5195, %f5194;
	max.f32 	%f5197, %f5196, 0f00000000;
	min.f32 	%f5198, %f5197, 0f3F800000;
	abs.f32 	%f5199, %f5176;
	add.f32 	%f5200, %f551, %f553;
	max.f32 	%f5201, %f5200, 0f2B8CBCCC;
	div.rn.f32 	%f5202, %f5199, %f5201;
	sub.f32 	%f5203, %f552, %f550;
	abs.f32 	%f5204, %f5203;
	add.f32 	%f5205, %f550, %f552;
	max.f32 	%f5206, %f5205, 0f2B8CBCCC;
	div.rn.f32 	%f5207, %f5204, %f5206;
	add.f32 	%f5208, %f5207, %f5202;
	mul.f32 	%f5209, %f5208, 0f3F000000;
	mul.f32 	%f5210, %f5209, 0f40A00000;
	max.f32 	%f5211, %f5210, 0f00000000;
	min.f32 	%f5212, %f5211, 0f3F800000;
	mul.f32 	%f653, %f5212, %f5198;
	mul.f32 	%f5213, %f628, %f9431;
	mul.f32 	%f5214, %f637, %f9431;
	mul.f32 	%f5215, %f638, %f9431;
	mul.f32 	%f5216, %f639, %f9431;
	mul.f32 	%f5217, %f9431, %f640;
	mul.f32 	%f5218, %f641, %f9431;
	mul.f32 	%f5219, %f633, %f9430;
	mul.f32 	%f654, %f632, %f547;
	mul.f32 	%f5220, %f654, %f9430;
	fma.rn.f32 	%f655, %f547, %f633, %f553;
	mul.f32 	%f5221, %f655, %f9430;
	mul.f32 	%f656, %f547, %f634;
	mul.f32 	%f5222, %f656, %f9430;
	mul.f32 	%f5223, %f9430, %f644;
	mul.f32 	%f657, %f547, %f635;
	mul.f32 	%f5224, %f657, %f9430;
	sub.f32 	%f5225, %f5213, %f5219;
	sub.f32 	%f5226, %f5214, %f5220;
	sub.f32 	%f5227, %f5215, %f5221;
	sub.f32 	%f5228, %f5216, %f5222;
	sub.f32 	%f5229, %f5217, %f5223;
	sub.f32 	%f5230, %f5218, %f5224;
	sub.f32 	%f5231, %f632, %f627;
	sub.f32 	%f5232, %f633, %f628;
	sub.f32 	%f5233, %f634, %f629;
	sub.f32 	%f5234, %f636, %f631;
	sub.f32 	%f5235, %f635, %f630;
	mul.f32 	%f5236, %f9430, %f9431;
	fma.rn.f32 	%f5237, %f5203, %f5236, %f5225;
	fma.rn.f32 	%f5238, %f5231, %f5236, %f5226;
	fma.rn.f32 	%f5239, %f5232, %f5236, %f5227;
	fma.rn.f32 	%f5240, %f5233, %f5236, %f5228;
	fma.rn.f32 	%f5241, %f5236, %f5234, %f5229;
	fma.rn.f32 	%f5242, %f5235, %f5236, %f5230;
	sub.f32 	%f5243, %f9431, %f9430;
	abs.f32 	%f5244, %f5243;
	max.f32 	%f5245, %f5244, 0f2B8CBCCC;
	copysign.f32 	%f5246, %f5243, %f5245;
	rcp.rn.f32 	%f5247, %f5246;
	mul.f32 	%f658, %f5237, %f5247;
	mul.f32 	%f659, %f5238, %f5247;
	mul.f32 	%f660, %f5239, %f5247;
	mul.f32 	%f661, %f5240, %f5247;
	mul.f32 	%f662, %f5247, %f5241;
	mul.f32 	%f663, %f5242, %f5247;
	setp.ltu.f32 	%p122, %f651, 0f00000000;
	@%p122 bra 	$L__BB3_116;
	sub.f32 	%f5248, %f9430, %f651;
	abs.f32 	%f5249, %f5248;
	max.f32 	%f5250, %f5249, 0f2B8CBCCC;
	copysign.f32 	%f5251, %f5248, %f5250;
	div.rn.f32 	%f5252, %f648, %f5251;
	mul.f32 	%f5253, %f647, %f631;
	mul.f32 	%f5254, %f543, %f551;
	sub.f32 	%f5255, %f5253, %f5254;
	fma.rn.f32 	%f5256, %f651, %f652, %f5255;
	div.rn.f32 	%f5257, %f5256, %f5251;
	mul.f32 	%f5258, %f630, %f647;
	div.rn.f32 	%f5259, %f5258, %f5251;
	mul.f32 	%f5260, %f542, %f5252;
	mul.f32 	%f5261, %f651, %f5252;
	mul.f32 	%f5262, %f544, %f5252;
	sub.f32 	%f5263, %f5252, %f550;
	sub.f32 	%f5264, %f5260, %f627;
	sub.f32 	%f5265, %f5261, %f628;
	sub.f32 	%f5266, %f5262, %f629;
	sub.f32 	%f5267, %f5257, %f631;
	sub.f32 	%f5268, %f5259, %f630;
	fma.rn.f32 	%f5269, %f9430, %f5263, %f628;
	fma.rn.f32 	%f5270, %f9430, %f5264, %f637;
	fma.rn.f32 	%f5271, %f9430, %f5265, %f638;
	fma.rn.f32 	%f5272, %f9430, %f5266, %f639;
	fma.rn.f32 	%f5273, %f9430, %f5267, %f640;
	fma.rn.f32 	%f5274, %f9430, %f5268, %f641;
	mov.f32 	%f5275, 0f3F800000;
	sub.f32 	%f5276, %f5275, %f653;
	mul.f32 	%f5277, %f5276, %f5269;
	mul.f32 	%f5278, %f5276, %f5270;
	mul.f32 	%f5279, %f5276, %f5271;
	mul.f32 	%f5280, %f5276, %f5272;
	mul.f32 	%f5281, %f5276, %f5273;
	mul.f32 	%f5282, %f5276, %f5274;
	fma.rn.f32 	%f9432, %f653, %f658, %f5277;
	fma.rn.f32 	%f9433, %f653, %f659, %f5278;
	fma.rn.f32 	%f9434, %f653, %f660, %f5279;
	fma.rn.f32 	%f9435, %f653, %f661, %f5280;
	fma.rn.f32 	%f9436, %f653, %f662, %f5281;
	fma.rn.f32 	%f9437, %f653, %f663, %f5282;
	bra.uni 	$L__BB3_117;
$L__BB3_116:
	sub.f32 	%f5283, %f9431, %f651;
	abs.f32 	%f5284, %f5283;
	max.f32 	%f5285, %f5284, 0f2B8CBCCC;
	copysign.f32 	%f5286, %f5283, %f5285;
	div.rn.f32 	%f5287, %f650, %f5286;
	mul.f32 	%f5288, %f649, %f636;
	mul.f32 	%f5289, %f547, %f553;
	sub.f32 	%f5290, %f5288, %f5289;
	fma.rn.f32 	%f5291, %f651, %f652, %f5290;
	div.rn.f32 	%f5292, %f5291, %f5286;
	mul.f32 	%f5293, %f635, %f649;
	div.rn.f32 	%f5294, %f5293, %f5286;
	mul.f32 	%f5295, %f546, %f5287;
	mul.f32 	%f5296, %f651, %f5287;
	mul.f32 	%f5297, %f548, %f5287;
	sub.f32 	%f5298, %f5287, %f552;
	sub.f32 	%f5299, %f5295, %f632;
	sub.f32 	%f5300, %f5296, %f633;
	sub.f32 	%f5301, %f5297, %f634;
	sub.f32 	%f5302, %f5292, %f636;
	sub.f32 	%f5303, %f5294, %f635;
	fma.rn.f32 	%f5304, %f9431, %f5298, %f633;
	fma.rn.f32 	%f5305, %f9431, %f5299, %f654;
	fma.rn.f32 	%f5306, %f9431, %f5300, %f655;
	fma.rn.f32 	%f5307, %f9431, %f5301, %f656;
	fma.rn.f32 	%f5308, %f9431, %f5302, %f644;
	fma.rn.f32 	%f5309, %f9431, %f5303, %f657;
	mov.f32 	%f5310, 0f3F800000;
	sub.f32 	%f5311, %f5310, %f653;
	mul.f32 	%f5312, %f5311, %f5304;
	mul.f32 	%f5313, %f5311, %f5305;
	mul.f32 	%f5314, %f5311, %f5306;
	mul.f32 	%f5315, %f5311, %f5307;
	mul.f32 	%f5316, %f5311, %f5308;
	mul.f32 	%f5317, %f5311, %f5309;
	fma.rn.f32 	%f9432, %f653, %f658, %f5312;
	fma.rn.f32 	%f9433, %f653, %f659, %f5313;
	fma.rn.f32 	%f9434, %f653, %f660, %f5314;
	fma.rn.f32 	%f9435, %f653, %f661, %f5315;
	fma.rn.f32 	%f9436, %f653, %f662, %f5316;
	fma.rn.f32 	%f9437, %f653, %f663, %f5317;
$L__BB3_117:
	setp.ne.s16 	%p123, %rs2, 0;
	@%p123 bra 	$L__BB3_131;
	add.s32 	%r72, %r61, %r14;
	ld.shared.u8 	%rs24, [%r72+3];
	setp.ne.s16 	%p124, %rs24, 0;
	@%p124 bra 	$L__BB3_131;
	add.s32 	%r209, %r23, %r69;
	ld.shared.u8 	%rs25, [%r209+3];
	setp.eq.s16 	%p132, %rs25, 0;
	@%p132 bra 	$L__BB3_120;
	bra.uni 	$L__BB3_123;
$L__BB3_120:
	setp.ne.s16 	%p133, %rs3, 0;
	@%p133 bra 	$L__BB3_123;
	add.s32 	%r73, %r72, %r14;
	ld.shared.u8 	%rs27, [%r73+3];
	setp.ne.s16 	%p134, %rs27, 0;
	@%p134 bra 	$L__BB3_123;
	add.s32 	%r210, %r73, %r14;
	ld.shared.u8 	%rs28, [%r210+3];
	setp.ne.s16 	%p135, %rs28, 0;
	@%p135 bra 	$L__BB3_123;
	bra.uni 	$L__BB3_140;
$L__BB3_123:
	max.f32 	%f751, %f48, 0f0DA24260;
	max.f32 	%f752, %f52, 0f0DA24260;
	max.f32 	%f753, %f472, 0f0DA24260;
	max.f32 	%f754, %f476, 0f0DA24260;
	mul.f32 	%f5495, %f752, %f9407;
	div.rn.f32 	%f5496, %f5495, %f751;
	max.f32 	%f5497, %f5496, 0f2B8CBCCC;
	sqrt.rn.f32 	%f5498, %f5497;
	mul.f32 	%f5499, %f754, %f9407;
	div.rn.f32 	%f5500, %f5499, %f753;
	max.f32 	%f5501, %f5500, 0f2B8CBCCC;
	sqrt.rn.f32 	%f5502, %f5501;
	sub.f32 	%f5503, %f50, %f5498;
	sub.f32 	%f5504, %f474, %f5502;
	min.f32 	%f9440, %f5503, %f5504;
	add.f32 	%f5505, %f50, %f5498;
	add.f32 	%f5506, %f474, %f5502;
	max.f32 	%f9441, %f5505, %f5506;
	max.f32 	%f757, %f5498, %f5502;
	mul.f32 	%f758, %f757, 0f3DCCCCCD;
	abs.f32 	%f759, %f9440;
	setp.ge.f32 	%p136, %f759, %f758;
	@%p136 bra 	$L__BB3_125;
	setp.ge.f32 	%p137, %f9440, 0f00000000;
	mul.f32 	%f5507, %f759, %f759;
	max.f32 	%f5508, %f758, 0f2B8CBCCC;
	div.rn.f32 	%f5509, %f5507, %f5508;
	add.f32 	%f5510, %f758, %f5509;
	mul.f32 	%f5511, %f5510, 0f3F000000;
	neg.f32 	%f5512, %f5511;
	selp.f32 	%f9440, %f5511, %f5512, %p137;
$L__BB3_125:
	abs.f32 	%f762, %f9441;
	setp.ge.f32 	%p138, %f762, %f758;
	@%p138 bra 	$L__BB3_127;
	setp.ge.f32 	%p139, %f9441, 0f00000000;
	mul.f32 	%f5513, %f762, %f762;
	max.f32 	%f5514, %f758, 0f2B8CBCCC;
	div.rn.f32 	%f5515, %f5513, %f5514;
	add.f32 	%f5516, %f758, %f5515;
	mul.f32 	%f5517, %f5516, 0f3F000000;
	neg.f32 	%f5518, %f5517;
	selp.f32 	%f9441, %f5517, %f5518, %p139;
$L__BB3_127:
	max.f32 	%f5519, %f53, 0f00000000;
	max.f32 	%f5520, %f477, 0f00000000;
	mul.f32 	%f765, %f751, %f49;
	mul.f32 	%f766, %f751, %f50;
	mul.f32 	%f767, %f751, %f51;
	mul.f32 	%f5521, %f50, %f50;
	fma.rn.f32 	%f5522, %f49, %f49, %f5521;
	fma.rn.f32 	%f5523, %f51, %f51, %f5522;
	add.f32 	%f5524, %f9407, 0fBF800000;
	mul.f32 	%f5525, %f751, %f5524;
	max.f32 	%f5526, %f5525, 0f0DA24260;
	div.rn.f32 	%f5527, %f752, %f5526;
	mul.f32 	%f768, %f751, %f5519;
	fma.rn.f32 	%f5528, %f5523, 0f3F000000, %f5527;
	add.f32 	%f5529, %f5519, %f5528;
	mul.f32 	%f769, %f751, %f5529;
	mul.f32 	%f770, %f753, %f473;
	mul.f32 	%f771, %f753, %f474;
	mul.f32 	%f772, %f753, %f475;
	mul.f32 	%f5530, %f474, %f474;
	fma.rn.f32 	%f5531, %f473, %f473, %f5530;
	fma.rn.f32 	%f5532, %f475, %f475, %f5531;
	mul.f32 	%f5533, %f753, %f5524;
	max.f32 	%f5534, %f5533, 0f0DA24260;
	div.rn.f32 	%f5535, %f754, %f5534;
	mul.f32 	%f773, %f753, %f5520;
	fma.rn.f32 	%f5536, %f5532, 0f3F000000, %f5535;
	add.f32 	%f5537, %f5520, %f5536;
	mul.f32 	%f774, %f753, %f5537;
	div.rn.f32 	%f5538, %f752, %f751;
	fma.rn.f32 	%f5539, %f5523, 0f3F000000, %f5519;
	add.f32 	%f5540, %f5538, %f5539;
	add.f32 	%f5541, %f5540, %f5527;
	mul.f32 	%f775, %f765, %f50;
	fma.rn.f32 	%f776, %f50, %f766, %f752;
	mul.f32 	%f777, %f50, %f767;
	mul.f32 	%f5542, %f751, %f5541;
	mul.f32 	%f778, %f50, %f5542;
	mul.f32 	%f779, %f50, %f768;
	div.rn.f32 	%f5543, %f754, %f753;
	fma.rn.f32 	%f5544, %f5532, 0f3F000000, %f5520;
	add.f32 	%f5545, %f5543, %f5544;
	add.f32 	%f5546, %f5545, %f5535;
	mul.f32 	%f780, %f770, %f474;
	fma.rn.f32 	%f781, %f474, %f771, %f754;
	mul.f32 	%f782, %f474, %f772;
	mul.f32 	%f5547, %f753, %f5546;
	mul.f32 	%f783, %f474, %f5547;
	mul.f32 	%f784, %f474, %f773;
	setp.ge.f32 	%p140, %f9440, 0f00000000;
	mov.f32 	%f9444, %f766;
	mov.f32 	%f9445, %f775;
	mov.f32 	%f9446, %f776;
	mov.f32 	%f9447, %f777;
	mov.f32 	%f9448, %f778;
	mov.f32 	%f9449, %f779;
	@%p140 bra 	$L__BB3_149;
	setp.le.f32 	%p141, %f9441, 0f00000000;
	mov.f32 	%f9444, %f771;
	mov.f32 	%f9445, %f780;
	mov.f32 	%f9446, %f781;
	mov.f32 	%f9447, %f782;
	mov.f32 	%f9448, %f783;
	mov.f32 	%f9449, %f784;
	@%p141 bra 	$L__BB3_149;
	sub.f32 	%f785, %f9440, %f50;
	mul.f32 	%f786, %f751, %f785;
	sub.f32 	%f787, %f9441, %f474;
	mul.f32 	%f788, %f753, %f787;
	sub.f32 	%f5548, %f786, %f788;
	abs.f32 	%f5549, %f5548;
	max.f32 	%f5550, %f5549, 0f2B8CBCCC;
	copysign.f32 	%f5551, %f5548, %f5550;
	sub.f32 	%f5552, %f754, %f752;
	fma.rn.f32 	%f5553, %f766, %f785, %f5552;
	mul.f32 	%f5554, %f771, %f787;
	sub.f32 	%f5555, %f5553, %f5554;
	div.rn.f32 	%f789, %f5555, %f5551;
	sub.f32 	%f5556, %f789, %f50;
	fma.rn.f32 	%f5557, %f786, %f5556, %f752;
	sub.f32 	%f5558, %f789, %f474;
	fma.rn.f32 	%f5559, %f788, %f5558, %f754;
	add.f32 	%f5560, %f5557, %f5559;
	mul.f32 	%f790, %f5560, 0f3F000000;
	abs.f32 	%f5561, %f49;
	abs.f32 	%f5562, %f473;
	add.f32 	%f5563, %f5561, %f5562;
	abs.f32 	%f5564, %f51;
	add.f32 	%f5565, %f5564, %f5563;
	abs.f32 	%f5566, %f475;
	add.f32 	%f5567, %f5565, %f5566;
	mul.f32 	%f5568, %f5567, 0f3F000000;
	max.f32 	%f5569, %f757, 0f2B8CBCCC;
	div.rn.f32 	%f5570, %f5568, %f5569;
	mov.f32 	%f5571, 0f3F800000;
	sub.f32 	%f5572, %f5571, %f5570;
	max.f32 	%f5573, %f5572, 0f00000000;
	min.f32 	%f5574, %f5573, 0f3F800000;
	abs.f32 	%f5575, %f5552;
	add.f32 	%f5576, %f752, %f754;
	max.f32 	%f5577, %f5576, 0f2B8CBCCC;
	div.rn.f32 	%f5578, %f5575, %f5577;
	sub.f32 	%f5579, %f753, %f751;
	abs.f32 	%f5580, %f5579;
	add.f32 	%f5581, %f751, %f753;
	max.f32 	%f5582, %f5581, 0f2B8CBCCC;
	div.rn.f32 	%f5583, %f5580, %f5582;
	add.f32 	%f5584, %f5583, %f5578;
	mul.f32 	%f5585, %f5584, 0f3F000000;
	mul.f32 	%f5586, %f5585, 0f40A00000;
	max.f32 	%f5587, %f5586, 0f00000000;
	min.f32 	%f5588, %f5587, 0f3F800000;
	mul.f32 	%f791, %f5588, %f5574;
	mul.f32 	%f5589, %f766, %f9441;
	mul.f32 	%f5590, %f775, %f9441;
	mul.f32 	%f5591, %f776, %f9441;
	mul.f32 	%f5592, %f777, %f9441;
	mul.f32 	%f5593, %f9441, %f778;
	mul.f32 	%f5594, %f779, %f9441;
	mul.f32 	%f5595, %f771, %f9440;
	mul.f32 	%f5596, %f780, %f9440;
	mul.f32 	%f5597, %f781, %f9440;
	mul.f32 	%f5598, %f782, %f9440;
	mul.f32 	%f5599, %f9440, %f783;
	mul.f32 	%f5600, %f784, %f9440;
	sub.f32 	%f5601, %f5589, %f5595;
	sub.f32 	%f5602, %f5590, %f5596;
	sub.f32 	%f5603, %f5591, %f5597;
	sub.f32 	%f5604, %f5592, %f5598;
	sub.f32 	%f5605, %f5593, %f5599;
	sub.f32 	%f5606, %f5594, %f5600;
	sub.f32 	%f5607, %f770, %f765;
	sub.f32 	%f5608, %f771, %f766;
	sub.f32 	%f5609, %f772, %f767;
	sub.f32 	%f5610, %f774, %f769;
	sub.f32 	%f5611, %f773, %f768;
	mul.f32 	%f5612, %f9440, %f9441;
	fma.rn.f32 	%f5613, %f5579, %f5612, %f5601;
	fma.rn.f32 	%f5614, %f5607, %f5612, %f5602;
	fma.rn.f32 	%f5615, %f5608, %f5612, %f5603;
	fma.rn.f32 	%f5616, %f5609, %f5612, %f5604;
	fma.rn.f32 	%f5617, %f5612, %f5610, %f5605;
	fma.rn.f32 	%f5618, %f5611, %f5612, %f5606;
	sub.f32 	%f5619, %f9441, %f9440;
	abs.f32 	%f5620, %f5619;
	max.f32 	%f5621, %f5620, 0f2B8CBCCC;
	copysign.f32 	%f5622, %f5619, %f5621;
	rcp.rn.f32 	%f5623, %f5622;
	mul.f32 	%f792, %f5613, %f5623;
	mul.f32 	%f793, %f5614, %f5623;
	mul.f32 	%f794, %f5615, %f5623;
	mul.f32 	%f795, %f5616, %f5623;
	mul.f32 	%f796, %f5623, %f5617;
	mul.f32 	%f797, %f5618, %f5623;
	setp.ltu.f32 	%p142, %f789, 0f00000000;
	@%p142 bra 	$L__BB3_228;
	sub.f32 	%f5624, %f9440, %f789;
	abs.f32 	%f5625, %f5624;
	max.f32 	%f5626, %f5625, 0f2B8CBCCC;
	copysign.f32 	%f5627, %f5624, %f5626;
	div.rn.f32 	%f5628, %f786, %f5627;
	mul.f32 	%f5629, %f785, %f769;
	mul.f32 	%f5630, %f50, %f752;
	sub.f32 	%f5631, %f5629, %f5630;
	fma.rn.f32 	%f5632, %f789, %f790, %f5631;
	div.rn.f32 	%f5633, %f5632, %f5627;
	mul.f32 	%f5634, %f768, %f785;
	div.rn.f32 	%f5635, %f5634, %f5627;
	mul.f32 	%f5636, %f49, %f5628;
	mul.f32 	%f5637, %f789, %f5628;
	mul.f32 	%f5638, %f51, %f5628;
	sub.f32 	%f5639, %f5628, %f751;
	sub.f32 	%f5640, %f5636, %f765;
	sub.f32 	%f5641, %f5637, %f766;
	sub.f32 	%f5642, %f5638, %f767;
	sub.f32 	%f5643, %f5633, %f769;
	sub.f32 	%f5644, %f5635, %f768;
	fma.rn.f32 	%f5645, %f9440, %f5639, %f766;
	fma.rn.f32 	%f5646, %f9440, %f5640, %f775;
	fma.rn.f32 	%f5647, %f9440, %f5641, %f776;
	fma.rn.f32 	%f5648, %f9440, %f5642, %f777;
	fma.rn.f32 	%f5649, %f9440, %f5643, %f778;
	fma.rn.f32 	%f5650, %f9440, %f5644, %f779;
	mov.f32 	%f5651, 0f3F800000;
	sub.f32 	%f5652, %f5651, %f791;
	mul.f32 	%f5653, %f5652, %f5645;
	mul.f32 	%f5654, %f5652, %f5646;
	mul.f32 	%f5655, %f5652, %f5647;
	mul.f32 	%f5656, %f5652, %f5648;
	mul.f32 	%f5657, %f5652, %f5649;
	mul.f32 	%f5658, %f5652, %f5650;
	fma.rn.f32 	%f9444, %f791, %f792, %f5653;
	fma.rn.f32 	%f9445, %f791, %f793, %f5654;
	fma.rn.f32 	%f9446, %f791, %f794, %f5655;
	fma.rn.f32 	%f9447, %f791, %f795, %f5656;
	fma.rn.f32 	%f9448, %f791, %f796, %f5657;
	fma.rn.f32 	%f9449, %f791, %f797, %f5658;
	bra.uni 	$L__BB3_149;
$L__BB3_131:
	neg.f32 	%f682, %f50;
	mul.f32 	%f5318, %f52, %f9407;
	div.rn.f32 	%f5319, %f5318, %f48;
	max.f32 	%f5320, %f5319, 0f2B8CBCCC;
	sqrt.rn.f32 	%f683, %f5320;
	sub.f32 	%f5321, %f50, %f683;
	sub.f32 	%f5322, %f682, %f683;
	min.f32 	%f9438, %f5321, %f5322;
	add.f32 	%f5323, %f50, %f683;
	sub.f32 	%f5324, %f683, %f50;
	max.f32 	%f9439, %f5323, %f5324;
	mul.f32 	%f686, %f683, 0f3DCCCCCD;
	abs.f32 	%f687, %f9438;
	setp.ge.f32 	%p125, %f687, %f686;
	@%p125 bra 	$L__BB3_133;
	setp.ge.f32 	%p126, %f9438, 0f00000000;
	mul.f32 	%f5325, %f687, %f687;
	max.f32 	%f5326, %f686, 0f2B8CBCCC;
	div.rn.f32 	%f5327, %f5325, %f5326;
	add.f32 	%f5328, %f686, %f5327;
	mul.f32 	%f5329, %f5328, 0f3F000000;
	neg.f32 	%f5330, %f5329;
	selp.f32 	%f9438, %f5329, %f5330, %p126;
$L__BB3_133:
	abs.f32 	%f690, %f9439;
	setp.ge.f32 	%p127, %f690, %f686;
	@%p127 bra 	$L__BB3_135;
	setp.ge.f32 	%p128, %f9439, 0f00000000;
	mul.f32 	%f5331, %f690, %f690;
	max.f32 	%f5332, %f686, 0f2B8CBCCC;
	div.rn.f32 	%f5333, %f5331, %f5332;
	add.f32 	%f5334, %f686, %f5333;
	mul.f32 	%f5335, %f5334, 0f3F000000;
	neg.f32 	%f5336, %f5335;
	selp.f32 	%f9439, %f5335, %f5336, %p128;
$L__BB3_135:
	mul.f32 	%f693, %f48, %f49;
	mul.f32 	%f694, %f48, %f50;
	mul.f32 	%f695, %f48, %f51;
	mul.f32 	%f5337, %f50, %f50;
	fma.rn.f32 	%f5338, %f49, %f49, %f5337;
	fma.rn.f32 	%f5339, %f51, %f51, %f5338;
	add.f32 	%f5340, %f9407, 0fBF800000;
	mul.f32 	%f5341, %f48, %f5340;
	max.f32 	%f5342, %f5341, 0f0DA24260;
	div.rn.f32 	%f5343, %f52, %f5342;
	mul.f32 	%f696, %f48, %f53;
	fma.rn.f32 	%f5344, %f5339, 0f3F000000, %f5343;
	add.f32 	%f5345, %f53, %f5344;
	mul.f32 	%f697, %f48, %f5345;
	mul.f32 	%f698, %f48, %f682;
	div.rn.f32 	%f5346, %f52, %f48;
	fma.rn.f32 	%f5347, %f5339, 0f3F000000, %f53;
	add.f32 	%f5348, %f5346, %f5347;
	add.f32 	%f5349, %f5348, %f5343;
	mul.f32 	%f699, %f693, %f50;
	fma.rn.f32 	%f700, %f50, %f694, %f52;
	mul.f32 	%f701, %f50, %f695;
	mul.f32 	%f5350, %f48, %f5349;
	mul.f32 	%f702, %f50, %f5350;
	mul.f32 	%f703, %f50, %f696;
	mul.f32 	%f704, %f693, %f682;
	mul.f32 	%f5351, %f50, %f698;
	sub.f32 	%f705, %f52, %f5351;
	mul.f32 	%f706, %f695, %f682;
	mul.f32 	%f707, %f5350, %f682;
	mul.f32 	%f708, %f696, %f682;
	setp.ge.f32 	%p129, %f9438, 0f00000000;
	mov.f32 	%f9444, %f694;
	mov.f32 	%f9445, %f699;
	mov.f32 	%f9446, %f700;
	mov.f32 	%f9447, %f701;
	mov.f32 	%f9448, %f702;
	mov.f32 	%f9449, %f703;
	@%p129 bra 	$L__BB3_149;
	setp.le.f32 	%p130, %f9439, 0f00000000;
	mov.f32 	%f9444, %f698;
	mov.f32 	%f9445, %f704;
	mov.f32 	%f9446, %f705;
	mov.f32 	%f9447, %f706;
	mov.f32 	%f9448, %f707;
	mov.f32 	%f9449, %f708;
	@%p130 bra 	$L__BB3_149;
	sub.f32 	%f709, %f9438, %f50;
	mul.f32 	%f710, %f48, %f709;
	add.f32 	%f711, %f50, %f9439;
	mul.f32 	%f712, %f48, %f711;
	sub.f32 	%f5352, %f710, %f712;
	abs.f32 	%f5353, %f5352;
	max.f32 	%f5354, %f5353, 0f2B8CBCCC;
	copysign.f32 	%f5355, %f5352, %f5354;
	sub.f32 	%f5356, %f52, %f52;
	fma.rn.f32 	%f5357, %f694, %f709, %f5356;
	mul.f32 	%f5358, %f698, %f711;
	sub.f32 	%f5359, %f5357, %f5358;
	div.rn.f32 	%f713, %f5359, %f5355;
	sub.f32 	%f5360, %f713, %f50;
	fma.rn.f32 	%f5361, %f710, %f5360, %f52;
	add.f32 	%f5362, %f50, %f713;
	fma.rn.f32 	%f5363, %f712, %f5362, %f52;
	add.f32 	%f5364, %f5361, %f5363;
	mul.f32 	%f714, %f5364, 0f3F000000;
	abs.f32 	%f5365, %f49;
	add.f32 	%f5366, %f5365, %f5365;
	abs.f32 	%f5367, %f51;
	add.f32 	%f5368, %f5366, %f5367;
	add.f32 	%f5369, %f5367, %f5368;
	mul.f32 	%f5370, %f5369, 0f3F000000;
	max.f32 	%f5371, %f683, 0f2B8CBCCC;
	div.rn.f32 	%f5372, %f5370, %f5371;
	mov.f32 	%f5373, 0f3F800000;
	sub.f32 	%f5374, %f5373, %f5372;
	max.f32 	%f5375, %f5374, 0f00000000;
	min.f32 	%f5376, %f5375, 0f3F800000;
	abs.f32 	%f5377, %f5356;
	add.f32 	%f5378, %f52, %f52;
	max.f32 	%f5379, %f5378, 0f2B8CBCCC;
	div.rn.f32 	%f5380, %f5377, %f5379;
	sub.f32 	%f5381, %f48, %f48;
	abs.f32 	%f5382, %f5381;
	add.f32 	%f5383, %f48, %f48;
	max.f32 	%f5384, %f5383, 0f2B8CBCCC;
	div.rn.f32 	%f5385, %f5382, %f5384;
	add.f32 	%f5386, %f5385, %f5380;
	mul.f32 	%f5387, %f5386, 0f3F000000;
	mul.f32 	%f5388, %f5387, 0f40A00000;
	max.f32 	%f5389, %f5388, 0f00000000;
	min.f32 	%f5390, %f5389, 0f3F800000;
	mul.f32 	%f715, %f5390, %f5376;
	mul.f32 	%f5391, %f694, %f9439;
	mul.f32 	%f5392, %f699, %f9439;
	mul.f32 	%f5393, %f700, %f9439;
	mul.f32 	%f5394, %f701, %f9439;
	mul.f32 	%f5395, %f9439, %f702;
	mul.f32 	%f5396, %f703, %f9439;
	mul.f32 	%f5397, %f698, %f9438;
	mul.f32 	%f5398, %f704, %f9438;
	mul.f32 	%f5399, %f705, %f9438;
	mul.f32 	%f5400, %f706, %f9438;
	mul.f32 	%f5401, %f9438, %f707;
	mul.f32 	%f5402, %f708, %f9438;
	sub.f32 	%f5403, %f5391, %f5397;
	sub.f32 	%f5404, %f5392, %f5398;
	sub.f32 	%f5405, %f5393, %f5399;
	sub.f32 	%f5406, %f5394, %f5400;
	sub.f32 	%f5407, %f5395, %f5401;
	sub.f32 	%f5408, %f5396, %f5402;
	sub.f32 	%f5409, %f693, %f693;
	sub.f32 	%f5410, %f698, %f694;
	sub.f32 	%f5411, %f695, %f695;
	sub.f32 	%f5412, %f697, %f697;
	sub.f32 	%f5413, %f696, %f696;
	mul.f32 	%f5414, %f9438, %f9439;
	fma.rn.f32 	%f5415, %f5381, %f5414, %f5403;
	fma.rn.f32 	%f5416, %f5409, %f5414, %f5404;
	fma.rn.f32 	%f5417, %f5410, %f5414, %f5405;
	fma.rn.f32 	%f5418, %f5411, %f5414, %f5406;
	fma.rn.f32 	%f5419, %f5414, %f5412, %f5407;
	fma.rn.f32 	%f5420, %f5413, %f5414, %f5408;
	sub.f32 	%f5421, %f9439, %f9438;
	abs.f32 	%f5422, %f5421;
	max.f32 	%f5423, %f5422, 0f2B8CBCCC;
	copysign.f32 	%f5424, %f5421, %f5423;
	rcp.rn.f32 	%f5425, %f5424;
	mul.f32 	%f716, %f5415, %f5425;
	mul.f32 	%f717, %f5416, %f5425;
	mul.f32 	%f718, %f5417, %f5425;
	mul.f32 	%f719, %f5418, %f5425;
	mul.f32 	%f720, %f5425, %f5419;
	mul.f32 	%f721, %f5420, %f5425;
	setp.ltu.f32 	%p131, %f713, 0f00000000;
	@%p131 bra 	$L__BB3_139;
	sub.f32 	%f5426, %f9438, %f713;
	abs.f32 	%f5427, %f5426;
	max.f32 	%f5428, %f5427, 0f2B8CBCCC;
	copysign.f32 	%f5429, %f5426, %f5428;
	div.rn.f32 	%f5430, %f710, %f5429;
	mul.f32 	%f5431, %f709, %f697;
	mul.f32 	%f5432, %f50, %f52;
	sub.f32 	%f5433, %f5431, %f5432;
	fma.rn.f32 	%f5434, %f713, %f714, %f5433;
	div.rn.f32 	%f5435, %f5434, %f5429;
	mul.f32 	%f5436, %f696, %f709;
	div.rn.f32 	%f5437, %f5436, %f5429;
	mul.f32 	%f5438, %f49, %f5430;
	mul.f32 	%f5439, %f713, %f5430;
	mul.f32 	%f5440, %f51, %f5430;
	sub.f32 	%f5441, %f5430, %f48;
	sub.f32 	%f5442, %f5438, %f693;
	sub.f32 	%f5443, %f5439, %f694;
	sub.f32 	%f5444, %f5440, %f695;
	sub.f32 	%f5445, %f5435, %f697;
	sub.f32 	%f5446, %f5437, %f696;
	fma.rn.f32 	%f5447, %f9438, %f5441, %f694;
	fma.rn.f32 	%f5448, %f9438, %f5442, %f699;
	fma.rn.f32 	%f5449, %f9438, %f5443, %f700;
	fma.rn.f32 	%f5450, %f9438, %f5444, %f701;
	fma.rn.f32 	%f5451, %f9438, %f5445, %f702;
	fma.rn.f32 	%f5452, %f9438, %f5446, %f703;
	mov.f32 	%f5453, 0f3F800000;
	sub.f32 	%f5454, %f5453, %f715;
	mul.f32 	%f5455, %f5454, %f5447;
	mul.f32 	%f5456, %f5454, %f5448;
	mul.f32 	%f5457, %f5454, %f5449;
	mul.f32 	%f5458, %f5454, %f5450;
	mul.f32 	%f5459, %f5454, %f5451;
	mul.f32 	%f5460, %f5454, %f5452;
	fma.rn.f32 	%f9444, %f715, %f716, %f5455;
	fma.rn.f32 	%f9445, %f715, %f717, %f5456;
	fma.rn.f32 	%f9446, %f715, %f718, %f5457;
	fma.rn.f32 	%f9447, %f715, %f719, %f5458;
	fma.rn.f32 	%f9448, %f715, %f720, %f5459;
	fma.rn.f32 	%f9449, %f715, %f721, %f5460;
	bra.uni 	$L__BB3_149;
$L__BB3_139:
	sub.f32 	%f5461, %f9439, %f713;
	abs.f32 	%f5462, %f5461;
	max.f32 	%f5463, %f5462, 0f2B8CBCCC;
	copysign.f32 	%f5464, %f5461, %f5463;
	div.rn.f32 	%f5465, %f712, %f5464;
	mul.f32 	%f5466, %f711, %f697;
	fma.rn.f32 	%f5467, %f50, %f52, %f5466;
	fma.rn.f32 	%f5468, %f713, %f714, %f5467;
	div.rn.f32 	%f5469, %f5468, %f5464;
	mul.f32 	%f5470, %f696, %f711;
	div.rn.f32 	%f5471, %f5470, %f5464;
	mul.f32 	%f5472, %f49, %f5465;
	mul.f32 	%f5473, %f713, %f5465;
	mul.f32 	%f5474, %f51, %f5465;
	sub.f32 	%f5475, %f5465, %f48;
	sub.f32 	%f5476, %f5472, %f693;
	sub.f32 	%f5477, %f5473, %f698;
	sub.f32 	%f5478, %f5474, %f695;
	sub.f32 	%f5479, %f5469, %f697;
	sub.f32 	%f5480, %f5471, %f696;
	fma.rn.f32 	%f5481, %f9439, %f5475, %f698;
	fma.rn.f32 	%f5482, %f9439, %f5476, %f704;
	fma.rn.f32 	%f5483, %f9439, %f5477, %f705;
	fma.rn.f32 	%f5484, %f9439, %f5478, %f706;
	fma.rn.f32 	%f5485, %f9439, %f5479, %f707;
	fma.rn.f32 	%f5486, %f9439, %f5480, %f708;
	mov.f32 	%f5487, 0f3F800000;
	sub.f32 	%f5488, %f5487, %f715;
	mul.f32 	%f5489, %f5488, %f5481;
	mul.f32 	%f5490, %f5488, %f5482;
	mul.f32 	%f5491, %f5488, %f5483;
	mul.f32 	%f5492, %f5488, %f5484;
	mul.f32 	%f5493, %f5488, %f5485;
	mul.f32 	%f5494, %f5488, %f5486;
	fma.rn.f32 	%f9444, %f715, %f716, %f5489;
	fma.rn.f32 	%f9445, %f715, %f717, %f5490;
	fma.rn.f32 	%f9446, %f715, %f718, %f5491;
	fma.rn.f32 	%f9447, %f715, %f719, %f5492;
	fma.rn.f32 	%f9448, %f715, %f720, %f5493;
	fma.rn.f32 	%f9449, %f715, %f721, %f5494;
	bra.uni 	$L__BB3_149;
$L__BB3_140:
	add.f32 	%f5694, %f460, %f460;
	mul.f32 	%f5695, %f466, 0f40E00000;
	sub.f32 	%f5696, %f5694, %f5695;
	fma.rn.f32 	%f5697, %f48, 0f41300000, %f5696;
	mul.f32 	%f5698, %f5697, 0f3E2AAAAB;
	mul.f32 	%f5699, %f48, 0f40A00000;
	sub.f32 	%f5700, %f5699, %f466;
	add.f32 	%f5701, %f472, %f472;
	add.f32 	%f5702, %f5700, %f5701;
	mul.f32 	%f5703, %f5702, 0f3E2AAAAB;
	add.f32 	%f5704, %f48, %f48;
	mul.f32 	%f5705, %f472, 0f40A00000;
	add.f32 	%f5706, %f5704, %f5705;
	sub.f32 	%f5707, %f5706, %f478;
	mul.f32 	%f5708, %f5707, 0f3E2AAAAB;
	add.f32 	%f5709, %f466, %f466;
	sub.f32 	%f5710, %f460, %f5709;
	add.f32 	%f5711, %f48, %f5710;
	mul.f32 	%f5712, %f5711, 0f3F8AAAAB;
	mul.f32 	%f5713, %f466, 0f40800000;
	sub.f32 	%f5714, %f460, %f5713;
	mul.f32 	%f5715, %f48, 0f40400000;
	add.f32 	%f5716, %f5715, %f5714;
	mul.f32 	%f5717, %f5716, 0f3E800000;
	mul.f32 	%f5718, %f5716, %f5717;
	fma.rn.f32 	%f5719, %f5711, %f5712, %f5718;
	sub.f32 	%f5720, %f466, %f5704;
	add.f32 	%f5721, %f5720, %f472;
	mul.f32 	%f5722, %f5721, 0f3F8AAAAB;
	sub.f32 	%f5723, %f466, %f472;
	mul.f32 	%f5724, %f5723, 0f3E800000;
	mul.f32 	%f5725, %f5723, %f5724;
	fma.rn.f32 	%f5726, %f5721, %f5722, %f5725;
	sub.f32 	%f5727, %f48, %f5701;
	add.f32 	%f5728, %f5727, %f478;
	mul.f32 	%f5729, %f5728, 0f3F8AAAAB;
	mul.f32 	%f5730, %f472, 0f40800000;
	sub.f32 	%f5731, %f5715, %f5730;
	add.f32 	%f5732, %f5731, %f478;
	mul.f32 	%f5733, %f5732, 0f3E800000;
	mul.f32 	%f5734, %f5732, %f5733;
	fma.rn.f32 	%f5735, %f5728, %f5729, %f5734;
	add.f32 	%f5736, %f5719, 0f358637BD;
	mul.f32 	%f5737, %f5736, %f5736;
	mov.f32 	%f5738, 0f3DCCCCCD;
	div.rn.f32 	%f5739, %f5738, %f5737;
	add.f32 	%f5740, %f5726, 0f358637BD;
	mul.f32 	%f5741, %f5740, %f5740;
	mov.f32 	%f5742, 0f3F19999A;
	div.rn.f32 	%f5743, %f5742, %f5741;
	add.f32 	%f5744, %f5735, 0f358637BD;
	mul.f32 	%f5745, %f5744, %f5744;
	mov.f32 	%f5746, 0f3E99999A;
	div.rn.f32 	%f5747, %f5746, %f5745;
	add.f32 	%f5748, %f5739, %f5743;
	add.f32 	%f5749, %f5748, %f5747;
	div.rn.f32 	%f5750, %f5739, %f5749;
	div.rn.f32 	%f5751, %f5743, %f5749;
	mul.f32 	%f5752, %f5703, %f5751;
	fma.rn.f32 	%f5753, %f5698, %f5750, %f5752;
	div.rn.f32 	%f5754, %f5747, %f5749;
	fma.rn.f32 	%f5755, %f5708, %f5754, %f5753;
	add.f32 	%f5756, %f461, %f461;
	mul.f32 	%f5757, %f467, 0f40E00000;
	sub.f32 	%f5758, %f5756, %f5757;
	fma.rn.f32 	%f5759, %f49, 0f41300000, %f5758;
	mul.f32 	%f5760, %f5759, 0f3E2AAAAB;
	mul.f32 	%f5761, %f49, 0f40A00000;
	sub.f32 	%f5762, %f5761, %f467;
	add.f32 	%f5763, %f473, %f473;
	add.f32 	%f5764, %f5762, %f5763;
	mul.f32 	%f5765, %f5764, 0f3E2AAAAB;
	add.f32 	%f5766, %f49, %f49;
	mul.f32 	%f5767, %f473, 0f40A00000;
	add.f32 	%f5768, %f5766, %f5767;
	sub.f32 	%f5769, %f5768, %f479;
	mul.f32 	%f5770, %f5769, 0f3E2AAAAB;
	add.f32 	%f5771, %f467, %f467;
	sub.f32 	%f5772, %f461, %f5771;
	add.f32 	%f5773, %f49, %f5772;
	mul.f32 	%f5774, %f5773, 0f3F8AAAAB;
	mul.f32 	%f5775, %f467, 0f40800000;
	sub.f32 	%f5776, %f461, %f5775;
	mul.f32 	%f5777, %f49, 0f40400000;
	add.f32 	%f5778, %f5777, %f5776;
	mul.f32 	%f5779, %f5778, 0f3E800000;
	mul.f32 	%f5780, %f5778, %f5779;
	fma.rn.f32 	%f5781, %f5773, %f5774, %f5780;
	sub.f32 	%f5782, %f467, %f5766;
	add.f32 	%f5783, %f5782, %f473;
	mul.f32 	%f5784, %f5783, 0f3F8AAAAB;
	sub.f32 	%f5785, %f467, %f473;
	mul.f32 	%f5786, %f5785, 0f3E800000;
	mul.f32 	%f5787, %f5785, %f5786;
	fma.rn.f32 	%f5788, %f5783, %f5784, %f5787;
	sub.f32 	%f5789, %f49, %f5763;
	add.f32 	%f5790, %f5789, %f479;
	mul.f32 	%f5791, %f5790, 0f3F8AAAAB;
	mul.f32 	%f5792, %f473, 0f40800000;
	sub.f32 	%f5793, %f5777, %f5792;
	add.f32 	%f5794, %f5793, %f479;
	mul.f32 	%f5795, %f5794, 0f3E800000;
	mul.f32 	%f5796, %f5794, %f5795;
	fma.rn.f32 	%f5797, %f5790, %f5791, %f5796;
	add.f32 	%f5798, %f5781, 0f358637BD;
	mul.f32 	%f5799, %f5798, %f5798;
	div.rn.f32 	%f5800, %f5738, %f5799;
	add.f32 	%f5801, %f5788, 0f358637BD;
	mul.f32 	%f5802, %f5801, %f5801;
	div.rn.f32 	%f5803, %f5742, %f5802;
	add.f32 	%f5804, %f5797, 0f358637BD;
	mul.f32 	%f5805, %f5804, %f5804;
	div.rn.f32 	%f5806, %f5746, %f5805;
	add.f32 	%f5807, %f5800, %f5803;
	add.f32 	%f5808, %f5807, %f5806;
	div.rn.f32 	%f5809, %f5800, %f5808;
	div.rn.f32 	%f5810, %f5803, %f5808;
	mul.f32 	%f5811, %f5765, %f5810;
	fma.rn.f32 	%f5812, %f5760, %f5809, %f5811;
	div.rn.f32 	%f5813, %f5806, %f5808;
	fma.rn.f32 	%f734, %f5770, %f5813, %f5812;
	add.f32 	%f5814, %f462, %f462;
	mul.f32 	%f5815, %f468, 0f40E00000;
	sub.f32 	%f5816, %f5814, %f5815;
	fma.rn.f32 	%f5817, %f50, 0f41300000, %f5816;
	mul.f32 	%f5818, %f5817, 0f3E2AAAAB;
	mul.f32 	%f5819, %f50, 0f40A00000;
	sub.f32 	%f5820, %f5819, %f468;
	add.f32 	%f5821, %f474, %f474;
	add.f32 	%f5822, %f5820, %f5821;
	mul.f32 	%f5823, %f5822, 0f3E2AAAAB;
	add.f32 	%f5824, %f50, %f50;
	mul.f32 	%f5825, %f474, 0f40A00000;
	add.f32 	%f5826, %f5824, %f5825;
	sub.f32 	%f5827, %f5826, %f480;
	mul.f32 	%f5828, %f5827, 0f3E2AAAAB;
	add.f32 	%f5829, %f468, %f468;
	sub.f32 	%f5830, %f462, %f5829;
	add.f32 	%f5831, %f50, %f5830;
	mul.f32 	%f5832, %f5831, 0f3F8AAAAB;
	mul.f32 	%f5833, %f468, 0f40800000;
	sub.f32 	%f5834, %f462, %f5833;
	mul.f32 	%f5835, %f50, 0f40400000;
	add.f32 	%f5836, %f5835, %f5834;
	mul.f32 	%f5837, %f5836, 0f3E800000;
	mul.f32 	%f5838, %f5836, %f5837;
	fma.rn.f32 	%f5839, %f5831, %f5832, %f5838;
	sub.f32 	%f5840, %f468, %f5824;
	add.f32 	%f5841, %f5840, %f474;
	mul.f32 	%f5842, %f5841, 0f3F8AAAAB;
	sub.f32 	%f5843, %f468, %f474;
	mul.f32 	%f5844, %f5843, 0f3E800000;
	mul.f32 	%f5845, %f5843, %f5844;
	fma.rn.f32 	%f5846, %f5841, %f5842, %f5845;
	sub.f32 	%f5847, %f50, %f5821;
	add.f32 	%f5848, %f5847, %f480;
	mul.f32 	%f5849, %f5848, 0f3F8AAAAB;
	mul.f32 	%f5850, %f474, 0f40800000;
	sub.f32 	%f5851, %f5835, %f5850;
	add.f32 	%f5852, %f5851, %f480;
	mul.f32 	%f5853, %f5852, 0f3E800000;
	mul.f32 	%f5854, %f5852, %f5853;
	fma.rn.f32 	%f5855, %f5848, %f5849, %f5854;
	add.f32 	%f5856, %f5839, 0f358637BD;
	mul.f32 	%f5857, %f5856, %f5856;
	div.rn.f32 	%f5858, %f5738, %f5857;
	add.f32 	%f5859, %f5846, 0f358637BD;
	mul.f32 	%f5860, %f5859, %f5859;
	div.rn.f32 	%f5861, %f5742, %f5860;
	add.f32 	%f5862, %f5855, 0f358637BD;
	mul.f32 	%f5863, %f5862, %f5862;
	div.rn.f32 	%f5864, %f5746, %f5863;
	add.f32 	%f5865, %f5858, %f5861;
	add.f32 	%f5866, %f5865, %f5864;
	div.rn.f32 	%f5867, %f5858, %f5866;
	div.rn.f32 	%f5868, %f5861, %f5866;
	mul.f32 	%f5869, %f5823, %f5868;
	fma.rn.f32 	%f5870, %f5818, %f5867, %f5869;
	div.rn.f32 	%f5871, %f5864, %f5866;
	fma.rn.f32 	%f735, %f5828, %f5871, %f5870;
	add.f32 	%f5872, %f463, %f463;
	mul.f32 	%f5873, %f469, 0f40E00000;
	sub.f32 	%f5874, %f5872, %f5873;
	fma.rn.f32 	%f5875, %f51, 0f41300000, %f5874;
	mul.f32 	%f5876, %f5875, 0f3E2AAAAB;
	mul.f32 	%f5877, %f51, 0f40A00000;
	sub.f32 	%f5878, %f5877, %f469;
	add.f32 	%f5879, %f475, %f475;
	add.f32 	%f5880, %f5878, %f5879;
	mul.f32 	%f5881, %f5880, 0f3E2AAAAB;
	add.f32 	%f5882, %f51, %f51;
	mul.f32 	%f5883, %f475, 0f40A00000;
	add.f32 	%f5884, %f5882, %f5883;
	sub.f32 	%f5885, %f5884, %f481;
	mul.f32 	%f5886, %f5885, 0f3E2AAAAB;
	add.f32 	%f5887, %f469, %f469;
	sub.f32 	%f5888, %f463, %f5887;
	add.f32 	%f5889, %f51, %f5888;
	mul.f32 	%f5890, %f5889, 0f3F8AAAAB;
	mul.f32 	%f5891, %f469, 0f40800000;
	sub.f32 	%f5892, %f463, %f5891;
	mul.f32 	%f5893, %f51, 0f40400000;
	add.f32 	%f5894, %f5893, %f5892;
	mul.f32 	%f5895, %f5894, 0f3E800000;
	mul.f32 	%f5896, %f5894, %f5895;
	fma.rn.f32 	%f5897, %f5889, %f5890, %f5896;
	sub.f32 	%f5898, %f469, %f5882;
	add.f32 	%f5899, %f5898, %f475;
	mul.f32 	%f5900, %f5899, 0f3F8AAAAB;
	sub.f32 	%f5901, %f469, %f475;
	mul.f32 	%f5902, %f5901, 0f3E800000;
	mul.f32 	%f5903, %f5901, %f5902;
	fma.rn.f32 	%f5904, %f5899, %f5900, %f5903;
	sub.f32 	%f5905, %f51, %f5879;
	add.f32 	%f5906, %f5905, %f481;
	mul.f32 	%f5907, %f5906, 0f3F8AAAAB;
	mul.f32 	%f5908, %f475, 0f40800000;
	sub.f32 	%f5909, %f5893, %f5908;
	add.f32 	%f5910, %f5909, %f481;
	mul.f32 	%f5911, %f5910, 0f3E800000;
	mul.f32 	%f5912, %f5910, %f5911;
	fma.rn.f32 	%f5913, %f5906, %f5907, %f5912;
	add.f32 	%f5914, %f5897, 0f358637BD;
	mul.f32 	%f5915, %f5914, %f5914;
	div.rn.f32 	%f5916, %f5738, %f5915;
	add.f32 	%f5917, %f5904, 0f358637BD;
	mul.f32 	%f5918, %f5917, %f5917;
	div.rn.f32 	%f5919, %f5742, %f5918;
	add.f32 	%f5920, %f5913, 0f358637BD;
	mul.f32 	%f5921, %f5920, %f5920;
	div.rn.f32 	%f5922, %f5746, %f5921;
	add.f32 	%f5923, %f5916, %f5919;
	add.f32 	%f5924, %f5923, %f5922;
	div.rn.f32 	%f5925, %f5916, %f5924;
	div.rn.f32 	%f5926, %f5919, %f5924;
	mul.f32 	%f5927, %f5881, %f5926;
	fma.rn.f32 	%f5928, %f5876, %f5925, %f5927;
	div.rn.f32 	%f5929, %f5922, %f5924;
	fma.rn.f32 	%f736, %f5886, %f5929, %f5928;
	add.f32 	%f5930, %f464, %f464;
	mul.f32 	%f5931, %f470, 0f40E00000;
	sub.f32 	%f5932, %f5930, %f5931;
	fma.rn.f32 	%f5933, %f52, 0f41300000, %f5932;
	mul.f32 	%f5934, %f5933, 0f3E2AAAAB;
	mul.f32 	%f5935, %f52, 0f40A00000;
	sub.f32 	%f5936, %f5935, %f470;
	add.f32 	%f5937, %f476, %f476;
	add.f32 	%f5938, %f5936, %f5937;
	mul.f32 	%f5939, %f5938, 0f3E2AAAAB;
	add.f32 	%f5940, %f52, %f52;
	mul.f32 	%f5941, %f476, 0f40A00000;
	add.f32 	%f5942, %f5940, %f5941;
	sub.f32 	%f5943, %f5942, %f482;
	mul.f32 	%f5944, %f5943, 0f3E2AAAAB;
	add.f32 	%f5945, %f470, %f470;
	sub.f32 	%f5946, %f464, %f5945;
	add.f32 	%f5947, %f52, %f5946;
	mul.f32 	%f5948, %f5947, 0f3F8AAAAB;
	mul.f32 	%f5949, %f470, 0f40800000;
	sub.f32 	%f5950, %f464, %f5949;
	mul.f32 	%f5951, %f52, 0f40400000;
	add.f32 	%f5952, %f5951, %f5950;
	mul.f32 	%f5953, %f5952, 0f3E800000;
	mul.f32 	%f5954, %f5952, %f5953;
	fma.rn.f32 	%f5955, %f5947, %f5948, %f5954;
	sub.f32 	%f5956, %f470, %f5940;
	add.f32 	%f5957, %f5956, %f476;
	mul.f32 	%f5958, %f5957, 0f3F8AAAAB;
	sub.f32 	%f5959, %f470, %f476;
	mul.f32 	%f5960, %f5959, 0f3E800000;
	mul.f32 	%f5961, %f5959, %f5960;
	fma.rn.f32 	%f5962, %f5957, %f5958, %f5961;
	sub.f32 	%f5963, %f52, %f5937;
	add.f32 	%f5964, %f5963, %f482;
	mul.f32 	%f5965, %f5964, 0f3F8AAAAB;
	mul.f32 	%f5966, %f476, 0f40800000;
	sub.f32 	%f5967, %f5951, %f5966;
	add.f32 	%f5968, %f5967, %f482;
	mul.f32 	%f5969, %f5968, 0f3E800000;
	mul.f32 	%f5970, %f5968, %f5969;
	fma.rn.f32 	%f5971, %f5964, %f5965, %f5970;
	add.f32 	%f5972, %f5955, 0f358637BD;
	mul.f32 	%f5973, %f5972, %f5972;
	div.rn.f32 	%f5974, %f5738, %f5973;
	add.f32 	%f5975, %f5962, 0f358637BD;
	mul.f32 	%f5976, %f5975, %f5975;
	div.rn.f32 	%f5977, %f5742, %f5976;
	add.f32 	%f5978, %f5971, 0f358637BD;
	mul.f32 	%f5979, %f5978, %f5978;
	div.rn.f32 	%f5980, %f5746, %f5979;
	add.f32 	%f5981, %f5974, %f5977;
	add.f32 	%f5982, %f5981, %f5980;
	div.rn.f32 	%f5983, %f5974, %f5982;
	div.rn.f32 	%f5984, %f5977, %f5982;
	mul.f32 	%f5985, %f5939, %f5984;
	fma.rn.f32 	%f5986, %f5934, %f5983, %f5985;
	div.rn.f32 	%f5987, %f5980, %f5982;
	fma.rn.f32 	%f5988, %f5944, %f5987, %f5986;
	add.f32 	%f5989, %f465, %f465;
	mul.f32 	%f5990, %f471, 0f40E00000;
	sub.f32 	%f5991, %f5989, %f5990;
	fma.rn.f32 	%f5992, %f53, 0f41300000, %f5991;
	mul.f32 	%f5993, %f5992, 0f3E2AAAAB;
	mul.f32 	%f5994, %f53, 0f40A00000;
	sub.f32 	%f5995, %f5994, %f471;
	add.f32 	%f5996, %f477, %f477;
	add.f32 	%f5997, %f5995, %f5996;
	mul.f32 	%f5998, %f5997, 0f3E2AAAAB;
	add.f32 	%f5999, %f53, %f53;
	mul.f32 	%f6000, %f477, 0f40A00000;
	add.f32 	%f6001, %f5999, %f6000;
	sub.f32 	%f6002, %f6001, %f483;
	mul.f32 	%f6003, %f6002, 0f3E2AAAAB;
	add.f32 	%f6004, %f471, %f471;
	sub.f32 	%f6005, %f465, %f6004;
	add.f32 	%f6006, %f53, %f6005;
	mul.f32 	%f6007, %f6006, 0f3F8AAAAB;
	mul.f32 	%f6008, %f471, 0f40800000;
	sub.f32 	%f6009, %f465, %f6008;
	mul.f32 	%f6010, %f53, 0f40400000;
	add.f32 	%f6011, %f6010, %f6009;
	mul.f32 	%f6012, %f6011, 0f3E800000;
	mul.f32 	%f6013, %f6011, %f6012;
	fma.rn.f32 	%f6014, %f6006, %f6007, %f6013;
	sub.f32 	%f6015, %f471, %f5999;
	add.f32 	%f6016, %f6015, %f477;
	mul.f32 	%f6017, %f6016, 0f3F8AAAAB;
	sub.f32 	%f6018, %f471, %f477;
	mul.f32 	%f6019, %f6018, 0f3E800000;
	mul.f32 	%f6020, %f6018, %f6019;
	fma.rn.f32 	%f6021, %f6016, %f6017, %f6020;
	sub.f32 	%f6022, %f53, %f5996;
	add.f32 	%f6023, %f6022, %f483;
	mul.f32 	%f6024, %f6023, 0f3F8AAAAB;
	mul.f32 	%f6025, %f477, 0f40800000;
	sub.f32 	%f6026, %f6010, %f6025;
	add.f32 	%f6027, %f6026, %f483;
	mul.f32 	%f6028, %f6027, 0f3E800000;
	mul.f32 	%f6029, %f6027, %f6028;
	fma.rn.f32 	%f6030, %f6023, %f6024, %f6029;
	add.f32 	%f6031, %f6014, 0f358637BD;
	mul.f32 	%f6032, %f6031, %f6031;
	div.rn.f32 	%f6033, %f5738, %f6032;
	add.f32 	%f6034, %f6021, 0f358637BD;
	mul.f32 	%f6035, %f6034, %f6034;
	div.rn.f32 	%f6036, %f5742, %f6035;
	add.f32 	%f6037, %f6030, 0f358637BD;
	mul.f32 	%f6038, %f6037, %f6037;
	div.rn.f32 	%f6039, %f5746, %f6038;
	add.f32 	%f6040, %f6033, %f6036;
	add.f32 	%f6041, %f6040, %f6039;
	div.rn.f32 	%f6042, %f6033, %f6041;
	div.rn.f32 	%f6043, %f6036, %f6041;
	mul.f32 	%f6044, %f5998, %f6043;
	fma.rn.f32 	%f6045, %f5993, %f6042, %f6044;
	div.rn.f32 	%f6046, %f6039, %f6041;
	fma.rn.f32 	%f737, %f6003, %f6046, %f6045;
	add.f32 	%f6047, %f484, %f484;
	mul.f32 	%f6048, %f478, 0f40E00000;
	sub.f32 	%f6049, %f6047, %f6048;
	fma.rn.f32 	%f6050, %f472, 0f41300000, %f6049;
	mul.f32 	%f6051, %f6050, 0f3E2AAAAB;
	sub.f32 	%f6052, %f5705, %f478;
	add.f32 	%f6053, %f5704, %f6052;
	mul.f32 	%f6054, %f6053, 0f3E2AAAAB;
	add.f32 	%f6055, %f5699, %f5701;
	sub.f32 	%f6056, %f6055, %f466;
	mul.f32 	%f6057, %f6056, 0f3E2AAAAB;
	add.f32 	%f6058, %f478, %f478;
	sub.f32 	%f6059, %f484, %f6058;
	add.f32 	%f6060, %f472, %f6059;
	mul.f32 	%f6061, %f6060, 0f3F8AAAAB;
	mul.f32 	%f6062, %f478, 0f40800000;
	sub.f32 	%f6063, %f484, %f6062;
	mul.f32 	%f6064, %f472, 0f40400000;
	add.f32 	%f6065, %f6064, %f6063;
	mul.f32 	%f6066, %f6065, 0f3E800000;
	mul.f32 	%f6067, %f6065, %f6066;
	fma.rn.f32 	%f6068, %f6060, %f6061, %f6067;
	sub.f32 	%f6069, %f478, %f5701;
	add.f32 	%f6070, %f48, %f6069;
	mul.f32 	%f6071, %f6070, 0f3F8AAAAB;
	mul.f32 	%f6072, %f6070, %f6071;
	sub.f32 	%f6073, %f478, %f48;
	mul.f32 	%f6074, %f6073, 0f3E800000;
	fma.rn.f32 	%f6075, %f6073, %f6074, %f6072;
	sub.f32 	%f6076, %f472, %f5704;
	add.f32 	%f6077, %f466, %f6076;
	mul.f32 	%f6078, %f6077, 0f3F8AAAAB;
	mul.f32 	%f6079, %f48, 0f40800000;
	sub.f32 	%f6080, %f6064, %f6079;
	add.f32 	%f6081, %f466, %f6080;
	mul.f32 	%f6082, %f6081, 0f3E800000;
	mul.f32 	%f6083, %f6081, %f6082;
	fma.rn.f32 	%f6084, %f6077, %f6078, %f6083;
	add.f32 	%f6085, %f6068, 0f358637BD;
	mul.f32 	%f6086, %f6085, %f6085;
	div.rn.f32 	%f6087, %f5738, %f6086;
	add.f32 	%f6088, %f6075, 0f358637BD;
	mul.f32 	%f6089, %f6088, %f6088;
	div.rn.f32 	%f6090, %f5742, %f6089;
	add.f32 	%f6091, %f6084, 0f358637BD;
	mul.f32 	%f6092, %f6091, %f6091;
	div.rn.f32 	%f6093, %f5746, %f6092;
	add.f32 	%f6094, %f6090, %f6087;
	add.f32 	%f6095, %f6093, %f6094;
	div.rn.f32 	%f6096, %f6087, %f6095;
	div.rn.f32 	%f6097, %f6090, %f6095;
	mul.f32 	%f6098, %f6054, %f6097;
	fma.rn.f32 	%f6099, %f6051, %f6096, %f6098;
	div.rn.f32 	%f6100, %f6093, %f6095;
	fma.rn.f32 	%f6101, %f6057, %f6100, %f6099;
	add.f32 	%f6102, %f485, %f485;
	mul.f32 	%f6103, %f479, 0f40E00000;
	sub.f32 	%f6104, %f6102, %f6103;
	fma.rn.f32 	%f6105, %f473, 0f41300000, %f6104;
	mul.f32 	%f6106, %f6105, 0f3E2AAAAB;
	sub.f32 	%f6107, %f5767, %f479;
	add.f32 	%f6108, %f5766, %f6107;
	mul.f32 	%f6109, %f6108, 0f3E2AAAAB;
	add.f32 	%f6110, %f5761, %f5763;
	sub.f32 	%f6111, %f6110, %f467;
	mul.f32 	%f6112, %f6111, 0f3E2AAAAB;
	add.f32 	%f6113, %f479, %f479;
	sub.f32 	%f6114, %f485, %f6113;
	add.f32 	%f6115, %f473, %f6114;
	mul.f32 	%f6116, %f6115, 0f3F8AAAAB;
	mul.f32 	%f6117, %f479, 0f40800000;
	sub.f32 	%f6118, %f485, %f6117;
	mul.f32 	%f6119, %f473, 0f40400000;
	add.f32 	%f6120, %f6119, %f6118;
	mul.f32 	%f6121, %f6120, 0f3E800000;
	mul.f32 	%f6122, %f6120, %f6121;
	fma.rn.f32 	%f6123, %f6115, %f6116, %f6122;
	sub.f32 	%f6124, %f479, %f5763;
	add.f32 	%f6125, %f49, %f6124;
	mul.f32 	%f6126, %f6125, 0f3F8AAAAB;
	mul.f32 	%f6127, %f6125, %f6126;
	sub.f32 	%f6128, %f479, %f49;
	mul.f32 	%f6129, %f6128, 0f3E800000;
	fma.rn.f32 	%f6130, %f6128, %f6129, %f6127;
	sub.f32 	%f6131, %f473, %f5766;
	add.f32 	%f6132, %f467, %f6131;
	mul.f32 	%f6133, %f6132, 0f3F8AAAAB;
	mul.f32 	%f6134, %f49, 0f40800000;
	sub.f32 	%f6135, %f6119, %f6134;
	add.f32 	%f6136, %f467, %f6135;
	mul.f32 	%f6137, %f6136, 0f3E800000;
	mul.f32 	%f6138, %f6136, %f6137;
	fma.rn.f32 	%f6139, %f6132, %f6133, %f6138;
	add.f32 	%f6140, %f6123, 0f358637BD;
	mul.f32 	%f6141, %f6140, %f6140;
	div.rn.f32 	%f6142, %f5738, %f6141;
	add.f32 	%f6143, %f6130, 0f358637BD;
	mul.f32 	%f6144, %f6143, %f6143;
	div.rn.f32 	%f6145, %f5742, %f6144;
	add.f32 	%f6146, %f6139, 0f358637BD;
	mul.f32 	%f6147, %f6146, %f6146;
	div.rn.f32 	%f6148, %f5746, %f6147;
	add.f32 	%f6149, %f6145, %f6142;
	add.f32 	%f6150, %f6148, %f6149;
	div.rn.f32 	%f6151, %f6142, %f6150;
	div.rn.f32 	%f6152, %f6145, %f6150;
	mul.f32 	%f6153, %f6109, %f6152;
	fma.rn.f32 	%f6154, %f6106, %f6151, %f6153;
	div.rn.f32 	%f6155, %f6148, %f6150;
	fma.rn.f32 	%f738, %f6112, %f6155, %f6154;
	add.f32 	%f6156, %f486, %f486;
	mul.f32 	%f6157, %f480, 0f40E00000;
	sub.f32 	%f6158, %f6156, %f6157;
	fma.rn.f32 	%f6159, %f474, 0f41300000, %f6158;
	mul.f32 	%f6160, %f6159, 0f3E2AAAAB;
	sub.f32 	%f6161, %f5825, %f480;
	add.f32 	%f6162, %f5824, %f6161;
	mul.f32 	%f6163, %f6162, 0f3E2AAAAB;
	add.f32 	%f6164, %f5819, %f5821;
	sub.f32 	%f6165, %f6164, %f468;
	mul.f32 	%f6166, %f6165, 0f3E2AAAAB;
	add.f32 	%f6167, %f480, %f480;
	sub.f32 	%f6168, %f486, %f6167;
	add.f32 	%f6169, %f474, %f6168;
	mul.f32 	%f6170, %f6169, 0f3F8AAAAB;
	mul.f32 	%f6171, %f480, 0f40800000;
	sub.f32 	%f6172, %f486, %f6171;
	mul.f32 	%f6173, %f474, 0f40400000;
	add.f32 	%f6174, %f6173, %f6172;
	mul.f32 	%f6175, %f6174, 0f3E800000;
	mul.f32 	%f6176, %f6174, %f6175;
	fma.rn.f32 	%f6177, %f6169, %f6170, %f6176;
	sub.f32 	%f6178, %f480, %f5821;
	add.f32 	%f6179, %f50, %f6178;
	mul.f32 	%f6180, %f6179, 0f3F8AAAAB;
	mul.f32 	%f6181, %f6179, %f6180;
	sub.f32 	%f6182, %f480, %f50;
	mul.f32 	%f6183, %f6182, 0f3E800000;
	fma.rn.f32 	%f6184, %f6182, %f6183, %f6181;
	sub.f32 	%f6185, %f474, %f5824;
	add.f32 	%f6186, %f468, %f6185;
	mul.f32 	%f6187, %f6186, 0f3F8AAAAB;
	mul.f32 	%f6188, %f50, 0f40800000;
	sub.f32 	%f6189, %f6173, %f6188;
	add.f32 	%f6190, %f468, %f6189;
	mul.f32 	%f6191, %f6190, 0f3E800000;
	mul.f32 	%f6192, %f6190, %f6191;
	fma.rn.f32 	%f6193, %f6186, %f6187, %f6192;
	add.f32 	%f6194, %f6177, 0f358637BD;
	mul.f32 	%f6195, %f6194, %f6194;
	div.rn.f32 	%f6196, %f5738, %f6195;
	add.f32 	%f6197, %f6184, 0f358637BD;
	mul.f32 	%f6198, %f6197, %f6197;
	div.rn.f32 	%f6199, %f5742, %f6198;
	add.f32 	%f6200, %f6193, 0f358637BD;
	mul.f32 	%f6201, %f6200, %f6200;
	div.rn.f32 	%f6202, %f5746, %f6201;
	add.f32 	%f6203, %f6199, %f6196;
	add.f32 	%f6204, %f6202, %f6203;
	div.rn.f32 	%f6205, %f6196, %f6204;
	div.rn.f32 	%f6206, %f6199, %f6204;
	mul.f32 	%f6207, %f6163, %f6206;
	fma.rn.f32 	%f6208, %f6160, %f6205, %f6207;
	div.rn.f32 	%f6209, %f6202, %f6204;
	fma.rn.f32 	%f739, %f6166, %f6209, %f6208;
	add.f32 	%f6210, %f487, %f487;
	mul.f32 	%f6211, %f481, 0f40E00000;
	sub.f32 	%f6212, %f6210, %f6211;
	fma.rn.f32 	%f6213, %f475, 0f41300000, %f6212;
	mul.f32 	%f6214, %f6213, 0f3E2AAAAB;
	sub.f32 	%f6215, %f5883, %f481;
	add.f32 	%f6216, %f5882, %f6215;
	mul.f32 	%f6217, %f6216, 0f3E2AAAAB;
	add.f32 	%f6218, %f5877, %f5879;
	sub.f32 	%f6219, %f6218, %f469;
	mul.f32 	%f6220, %f6219, 0f3E2AAAAB;
	add.f32 	%f6221, %f481, %f481;
	sub.f32 	%f6222, %f487, %f6221;
	add.f32 	%f6223, %f475, %f6222;
	mul.f32 	%f6224, %f6223, 0f3F8AAAAB;
	mul.f32 	%f6225, %f481, 0f40800000;
	sub.f32 	%f6226, %f487, %f6225;
	mul.f32 	%f6227, %f475, 0f40400000;
	add.f32 	%f6228, %f6227, %f6226;
	mul.f32 	%f6229, %f6228, 0f3E800000;
	mul.f32 	%f6230, %f6228, %f6229;
	fma.rn.f32 	%f6231, %f6223, %f6224, %f6230;
	sub.f32 	%f6232, %f481, %f5879;
	add.f32 	%f6233, %f51, %f6232;
	mul.f32 	%f6234, %f6233, 0f3F8AAAAB;
	mul.f32 	%f6235, %f6233, %f6234;
	sub.f32 	%f6236, %f481, %f51;
	mul.f32 	%f6237, %f6236, 0f3E800000;
	fma.rn.f32 	%f6238, %f6236, %f6237, %f6235;
	sub.f32 	%f6239, %f475, %f5882;
	add.f32 	%f6240, %f469, %f6239;
	mul.f32 	%f6241, %f6240, 0f3F8AAAAB;
	mul.f32 	%f6242, %f51, 0f40800000;
	sub.f32 	%f6243, %f6227, %f6242;
	add.f32 	%f6244, %f469, %f6243;
	mul.f32 	%f6245, %f6244, 0f3E800000;
	mul.f32 	%f6246, %f6244, %f6245;
	fma.rn.f32 	%f6247, %f6240, %f6241, %f6246;
	add.f32 	%f6248, %f6231, 0f358637BD;
	mul.f32 	%f6249, %f6248, %f6248;
	div.rn.f32 	%f6250, %f5738, %f6249;
	add.f32 	%f6251, %f6238, 0f358637BD;
	mul.f32 	%f6252, %f6251, %f6251;
	div.rn.f32 	%f6253, %f5742, %f6252;
	add.f32 	%f6254, %f6247, 0f358637BD;
	mul.f32 	%f6255, %f6254, %f6254;
	div.rn.f32 	%f6256, %f5746, %f6255;
	add.f32 	%f6257, %f6253, %f6250;
	add.f32 	%f6258, %f6256, %f6257;
	div.rn.f32 	%f6259, %f6250, %f6258;
	div.rn.f32 	%f6260, %f6253, %f6258;
	mul.f32 	%f6261, %f6217, %f6260;
	fma.rn.f32 	%f6262, %f6214, %f6259, %f6261;
	div.rn.f32 	%f6263, %f6256, %f6258;
	fma.rn.f32 	%f740, %f6220, %f6263, %f6262;
	add.f32 	%f6264, %f488, %f488;
	mul.f32 	%f6265, %f482, 0f40E00000;
	sub.f32 	%f6266, %f6264, %f6265;
	fma.rn.f32 	%f6267, %f476, 0f41300000, %f6266;
	mul.f32 	%f6268, %f6267, 0f3E2AAAAB;
	sub.f32 	%f6269, %f5941, %f482;
	add.f32 	%f6270, %f5940, %f6269;
	mul.f32 	%f6271, %f6270, 0f3E2AAAAB;
	add.f32 	%f6272, %f5935, %f5937;
	sub.f32 	%f6273, %f6272, %f470;
	mul.f32 	%f6274, %f6273, 0f3E2AAAAB;
	add.f32 	%f6275, %f482, %f482;
	sub.f32 	%f6276, %f488, %f6275;
	add.f32 	%f6277, %f476, %f6276;
	mul.f32 	%f6278, %f6277, 0f3F8AAAAB;
	mul.f32 	%f6279, %f482, 0f40800000;
	sub.f32 	%f6280, %f488, %f6279;
	mul.f32 	%f6281, %f476, 0f40400000;
	add.f32 	%f6282, %f6281, %f6280;
	mul.f32 	%f6283, %f6282, 0f3E800000;
	mul.f32 	%f6284, %f6282, %f6283;
	fma.rn.f32 	%f6285, %f6277, %f6278, %f6284;
	sub.f32 	%f6286, %f482, %f5937;
	add.f32 	%f6287, %f52, %f6286;
	mul.f32 	%f6288, %f6287, 0f3F8AAAAB;
	mul.f32 	%f6289, %f6287, %f6288;
	sub.f32 	%f6290, %f482, %f52;
	mul.f32 	%f6291, %f6290, 0f3E800000;
	fma.rn.f32 	%f6292, %f6290, %f6291, %f6289;
	sub.f32 	%f6293, %f476, %f5940;
	add.f32 	%f6294, %f470, %f6293;
	mul.f32 	%f6295, %f6294, 0f3F8AAAAB;
	mul.f32 	%f6296, %f52, 0f40800000;
	sub.f32 	%f6297, %f6281, %f6296;
	add.f32 	%f6298, %f470, %f6297;
	mul.f32 	%f6299, %f6298, 0f3E800000;
	mul.f32 	%f6300, %f6298, %f6299;
	fma.rn.f32 	%f6301, %f6294, %f6295, %f6300;
	add.f32 	%f6302, %f6285, 0f358637BD;
	mul.f32 	%f6303, %f6302, %f6302;
	div.rn.f32 	%f6304, %f5738, %f6303;
	add.f32 	%f6305, %f6292, 0f358637BD;
	mul.f32 	%f6306, %f6305, %f6305;
	div.rn.f32 	%f6307, %f5742, %f6306;
	add.f32 	%f6308, %f6301, 0f358637BD;
	mul.f32 	%f6309, %f6308, %f6308;
	div.rn.f32 	%f6310, %f5746, %f6309;
	add.f32 	%f6311, %f6307, %f6304;
	add.f32 	%f6312, %f6310, %f6311;
	div.rn.f32 	%f6313, %f6304, %f6312;
	div.rn.f32 	%f6314, %f6307, %f6312;
	mul.f32 	%f6315, %f6271, %f6314;
	fma.rn.f32 	%f6316, %f6268, %f6313, %f6315;
	div.rn.f32 	%f6317, %f6310, %f6312;
	fma.rn.f32 	%f6318, %f6274, %f6317, %f6316;
	add.f32 	%f6319, %f489, %f489;
	mul.f32 	%f6320, %f483, 0f40E00000;
	sub.f32 	%f6321, %f6319, %f6320;
	fma.rn.f32 	%f6322, %f477, 0f41300000, %f6321;
	mul.f32 	%f6323, %f6322, 0f3E2AAAAB;
	sub.f32 	%f6324, %f6000, %f483;
	add.f32 	%f6325, %f5999, %f6324;
	mul.f32 	%f6326, %f6325, 0f3E2AAAAB;
	add.f32 	%f6327, %f5994, %f5996;
	sub.f32 	%f6328, %f6327, %f471;
	mul.f32 	%f6329, %f6328, 0f3E2AAAAB;
	add.f32 	%f6330, %f483, %f483;
	sub.f32 	%f6331, %f489, %f6330;
	add.f32 	%f6332, %f477, %f6331;
	mul.f32 	%f6333, %f6332, 0f3F8AAAAB;
	mul.f32 	%f6334, %f483, 0f40800000;
	sub.f32 	%f6335, %f489, %f6334;
	mul.f32 	%f6336, %f477, 0f40400000;
	add.f32 	%f6337, %f6336, %f6335;
	mul.f32 	%f6338, %f6337, 0f3E800000;
	mul.f32 	%f6339, %f6337, %f6338;
	fma.rn.f32 	%f6340, %f6332, %f6333, %f6339;
	sub.f32 	%f6341, %f483, %f5996;
	add.f32 	%f6342, %f53, %f6341;
	mul.f32 	%f6343, %f6342, 0f3F8AAAAB;
	mul.f32 	%f6344, %f6342, %f6343;
	sub.f32 	%f6345, %f483, %f53;
	mul.f32 	%f6346, %f6345, 0f3E800000;
	fma.rn.f32 	%f6347, %f6345, %f6346, %f6344;
	sub.f32 	%f6348, %f477, %f5999;
	add.f32 	%f6349, %f471, %f6348;
	mul.f32 	%f6350, %f6349, 0f3F8AAAAB;
	mul.f32 	%f6351, %f53, 0f40800000;
	sub.f32 	%f6352, %f6336, %f6351;
	add.f32 	%f6353, %f471, %f6352;
	mul.f32 	%f6354, %f6353, 0f3E800000;
	mul.f32 	%f6355, %f6353, %f6354;
	fma.rn.f32 	%f6356, %f6349, %f6350, %f6355;
	add.f32 	%f6357, %f6340, 0f358637BD;
	mul.f32 	%f6358, %f6357, %f6357;
	div.rn.f32 	%f6359, %f5738, %f6358;
	add.f32 	%f6360, %f6347, 0f358637BD;
	mul.f32 	%f6361, %f6360, %f6360;
	div.rn.f32 	%f6362, %f5742, %f6361;
	add.f32 	%f6363, %f6356, 0f358637BD;
	mul.f32 	%f6364, %f6363, %f6363;
	div.rn.f32 	%f6365, %f5746, %f6364;
	add.f32 	%f6366, %f6362, %f6359;
	add.f32 	%f6367, %f6365, %f6366;
	div.rn.f32 	%f6368, %f6359, %f6367;
	div.rn.f32 	%f6369, %f6362, %f6367;
	mul.f32 	%f6370, %f6326, %f6369;
	fma.rn.f32 	%f6371, %f6323, %f6368, %f6370;
	div.rn.f32 	%f6372, %f6365, %f6367;
	fma.rn.f32 	%f741, %f6329, %f6372, %f6371;
	max.f32 	%f742, %f5755, 0f0DA24260;
	max.f32 	%f743, %f5988, 0f0DA24260;
	max.f32 	%f744, %f6101, 0f0DA24260;
	max.f32 	%f745, %f6318, 0f0DA24260;
	mul.f32 	%f6373, %f743, %f9407;
	div.rn.f32 	%f6374, %f6373, %f742;
	max.f32 	%f6375, %f6374, 0f2B8CBCCC;
	sqrt.rn.f32 	%f6376, %f6375;
	mul.f32 	%f6377, %f745, %f9407;
	div.rn.f32 	%f6378, %f6377, %f744;
	max.f32 	%f6379, %f6378, 0f2B8CBCCC;
	sqrt.rn.f32 	%f6380, %f6379;
	sub.f32 	%f6381, %f735, %f6376;
	sub.f32 	%f6382, %f739, %f6380;
	min.f32 	%f9442, %f6381, %f6382;
	add.f32 	%f6383, %f735, %f6376;
	add.f32 	%f6384, %f739, %f6380;
	max.f32 	%f9443, %f6383, %f6384;
	max.f32 	%f748, %f6376, %f6380;
	mul.f32 	%f749, %f748, 0f3DCCCCCD;
	abs.f32 	%f750, %f9442;
	setp.ltu.f32 	%p143, %f750, %f749;
	@%p143 bra 	$L__BB3_141;
	bra.uni 	$L__BB3_142;
$L__BB3_141:
	setp.ge.f32 	%p144, %f9442, 0f00000000;
	mul.f32 	%f6385, %f750, %f750;
	max.f32 	%f6386, %f749, 0f2B8CBCCC;
	div.rn.f32 	%f6387, %f6385, %f6386;
	add.f32 	%f6388, %f749, %f6387;
	mul.f32 	%f6389, %f6388, 0f3F000000;
	neg.f32 	%f6390, %f6389;
	selp.f32 	%f9442, %f6389, %f6390, %p144;
$L__BB3_142:
	abs.f32 	%f812, %f9443;
	setp.ge.f32 	%p145, %f812, %f749;
	@%p145 bra 	$L__BB3_144;
	setp.ge.f32 	%p146, %f9443, 0f00000000;
	mul.f32 	%f6391, %f812, %f812;
	max.f32 	%f6392, %f749, 0f2B8CBCCC;
	div.rn.f32 	%f6393, %f6391, %f6392;
	add.f32 	%f6394, %f749, %f6393;
	mul.f32 	%f6395, %f6394, 0f3F000000;
	neg.f32 	%f6396, %f6395;
	selp.f32 	%f9443, %f6395, %f6396, %p146;
$L__BB3_144:
	max.f32 	%f6397, %f737, 0f00000000;
	max.f32 	%f6398, %f741, 0f00000000;
	mul.f32 	%f815, %f742, %f734;
	mul.f32 	%f816, %f742, %f735;
	mul.f32 	%f817, %f742, %f736;
	mul.f32 	%f6399, %f735, %f735;
	fma.rn.f32 	%f6400, %f734, %f734, %f6399;
	fma.rn.f32 	%f6401, %f736, %f736, %f6400;
	add.f32 	%f6402, %f9407, 0fBF800000;
	mul.f32 	%f6403, %f742, %f6402;
	max.f32 	%f6404, %f6403, 0f0DA24260;
	div.rn.f32 	%f6405, %f743, %f6404;
	mul.f32 	%f818, %f742, %f6397;
	fma.rn.f32 	%f6406, %f6401, 0f3F000000, %f6405;
	add.f32 	%f6407, %f6397, %f6406;
	mul.f32 	%f819, %f742, %f6407;
	mul.f32 	%f820, %f744, %f738;
	mul.f32 	%f821, %f744, %f739;
	mul.f32 	%f822, %f744, %f740;
	mul.f32 	%f6408, %f739, %f739;
	fma.rn.f32 	%f6409, %f738, %f738, %f6408;
	fma.rn.f32 	%f6410, %f740, %f740, %f6409;
	mul.f32 	%f6411, %f744, %f6402;
	max.f32 	%f6412, %f6411, 0f0DA24260;
	div.rn.f32 	%f6413, %f745, %f6412;
	mul.f32 	%f823, %f744, %f6398;
	fma.rn.f32 	%f6414, %f6410, 0f3F000000, %f6413;
	add.f32 	%f6415, %f6398, %f6414;
	mul.f32 	%f824, %f744, %f6415;
	div.rn.f32 	%f6416, %f743, %f742;
	fma.rn.f32 	%f6417, %f6401, 0f3F000000, %f6397;
	add.f32 	%f6418, %f6416, %f6417;
	add.f32 	%f6419, %f6418, %f6405;
	mul.f32 	%f825, %f815, %f735;
	fma.rn.f32 	%f826, %f735, %f816, %f743;
	mul.f32 	%f827, %f735, %f817;
	mul.f32 	%f6420, %f742, %f6419;
	mul.f32 	%f828, %f735, %f6420;
	mul.f32 	%f829, %f735, %f818;
	div.rn.f32 	%f6421, %f745, %f744;
	fma.rn.f32 	%f6422, %f6410, 0f3F000000, %f6398;
	add.f32 	%f6423, %f6421, %f6422;
	add.f32 	%f6424, %f6423, %f6413;
	mul.f32 	%f830, %f820, %f739;
	fma.rn.f32 	%f831, %f739, %f821, %f745;
	mul.f32 	%f832, %f739, %f822;
	mul.f32 	%f6425, %f744, %f6424;
	mul.f32 	%f833, %f739, %f6425;
	mul.f32 	%f834, %f739, %f823;
	setp.ge.f32 	%p147, %f9442, 0f00000000;
	mov.f32 	%f9444, %f816;
	mov.f32 	%f9445, %f825;
	mov.f32 	%f9446, %f826;
	mov.f32 	%f9447, %f827;
	mov.f32 	%f9448, %f828;
	mov.f32 	%f9449, %f829;
	@%p147 bra 	$L__BB3_149;
	setp.le.f32 	%p148, %f9443, 0f00000000;
	mov.f32 	%f9444, %f821;
	mov.f32 	%f9445, %f830;
	mov.f32 	%f9446, %f831;
	mov.f32 	%f9447, %f832;
	mov.f32 	%f9448, %f833;
	mov.f32 	%f9449, %f834;
	@%p148 bra 	$L__BB3_149;
	sub.f32 	%f835, %f9442, %f735;
	mul.f32 	%f836, %f742, %f835;
	sub.f32 	%f837, %f9443, %f739;
	mul.f32 	%f838, %f744, %f837;
	sub.f32 	%f6426, %f836, %f838;
	abs.f32 	%f6427, %f6426;
	max.f32 	%f6428, %f6427, 0f2B8CBCCC;
	copysign.f32 	%f6429, %f6426, %f6428;
	sub.f32 	%f6430, %f745, %f743;
	fma.rn.f32 	%f6431, %f816, %f835, %f6430;
	mul.f32 	%f6432, %f821, %f837;
	sub.f32 	%f6433, %f6431, %f6432;
	div.rn.f32 	%f839, %f6433, %f6429;
	sub.f32 	%f6434, %f839, %f735;
	fma.rn.f32 	%f6435, %f836, %f6434, %f743;
	sub.f32 	%f6436, %f839, %f739;
	fma.rn.f32 	%f6437, %f838, %f6436, %f745;
	add.f32 	%f6438, %f6435, %f6437;
	mul.f32 	%f840, %f6438, 0f3F000000;
	abs.f32 	%f6439, %f734;
	abs.f32 	%f6440, %f738;
	add.f32 	%f6441, %f6439, %f6440;
	abs.f32 	%f6442, %f736;
	add.f32 	%f6443, %f6442, %f6441;
	abs.f32 	%f6444, %f740;
	add.f32 	%f6445, %f6443, %f6444;
	mul.f32 	%f6446, %f6445, 0f3F000000;
	max.f32 	%f6447, %f748, 0f2B8CBCCC;
	div.rn.f32 	%f6448, %f6446, %f6447;
	mov.f32 	%f6449, 0f3F800000;
	sub.f32 	%f6450, %f6449, %f6448;
	max.f32 	%f6451, %f6450, 0f00000000;
	min.f32 	%f6452, %f6451, 0f3F800000;
	abs.f32 	%f6453, %f6430;
	add.f32 	%f6454, %f743, %f745;
	max.f32 	%f6455, %f6454, 0f2B8CBCCC;
	div.rn.f32 	%f6456, %f6453, %f6455;
	sub.f32 	%f6457, %f744, %f742;
	abs.f32 	%f6458, %f6457;
	add.f32 	%f6459, %f742, %f744;
	max.f32 	%f6460, %f6459, 0f2B8CBCCC;
	div.rn.f32 	%f6461, %f6458, %f6460;
	add.f32 	%f6462, %f6461, %f6456;
	mul.f32 	%f6463, %f6462, 0f3F000000;
	mul.f32 	%f6464, %f6463, 0f40A00000;
	max.f32 	%f6465, %f6464, 0f00000000;
	min.f32 	%f6466, %f6465, 0f3F800000;
	mul.f32 	%f841, %f6466, %f6452;
	mul.f32 	%f6467, %f816, %f9443;
	mul.f32 	%f6468, %f825, %f9443;
	mul.f32 	%f6469, %f826, %f9443;
	mul.f32 	%f6470, %f827, %f9443;
	mul.f32 	%f6471, %f9443, %f828;
	mul.f32 	%f6472, %f829, %f9443;
	mul.f32 	%f6473, %f821, %f9442;
	mul.f32 	%f6474, %f830, %f9442;
	mul.f32 	%f6475, %f831, %f9442;
	mul.f32 	%f6476, %f832, %f9442;
	mul.f32 	%f6477, %f9442, %f833;
	mul.f32 	%f6478, %f834, %f9442;
	sub.f32 	%f6479, %f6467, %f6473;
	sub.f32 	%f6480, %f6468, %f6474;
	sub.f32 	%f6481, %f6469, %f6475;
	sub.f32 	%f6482, %f6470, %f6476;
	sub.f32 	%f6483, %f6471, %f6477;
	sub.f32 	%f6484, %f6472, %f6478;
	sub.f32 	%f6485, %f820, %f815;
	sub.f32 	%f6486, %f821, %f816;
	sub.f32 	%f6487, %f822, %f817;
	sub.f32 	%f6488, %f824, %f819;
	sub.f32 	%f6489, %f823, %f818;
	mul.f32 	%f6490, %f9442, %f9443;
	fma.rn.f32 	%f6491, %f6457, %f6490, %f6479;
	fma.rn.f32 	%f6492, %f6485, %f6490, %f6480;
	fma.rn.f32 	%f6493, %f6486, %f6490, %f6481;
	fma.rn.f32 	%f6494, %f6487, %f6490, %f6482;
	fma.rn.f32 	%f6495, %f6490, %f6488, %f6483;
	fma.rn.f32 	%f6496, %f6489, %f6490, %f6484;
	sub.f32 	%f6497, %f9443, %f9442;
	abs.f32 	%f6498, %f6497;
	max.f32 	%f6499, %f6498, 0f2B8CBCCC;
	copysign.f32 	%f6500, %f6497, %f6499;
	rcp.rn.f32 	%f6501, %f6500;
	mul.f32 	%f842, %f6491, %f6501;
	mul.f32 	%f843, %f6492, %f6501;
	mul.f32 	%f844, %f6493, %f6501;
	mul.f32 	%f845, %f6494, %f6501;
	mul.f32 	%f846, %f6501, %f6495;
	mul.f32 	%f847, %f6496, %f6501;
	setp.ltu.f32 	%p149, %f839, 0f00000000;
	@%p149 bra 	$L__BB3_148;
	sub.f32 	%f6502, %f9442, %f839;
	abs.f32 	%f6503, %f6502;
	max.f32 	%f6504, %f6503, 0f2B8CBCCC;
	copysign.f32 	%f6505, %f6502, %f6504;
	div.rn.f32 	%f6506, %f836, %f6505;
	mul.f32 	%f6507, %f835, %f819;
	mul.f32 	%f6508, %f735, %f743;
	sub.f32 	%f6509, %f6507, %f6508;
	fma.rn.f32 	%f6510, %f839, %f840, %f6509;
	div.rn.f32 	%f6511, %f6510, %f6505;
	mul.f32 	%f6512, %f818, %f835;
	div.rn.f32 	%f6513, %f6512, %f6505;
	mul.f32 	%f6514, %f734, %f6506;
	mul.f32 	%f6515, %f839, %f6506;
	mul.f32 	%f6516, %f736, %f6506;
	sub.f32 	%f6517, %f6506, %f742;
	sub.f32 	%f6518, %f6514, %f815;
	sub.f32 	%f6519, %f6515, %f816;
	sub.f32 	%f6520, %f6516, %f817;
	sub.f32 	%f6521, %f6511, %f819;
	sub.f32 	%f6522, %f6513, %f818;
	fma.rn.f32 	%f6523, %f9442, %f6517, %f816;
	fma.rn.f32 	%f6524, %f9442, %f6518, %f825;
	fma.rn.f32 	%f6525, %f9442, %f6519, %f826;
	fma.rn.f32 	%f6526, %f9442, %f6520, %f827;
	fma.rn.f32 	%f6527, %f9442, %f6521, %f828;
	fma.rn.f32 	%f6528, %f9442, %f6522, %f829;
	mov.f32 	%f6529, 0f3F800000;
	sub.f32 	%f6530, %f6529, %f841;
	mul.f32 	%f6531, %f6530, %f6523;
	mul.f32 	%f6532, %f6530, %f6524;
	mul.f32 	%f6533, %f6530, %f6525;
	mul.f32 	%f6534, %f6530, %f6526;
	mul.f32 	%f6535, %f6530, %f6527;
	mul.f32 	%f6536, %f6530, %f6528;
	fma.rn.f32 	%f9444, %f841, %f842, %f6531;
	fma.rn.f32 	%f9445, %f841, %f843, %f6532;
	fma.rn.f32 	%f9446, %f841, %f844, %f6533;
	fma.rn.f32 	%f9447, %f841, %f845, %f6534;
	fma.rn.f32 	%f9448, %f841, %f846, %f6535;
	fma.rn.f32 	%f9449, %f841, %f847, %f6536;
	bra.uni 	$L__BB3_149;
$L__BB3_148:
	sub.f32 	%f6537, %f9443, %f839;
	abs.f32 	%f6538, %f6537;
	max.f32 	%f6539, %f6538, 0f2B8CBCCC;
	copysign.f32 	%f6540, %f6537, %f6539;
	div.rn.f32 	%f6541, %f838, %f6540;
	mul.f32 	%f6542, %f837, %f824;
	mul.f32 	%f6543, %f739, %f745;
	sub.f32 	%f6544, %f6542, %f6543;
	fma.rn.f32 	%f6545, %f839, %f840, %f6544;
	div.rn.f32 	%f6546, %f6545, %f6540;
	mul.f32 	%f6547, %f823, %f837;
	div.rn.f32 	%f6548, %f6547, %f6540;
	mul.f32 	%f6549, %f738, %f6541;
	mul.f32 	%f6550, %f839, %f6541;
	mul.f32 	%f6551, %f740, %f6541;
	sub.f32 	%f6552, %f6541, %f744;
	sub.f32 	%f6553, %f6549, %f820;
	sub.f32 	%f6554, %f6550, %f821;
	sub.f32 	%f6555, %f6551, %f822;
	sub.f32 	%f6556, %f6546, %f824;
	sub.f32 	%f6557, %f6548, %f823;
	fma.rn.f32 	%f6558, %f9443, %f6552, %f821;
	fma.rn.f32 	%f6559, %f9443, %f6553, %f830;
	fma.rn.f32 	%f6560, %f9443, %f6554, %f831;
	fma.rn.f32 	%f6561, %f9443, %f6555, %f832;
	fma.rn.f32 	%f6562, %f9443, %f6556, %f833;
	fma.rn.f32 	%f6563, %f9443, %f6557, %f834;
	mov.f32 	%f6564, 0f3F800000;
	sub.f32 	%f6565, %f6564, %f841;
	mul.f32 	%f6566, %f6565, %f6558;
	mul.f32 	%f6567, %f6565, %f6559;
	mul.f32 	%f6568, %f6565, %f6560;
	mul.f32 	%f6569, %f6565, %f6561;
	mul.f32 	%f6570, %f6565, %f6562;
	mul.f32 	%f6571, %f6565, %f6563;
	fma.rn.f32 	%f9444, %f841, %f842, %f6566;
	fma.rn.f32 	%f9445, %f841, %f843, %f6567;
	fma.rn.f32 	%f9446, %f841, %f844, %f6568;
	fma.rn.f32 	%f9447, %f841, %f845, %f6569;
	fma.rn.f32 	%f9448, %f841, %f846, %f6570;
	fma.rn.f32 	%f9449, %f841, %f847, %f6571;
$L__BB3_149:
	mad.lo.s32 	%r211, %r15, -3, %r54;
	mad.lo.s32 	%r74, %r211, %r14, %r3;
	shl.b32 	%r212, %r74, 2;
	mov.u32 	%r213, s_mem;
	add.s32 	%r214, %r213, %r212;
	add.s32 	%r75, %r214, 12;
	add.s32 	%r215, %r18, %r212;
	add.s32 	%r76, %r215, 12;
	add.s32 	%r216, %r19, %r212;
	add.s32 	%r77, %r216, 12;
	add.s32 	%r217, %r20, %r212;
	add.s32 	%r78, %r217, 12;
	add.s32 	%r218, %r21, %r212;
	add.s32 	%r79, %r218, 12;
	add.s32 	%r219, %r22, %r212;
	add.s32 	%r80, %r219, 12;
	add.s32 	%r220, %r74, %r16;
	shl.b32 	%r221, %r16, 2;
	add.s32 	%r222, %r214, %r221;
	ld.shared.f32 	%f866, [%r222+12];
	add.s32 	%r223, %r215, %r221;
	ld.shared.f32 	%f867, [%r223+12];
	add.s32 	%r224, %r216, %r221;
	ld.shared.f32 	%f868, [%r224+12];
	add.s32 	%r225, %r217, %r221;
	ld.shared.f32 	%f869, [%r225+12];
	add.s32 	%r226, %r218, %r221;
	ld.shared.f32 	%f870, [%r226+12];
	add.s32 	%r227, %r219, %r221;
	ld.shared.f32 	%f871, [%r227+12];
	add.s32 	%r228, %r220, %r16;
	add.s32 	%r229, %r222, %r221;
	ld.shared.f32 	%f872, [%r229+12];
	add.s32 	%r230, %r223, %r221;
	ld.shared.f32 	%f873, [%r230+12];
	add.s32 	%r231, %r224, %r221;
	ld.shared.f32 	%f874, [%r231+12];
	add.s32 	%r232, %r225, %r221;
	ld.shared.f32 	%f875, [%r232+12];
	add.s32 	%r233, %r226, %r221;
	ld.shared.f32 	%f876, [%r233+12];
	add.s32 	%r234, %r227, %r221;
	ld.shared.f32 	%f877, [%r234+12];
	add.s32 	%r235, %r54, %r15;
	mad.lo.s32 	%r236, %r235, %r14, %r3;
	shl.b32 	%r237, %r236, 2;
	add.s32 	%r238, %r213, %r237;
	ld.shared.f32 	%f878, [%r238+12];
	add.s32 	%r239, %r18, %r237;
	ld.shared.f32 	%f879, [%r239+12];
	add.s32 	%r240, %r19, %r237;
	ld.shared.f32 	%f880, [%r240+12];
	add.s32 	%r241, %r20, %r237;
	ld.shared.f32 	%f881, [%r241+12];
	add.s32 	%r242, %r21, %r237;
	ld.shared.f32 	%f882, [%r242+12];
	add.s32 	%r243, %r22, %r237;
	ld.shared.f32 	%f883, [%r243+12];
	add.s32 	%r244, %r238, %r221;
	ld.shared.f32 	%f884, [%r244+12];
	add.s32 	%r245, %r239, %r221;
	ld.shared.f32 	%f885, [%r245+12];
	add.s32 	%r246, %r240, %r221;
	ld.shared.f32 	%f886, [%r246+12];
	add.s32 	%r247, %r241, %r221;
	ld.shared.f32 	%f887, [%r247+12];
	add.s32 	%r248, %r242, %r221;
	ld.shared.f32 	%f888, [%r248+12];
	add.s32 	%r249, %r243, %r221;
	ld.shared.f32 	%f889, [%r249+12];
	add.s32 	%r250, %r244, %r221;
	ld.shared.f32 	%f890, [%r250+12];
	add.s32 	%r251, %r245, %r221;
	ld.shared.f32 	%f891, [%r251+12];
	add.s32 	%r252, %r246, %r221;
	ld.shared.f32 	%f892, [%r252+12];
	add.s32 	%r253, %r247, %r221;
	ld.shared.f32 	%f893, [%r253+12];
	add.s32 	%r254, %r248, %r221;
	ld.shared.f32 	%f894, [%r254+12];
	add.s32 	%r255, %r249, %r221;
	ld.shared.f32 	%f895, [%r255+12];
	add.s32 	%r256, %r23, %r228;
	ld.shared.u8 	%rs4, [%r256+3];
	or.b16  	%rs29, %rs4, %rs2;
	and.b16  	%rs30, %rs29, 255;
	setp.eq.s16 	%p150, %rs30, 0;
	add.s32 	%r81, %r23, %r220;
	add.s32 	%r82, %r23, %r236;
	add.s32 	%r83, %r82, %r16;
	@%p150 bra 	$L__BB3_170;
	neg.f32 	%f896, %f51;
	mul.f32 	%f6572, %f52, %f9407;
	div.rn.f32 	%f6573, %f6572, %f48;
	max.f32 	%f6574, %f6573, 0f2B8CBCCC;
	sqrt.rn.f32 	%f897, %f6574;
	sub.f32 	%f6575, %f896, %f897;
	sub.f32 	%f6576, %f51, %f897;
	min.f32 	%f9450, %f6575, %f6576;
	sub.f32 	%f6577, %f897, %f51;
	add.f32 	%f6578, %f51, %f897;
	max.f32 	%f9451, %f6577, %f6578;
	mul.f32 	%f900, %f897, 0f3DCCCCCD;
	abs.f32 	%f901, %f9450;
	setp.ge.f32 	%p151, %f901, %f900;
	@%p151 bra 	$L__BB3_152;
	setp.ge.f32 	%p152, %f9450, 0f00000000;
	mul.f32 	%f6579, %f901, %f901;
	max.f32 	%f6580, %f900, 0f2B8CBCCC;
	div.rn.f32 	%f6581, %f6579, %f6580;
	add.f32 	%f6582, %f900, %f6581;
	mul.f32 	%f6583, %f6582, 0f3F000000;
	neg.f32 	%f6584, %f6583;
	selp.f32 	%f9450, %f6583, %f6584, %p152;
$L__BB3_152:
	abs.f32 	%f904, %f9451;
	setp.ge.f32 	%p153, %f904, %f900;
	@%p153 bra 	$L__BB3_154;
	setp.ge.f32 	%p154, %f9451, 0f00000000;
	mul.f32 	%f6585, %f904, %f904;
	max.f32 	%f6586, %f900, 0f2B8CBCCC;
	div.rn.f32 	%f6587, %f6585, %f6586;
	add.f32 	%f6588, %f900, %f6587;
	mul.f32 	%f6589, %f6588, 0f3F000000;
	neg.f32 	%f6590, %f6589;
	selp.f32 	%f9451, %f6589, %f6590, %p154;
$L__BB3_154:
	mul.f32 	%f907, %f48, %f49;
	mul.f32 	%f908, %f48, %f50;
	mul.f32 	%f909, %f48, %f896;
	mul.f32 	%f6591, %f50, %f50;
	fma.rn.f32 	%f6592, %f49, %f49, %f6591;
	fma.rn.f32 	%f6593, %f51, %f51, %f6592;
	add.f32 	%f6594, %f9407, 0fBF800000;
	mul.f32 	%f6595, %f48, %f6594;
	max.f32 	%f6596, %f6595, 0f0DA24260;
	div.rn.f32 	%f6597, %f52, %f6596;
	mul.f32 	%f910, %f48, %f53;
	fma.rn.f32 	%f6598, %f6593, 0f3F000000, %f6597;
	add.f32 	%f6599, %f53, %f6598;
	mul.f32 	%f911, %f48, %f6599;
	mul.f32 	%f912, %f48, %f51;
	div.rn.f32 	%f6600, %f52, %f48;
	fma.rn.f32 	%f6601, %f6593, 0f3F000000, %f53;
	add.f32 	%f6602, %f6600, %f6601;
	add.f32 	%f6603, %f6602, %f6597;
	mul.f32 	%f913, %f907, %f896;
	mul.f32 	%f914, %f908, %f896;
	mul.f32 	%f6604, %f51, %f909;
	sub.f32 	%f915, %f52, %f6604;
	mul.f32 	%f6605, %f48, %f6603;
	mul.f32 	%f916, %f6605, %f896;
	mul.f32 	%f917, %f910, %f896;
	mul.f32 	%f918, %f907, %f51;
	mul.f32 	%f919, %f908, %f51;
	fma.rn.f32 	%f920, %f51, %f912, %f52;
	mul.f32 	%f921, %f51, %f6605;
	mul.f32 	%f922, %f51, %f910;
	setp.ge.f32 	%p155, %f9450, 0f00000000;
	mov.f32 	%f9456, %f909;
	mov.f32 	%f9457, %f913;
	mov.f32 	%f9458, %f914;
	mov.f32 	%f9459, %f915;
	mov.f32 	%f9460, %f916;
	mov.f32 	%f9461, %f917;
	@%p155 bra 	$L__BB3_181;
	setp.le.f32 	%p156, %f9451, 0f00000000;
	mov.f32 	%f9456, %f912;
	mov.f32 	%f9457, %f918;
	mov.f32 	%f9458, %f919;
	mov.f32 	%f9459, %f920;
	mov.f32 	%f9460, %f921;
	mov.f32 	%f9461, %f922;
	@%p156 bra 	$L__BB3_181;
	add.f32 	%f923, %f51, %f9450;
	mul.f32 	%f924, %f48, %f923;
	sub.f32 	%f925, %f9451, %f51;
	mul.f32 	%f926, %f48, %f925;
	sub.f32 	%f6606, %f924, %f926;
	abs.f32 	%f6607, %f6606;
	max.f32 	%f6608, %f6607, 0f2B8CBCCC;
	copysign.f32 	%f6609, %f6606, %f6608;
	sub.f32 	%f6610, %f52, %f52;
	fma.rn.f32 	%f6611, %f909, %f923, %f6610;
	mul.f32 	%f6612, %f912, %f925;
	sub.f32 	%f6613, %f6611, %f6612;
	div.rn.f32 	%f927, %f6613, %f6609;
	add.f32 	%f6614, %f51, %f927;
	fma.rn.f32 	%f6615, %f924, %f6614, %f52;
	sub.f32 	%f6616, %f927, %f51;
	fma.rn.f32 	%f6617, %f926, %f6616, %f52;
	add.f32 	%f6618, %f6615, %f6617;
	mul.f32 	%f928, %f6618, 0f3F000000;
	abs.f32 	%f6619, %f49;
	add.f32 	%f6620, %f6619, %f6619;
	abs.f32 	%f6621, %f50;
	add.f32 	%f6622, %f6620, %f6621;
	add.f32 	%f6623, %f6621, %f6622;
	mul.f32 	%f6624, %f6623, 0f3F000000;
	max.f32 	%f6625, %f897, 0f2B8CBCCC;
	div.rn.f32 	%f6626, %f6624, %f6625;
	mov.f32 	%f6627, 0f3F800000;
	sub.f32 	%f6628, %f6627, %f6626;
	max.f32 	%f6629, %f6628, 0f00000000;
	min.f32 	%f6630, %f6629, 0f3F800000;
	abs.f32 	%f6631, %f6610;
	add.f32 	%f6632, %f52, %f52;
	max.f32 	%f6633, %f6632, 0f2B8CBCCC;
	div.rn.f32 	%f6634, %f6631, %f6633;
	sub.f32 	%f6635, %f48, %f48;
	abs.f32 	%f6636, %f6635;
	add.f32 	%f6637, %f48, %f48;
	max.f32 	%f6638, %f6637, 0f2B8CBCCC;
	div.rn.f32 	%f6639, %f6636, %f6638;
	add.f32 	%f6640, %f6639, %f6634;
	mul.f32 	%f6641, %f6640, 0f3F000000;
	mul.f32 	%f6642, %f6641, 0f40A00000;
	max.f32 	%f6643, %f6642, 0f00000000;
	min.f32 	%f6644, %f6643, 0f3F800000;
	mul.f32 	%f929, %f6644, %f6630;
	mul.f32 	%f6645, %f909, %f9451;
	mul.f32 	%f6646, %f913, %f9451;
	mul.f32 	%f6647, %f914, %f9451;
	mul.f32 	%f6648, %f915, %f9451;
	mul.f32 	%f6649, %f9451, %f916;
	mul.f32 	%f6650, %f917, %f9451;
	mul.f32 	%f6651, %f912, %f9450;
	mul.f32 	%f6652, %f918, %f9450;
	mul.f32 	%f6653, %f919, %f9450;
	mul.f32 	%f6654, %f920, %f9450;
	mul.f32 	%f6655, %f9450, %f921;
	mul.f32 	%f6656, %f922, %f9450;
	sub.f32 	%f6657, %f6645, %f6651;
	sub.f32 	%f6658, %f6646, %f6652;
	sub.f32 	%f6659, %f6647, %f6653;
	sub.f32 	%f6660, %f6648, %f6654;
	sub.f32 	%f6661, %f6649, %f6655;
	sub.f32 	%f6662, %f6650, %f6656;
	sub.f32 	%f6663, %f907, %f907;
	sub.f32 	%f6664, %f908, %f908;
	sub.f32 	%f6665, %f912, %f909;
	sub.f32 	%f6666, %f911, %f911;
	sub.f32 	%f6667, %f910, %f910;
	mul.f32 	%f6668, %f9450, %f9451;
	fma.rn.f32 	%f6669, %f6635, %f6668, %f6657;
	fma.rn.f32 	%f6670, %f6663, %f6668, %f6658;
	fma.rn.f32 	%f6671, %f6664, %f6668, %f6659;
	fma.rn.f32 	%f6672, %f6665, %f6668, %f6660;
	fma.rn.f32 	%f6673, %f6668, %f6666, %f6661;
	fma.rn.f32 	%f6674, %f6667, %f6668, %f6662;
	sub.f32 	%f6675, %f9451, %f9450;
	abs.f32 	%f6676, %f6675;
	max.f32 	%f6677, %f6676, 0f2B8CBCCC;
	copysign.f32 	%f6678, %f6675, %f6677;
	rcp.rn.f32 	%f6679, %f6678;
	mul.f32 	%f930, %f6669, %f6679;
	mul.f32 	%f931, %f6670, %f6679;
	mul.f32 	%f932, %f6671, %f6679;
	mul.f32 	%f933, %f6672, %f6679;
	mul.f32 	%f934, %f6679, %f6673;
	mul.f32 	%f935, %f6674, %f6679;
	setp.ltu.f32 	%p157, %f927, 0f00000000;
	@%p157 bra 	$L__BB3_158;
	sub.f32 	%f6680, %f9450, %f927;
	abs.f32 	%f6681, %f6680;
	max.f32 	%f6682, %f6681, 0f2B8CBCCC;
	copysign.f32 	%f6683, %f6680, %f6682;
	div.rn.f32 	%f6684, %f924, %f6683;
	mul.f32 	%f6685, %f923, %f911;
	fma.rn.f32 	%f6686, %f51, %f52, %f6685;
	fma.rn.f32 	%f6687, %f927, %f928, %f6686;
	div.rn.f32 	%f6688, %f6687, %f6683;
	mul.f32 	%f6689, %f910, %f923;
	div.rn.f32 	%f6690, %f6689, %f6683;
	mul.f32 	%f6691, %f49, %f6684;
	mul.f32 	%f6692, %f50, %f6684;
	mul.f32 	%f6693, %f927, %f6684;
	sub.f32 	%f6694, %f6684, %f48;
	sub.f32 	%f6695, %f6691, %f907;
	sub.f32 	%f6696, %f6692, %f908;
	sub.f32 	%f6697, %f6693, %f909;
	sub.f32 	%f6698, %f6688, %f911;
	sub.f32 	%f6699, %f6690, %f910;
	fma.rn.f32 	%f6700, %f9450, %f6694, %f909;
	fma.rn.f32 	%f6701, %f9450, %f6695, %f913;
	fma.rn.f32 	%f6702, %f9450, %f6696, %f914;
	fma.rn.f32 	%f6703, %f9450, %f6697, %f915;
	fma.rn.f32 	%f6704, %f9450, %f6698, %f916;
	fma.rn.f32 	%f6705, %f9450, %f6699, %f917;
	mov.f32 	%f6706, 0f3F800000;
	sub.f32 	%f6707, %f6706, %f929;
	mul.f32 	%f6708, %f6707, %f6700;
	mul.f32 	%f6709, %f6707, %f6701;
	mul.f32 	%f6710, %f6707, %f6702;
	mul.f32 	%f6711, %f6707, %f6703;
	mul.f32 	%f6712, %f6707, %f6704;
	mul.f32 	%f6713, %f6707, %f6705;
	fma.rn.f32 	%f9456, %f929, %f930, %f6708;
	fma.rn.f32 	%f9457, %f929, %f931, %f6709;
	fma.rn.f32 	%f9458, %f929, %f932, %f6710;
	fma.rn.f32 	%f9459, %f929, %f933, %f6711;
	fma.rn.f32 	%f9460, %f929, %f934, %f6712;
	fma.rn.f32 	%f9461, %f929, %f935, %f6713;
	bra.uni 	$L__BB3_181;
$L__BB3_158:
	sub.f32 	%f6714, %f9451, %f927;
	abs.f32 	%f6715, %f6714;
	max.f32 	%f6716, %f6715, 0f2B8CBCCC;
	copysign.f32 	%f6717, %f6714, %f6716;
	div.rn.f32 	%f6718, %f926, %f6717;
	mul.f32 	%f6719, %f925, %f911;
	mul.f32 	%f6720, %f51, %f52;
	sub.f32 	%f6721, %f6719, %f6720;
	fma.rn.f32 	%f6722, %f927, %f928, %f6721;
	div.rn.f32 	%f6723, %f6722, %f6717;
	mul.f32 	%f6724, %f910, %f925;
	div.rn.f32 	%f6725, %f6724, %f6717;
	mul.f32 	%f6726, %f49, %f6718;
	mul.f32 	%f6727, %f50, %f6718;
	mul.f32 	%f6728, %f927, %f6718;
	sub.f32 	%f6729, %f6718, %f48;
	sub.f32 	%f6730, %f6726, %f907;
	sub.f32 	%f6731, %f6727, %f908;
	sub.f32 	%f6732, %f6728, %f912;
	sub.f32 	%f6733, %f6723, %f911;
	sub.f32 	%f6734, %f6725, %f910;
	fma.rn.f32 	%f6735, %f9451, %f6729, %f912;
	fma.rn.f32 	%f6736, %f9451, %f6730, %f918;
	fma.rn.f32 	%f6737, %f9451, %f6731, %f919;
	fma.rn.f32 	%f6738, %f9451, %f6732, %f920;
	fma.rn.f32 	%f6739, %f9451, %f6733, %f921;
	fma.rn.f32 	%f6740, %f9451, %f6734, %f922;
	mov.f32 	%f6741, 0f3F800000;
	sub.f32 	%f6742, %f6741, %f929;
	mul.f32 	%f6743, %f6742, %f6735;
	mul.f32 	%f6744, %f6742, %f6736;
	mul.f32 	%f6745, %f6742, %f6737;
	mul.f32 	%f6746, %f6742, %f6738;
	mul.f32 	%f6747, %f6742, %f6739;
	mul.f32 	%f6748, %f6742, %f6740;
	fma.rn.f32 	%f9456, %f929, %f930, %f6743;
	fma.rn.f32 	%f9457, %f929, %f931, %f6744;
	fma.rn.f32 	%f9458, %f929, %f932, %f6745;
	fma.rn.f32 	%f9459, %f929, %f933, %f6746;
	fma.rn.f32 	%f9460, %f929, %f934, %f6747;
	fma.rn.f32 	%f9461, %f929, %f935, %f6748;
	bra.uni 	$L__BB3_181;
$L__BB3_159:
	ld.shared.u8 	%rs32, [%r81+3];
	setp.ne.s16 	%p159, %rs32, 0;
	@%p159 bra 	$L__BB3_171;
	ld.shared.u8 	%rs33, [%r82+3];
	setp.ne.s16 	%p160, %rs33, 0;
	@%p160 bra 	$L__BB3_171;
	ld.shared.u8 	%rs34, [%r83+3];
	setp.ne.s16 	%p161, %rs34, 0;
	@%p161 bra 	$L__BB3_171;
	ld.shared.f32 	%f6948, [%r75];
	ld.shared.f32 	%f6949, [%r76];
	ld.shared.f32 	%f6950, [%r77];
	ld.shared.f32 	%f6951, [%r78];
	ld.shared.f32 	%f6952, [%r79];
	ld.shared.f32 	%f6953, [%r80];
	add.f32 	%f6954, %f6948, %f6948;
	mul.f32 	%f6955, %f866, 0f40E00000;
	sub.f32 	%f6956, %f6954, %f6955;
	fma.rn.f32 	%f6957, %f872, 0f41300000, %f6956;
	mul.f32 	%f6958, %f6957, 0f3E2AAAAB;
	mul.f32 	%f6959, %f872, 0f40A00000;
	sub.f32 	%f6960, %f6959, %f866;
	add.f32 	%f6961, %f48, %f48;
	add.f32 	%f6962, %f6961, %f6960;
	mul.f32 	%f6963, %f6962, 0f3E2AAAAB;
	add.f32 	%f6964, %f872, %f872;
	mul.f32 	%f6965, %f48, 0f40A00000;
	add.f32 	%f6966, %f6965, %f6964;
	sub.f32 	%f6967, %f6966, %f878;
	mul.f32 	%f6968, %f6967, 0f3E2AAAAB;
	add.f32 	%f6969, %f866, %f866;
	sub.f32 	%f6970, %f6948, %f6969;
	add.f32 	%f6971, %f6970, %f872;
	mul.f32 	%f6972, %f6971, 0f3F8AAAAB;
	mul.f32 	%f6973, %f866, 0f40800000;
	sub.f32 	%f6974, %f6948, %f6973;
	mul.f32 	%f6975, %f872, 0f40400000;
	add.f32 	%f6976, %f6974, %f6975;
	mul.f32 	%f6977, %f6976, 0f3E800000;
	mul.f32 	%f6978, %f6976, %f6977;
	fma.rn.f32 	%f6979, %f6971, %f6972, %f6978;
	sub.f32 	%f6980, %f866, %f6964;
	add.f32 	%f6981, %f48, %f6980;
	mul.f32 	%f6982, %f6981, 0f3F8AAAAB;
	mul.f32 	%f6983, %f6981, %f6982;
	sub.f32 	%f6984, %f866, %f48;
	mul.f32 	%f6985, %f6984, 0f3E800000;
	fma.rn.f32 	%f6986, %f6984, %f6985, %f6983;
	sub.f32 	%f6987, %f872, %f6961;
	add.f32 	%f6988, %f6987, %f878;
	mul.f32 	%f6989, %f6988, 0f3F8AAAAB;
	mul.f32 	%f6990, %f48, 0f40800000;
	sub.f32 	%f6991, %f6975, %f6990;
	add.f32 	%f6992, %f6991, %f878;
	mul.f32 	%f6993, %f6992, 0f3E800000;
	mul.f32 	%f6994, %f6992, %f6993;
	fma.rn.f32 	%f6995, %f6988, %f6989, %f6994;
	add.f32 	%f6996, %f6979, 0f358637BD;
	mul.f32 	%f6997, %f6996, %f6996;
	mov.f32 	%f6998, 0f3DCCCCCD;
	div.rn.f32 	%f6999, %f6998, %f6997;
	add.f32 	%f7000, %f6986, 0f358637BD;
	mul.f32 	%f7001, %f7000, %f7000;
	mov.f32 	%f7002, 0f3F19999A;
	div.rn.f32 	%f7003, %f7002, %f7001;
	add.f32 	%f7004, %f6995, 0f358637BD;
	mul.f32 	%f7005, %f7004, %f7004;
	mov.f32 	%f7006, 0f3E99999A;
	div.rn.f32 	%f7007, %f7006, %f7005;
	add.f32 	%f7008, %f6999, %f7003;
	add.f32 	%f7009, %f7008, %f7007;
	div.rn.f32 	%f7010, %f6999, %f7009;
	div.rn.f32 	%f7011, %f7003, %f7009;
	mul.f32 	%f7012, %f6963, %f7011;
	fma.rn.f32 	%f7013, %f6958, %f7010, %f7012;
	div.rn.f32 	%f7014, %f7007, %f7009;
	fma.rn.f32 	%f7015, %f6968, %f7014, %f7013;
	add.f32 	%f7016, %f6949, %f6949;
	mul.f32 	%f7017, %f867, 0f40E00000;
	sub.f32 	%f7018, %f7016, %f7017;
	fma.rn.f32 	%f7019, %f873, 0f41300000, %f7018;
	mul.f32 	%f7020, %f7019, 0f3E2AAAAB;
	mul.f32 	%f7021, %f873, 0f40A00000;
	sub.f32 	%f7022, %f7021, %f867;
	add.f32 	%f7023, %f49, %f49;
	add.f32 	%f7024, %f7023, %f7022;
	mul.f32 	%f7025, %f7024, 0f3E2AAAAB;
	add.f32 	%f7026, %f873, %f873;
	mul.f32 	%f7027, %f49, 0f40A00000;
	add.f32 	%f7028, %f7027, %f7026;
	sub.f32 	%f7029, %f7028, %f879;
	mul.f32 	%f7030, %f7029, 0f3E2AAAAB;
	add.f32 	%f7031, %f867, %f867;
	sub.f32 	%f7032, %f6949, %f7031;
	add.f32 	%f7033, %f7032, %f873;
	mul.f32 	%f7034, %f7033, 0f3F8AAAAB;
	mul.f32 	%f7035, %f867, 0f40800000;
	sub.f32 	%f7036, %f6949, %f7035;
	mul.f32 	%f7037, %f873, 0f40400000;
	add.f32 	%f7038, %f7036, %f7037;
	mul.f32 	%f7039, %f7038, 0f3E800000;
	mul.f32 	%f7040, %f7038, %f7039;
	fma.rn.f32 	%f7041, %f7033, %f7034, %f7040;
	sub.f32 	%f7042, %f867, %f7026;
	add.f32 	%f7043, %f49, %f7042;
	mul.f32 	%f7044, %f7043, 0f3F8AAAAB;
	mul.f32 	%f7045, %f7043, %f7044;
	sub.f32 	%f7046, %f867, %f49;
	mul.f32 	%f7047, %f7046, 0f3E800000;
	fma.rn.f32 	%f7048, %f7046, %f7047, %f7045;
	sub.f32 	%f7049, %f873, %f7023;
	add.f32 	%f7050, %f7049, %f879;
	mul.f32 	%f7051, %f7050, 0f3F8AAAAB;
	mul.f32 	%f7052, %f49, 0f40800000;
	sub.f32 	%f7053, %f7037, %f7052;
	add.f32 	%f7054, %f7053, %f879;
	mul.f32 	%f7055, %f7054, 0f3E800000;
	mul.f32 	%f7056, %f7054, %f7055;
	fma.rn.f32 	%f7057, %f7050, %f7051, %f7056;
	add.f32 	%f7058, %f7041, 0f358637BD;
	mul.f32 	%f7059, %f7058, %f7058;
	div.rn.f32 	%f7060, %f6998, %f7059;
	add.f32 	%f7061, %f7048, 0f358637BD;
	mul.f32 	%f7062, %f7061, %f7061;
	div.rn.f32 	%f7063, %f7002, %f7062;
	add.f32 	%f7064, %f7057, 0f358637BD;
	mul.f32 	%f7065, %f7064, %f7064;
	div.rn.f32 	%f7066, %f7006, %f7065;
	add.f32 	%f7067, %f7060, %f7063;
	add.f32 	%f7068, %f7067, %f7066;
	div.rn.f32 	%f7069, %f7060, %f7068;
	div.rn.f32 	%f7070, %f7063, %f7068;
	mul.f32 	%f7071, %f7025, %f7070;
	fma.rn.f32 	%f7072, %f7020, %f7069, %f7071;
	div.rn.f32 	%f7073, %f7066, %f7068;
	fma.rn.f32 	%f948, %f7030, %f7073, %f7072;
	add.f32 	%f7074, %f6950, %f6950;
	mul.f32 	%f7075, %f868, 0f40E00000;
	sub.f32 	%f7076, %f7074, %f7075;
	fma.rn.f32 	%f7077, %f874, 0f41300000, %f7076;
	mul.f32 	%f7078, %f7077, 0f3E2AAAAB;
	mul.f32 	%f7079, %f874, 0f40A00000;
	sub.f32 	%f7080, %f7079, %f868;
	add.f32 	%f7081, %f50, %f50;
	add.f32 	%f7082, %f7081, %f7080;
	mul.f32 	%f7083, %f7082, 0f3E2AAAAB;
	add.f32 	%f7084, %f874, %f874;
	mul.f32 	%f7085, %f50, 0f40A00000;
	add.f32 	%f7086, %f7085, %f7084;
	sub.f32 	%f7087, %f7086, %f880;
	mul.f32 	%f7088, %f7087, 0f3E2AAAAB;
	add.f32 	%f7089, %f868, %f868;
	sub.f32 	%f7090, %f6950, %f7089;
	add.f32 	%f7091, %f7090, %f874;
	mul.f32 	%f7092, %f7091, 0f3F8AAAAB;
	mul.f32 	%f7093, %f868, 0f40800000;
	sub.f32 	%f7094, %f6950, %f7093;
	mul.f32 	%f7095, %f874, 0f40400000;
	add.f32 	%f7096, %f7094, %f7095;
	mul.f32 	%f7097, %f7096, 0f3E800000;
	mul.f32 	%f7098, %f7096, %f7097;
	fma.rn.f32 	%f7099, %f7091, %f7092, %f7098;
	sub.f32 	%f7100, %f868, %f7084;
	add.f32 	%f7101, %f50, %f7100;
	mul.f32 	%f7102, %f7101, 0f3F8AAAAB;
	mul.f32 	%f7103, %f7101, %f7102;
	sub.f32 	%f7104, %f868, %f50;
	mul.f32 	%f7105, %f7104, 0f3E800000;
	fma.rn.f32 	%f7106, %f7104, %f7105, %f7103;
	sub.f32 	%f7107, %f874, %f7081;
	add.f32 	%f7108, %f7107, %f880;
	mul.f32 	%f7109, %f7108, 0f3F8AAAAB;
	mul.f32 	%f7110, %f50, 0f40800000;
	sub.f32 	%f7111, %f7095, %f7110;
	add.f32 	%f7112, %f7111, %f880;
	mul.f32 	%f7113, %f7112, 0f3E800000;
	mul.f32 	%f7114, %f7112, %f7113;
	fma.rn.f32 	%f7115, %f7108, %f7109, %f7114;
	add.f32 	%f7116, %f7099, 0f358637BD;
	mul.f32 	%f7117, %f7116, %f7116;
	div.rn.f32 	%f7118, %f6998, %f7117;
	add.f32 	%f7119, %f7106, 0f358637BD;
	mul.f32 	%f7120, %f7119, %f7119;
	div.rn.f32 	%f7121, %f7002, %f7120;
	add.f32 	%f7122, %f7115, 0f358637BD;
	mul.f32 	%f7123, %f7122, %f7122;
	div.rn.f32 	%f7124, %f7006, %f7123;
	add.f32 	%f7125, %f7118, %f7121;
	add.f32 	%f7126, %f7125, %f7124;
	div.rn.f32 	%f7127, %f7118, %f7126;
	div.rn.f32 	%f7128, %f7121, %f7126;
	mul.f32 	%f7129, %f7083, %f7128;
	fma.rn.f32 	%f7130, %f7078, %f7127, %f7129;
	div.rn.f32 	%f7131, %f7124, %f7126;
	fma.rn.f32 	%f949, %f7088, %f7131, %f7130;
	add.f32 	%f7132, %f6951, %f6951;
	mul.f32 	%f7133, %f869, 0f40E00000;
	sub.f32 	%f7134, %f7132, %f7133;
	fma.rn.f32 	%f7135, %f875, 0f41300000, %f7134;
	mul.f32 	%f7136, %f7135, 0f3E2AAAAB;
	mul.f32 	%f7137, %f875, 0f40A00000;
	sub.f32 	%f7138, %f7137, %f869;
	add.f32 	%f7139, %f51, %f51;
	add.f32 	%f7140, %f7139, %f7138;
	mul.f32 	%f7141, %f7140, 0f3E2AAAAB;
	add.f32 	%f7142, %f875, %f875;
	mul.f32 	%f7143, %f51, 0f40A00000;
	add.f32 	%f7144, %f7143, %f7142;
	sub.f32 	%f7145, %f7144, %f881;
	mul.f32 	%f7146, %f7145, 0f3E2AAAAB;
	add.f32 	%f7147, %f869, %f869;
	sub.f32 	%f7148, %f6951, %f7147;
	add.f32 	%f7149, %f7148, %f875;
	mul.f32 	%f7150, %f7149, 0f3F8AAAAB;
	mul.f32 	%f7151, %f869, 0f40800000;
	sub.f32 	%f7152, %f6951, %f7151;
	mul.f32 	%f7153, %f875, 0f40400000;
	add.f32 	%f7154, %f7152, %f7153;
	mul.f32 	%f7155, %f7154, 0f3E800000;
	mul.f32 	%f7156, %f7154, %f7155;
	fma.rn.f32 	%f7157, %f7149, %f7150, %f7156;
	sub.f32 	%f7158, %f869, %f7142;
	add.f32 	%f7159, %f51, %f7158;
	mul.f32 	%f7160, %f7159, 0f3F8AAAAB;
	mul.f32 	%f7161, %f7159, %f7160;
	sub.f32 	%f7162, %f869, %f51;
	mul.f32 	%f7163, %f7162, 0f3E800000;
	fma.rn.f32 	%f7164, %f7162, %f7163, %f7161;
	sub.f32 	%f7165, %f875, %f7139;
	add.f32 	%f7166, %f7165, %f881;
	mul.f32 	%f7167, %f7166, 0f3F8AAAAB;
	mul.f32 	%f7168, %f51, 0f40800000;
	sub.f32 	%f7169, %f7153, %f7168;
	add.f32 	%f7170, %f7169, %f881;
	mul.f32 	%f7171, %f7170, 0f3E800000;
	mul.f32 	%f7172, %f7170, %f7171;
	fma.rn.f32 	%f7173, %f7166, %f7167, %f7172;
	add.f32 	%f7174, %f7157, 0f358637BD;
	mul.f32 	%f7175, %f7174, %f7174;
	div.rn.f32 	%f7176, %f6998, %f7175;
	add.f32 	%f7177, %f7164, 0f358637BD;
	mul.f32 	%f7178, %f7177, %f7177;
	div.rn.f32 	%f7179, %f7002, %f7178;
	add.f32 	%f7180, %f7173, 0f358637BD;
	mul.f32 	%f7181, %f7180, %f7180;
	div.rn.f32 	%f7182, %f7006, %f7181;
	add.f32 	%f7183, %f7176, %f7179;
	add.f32 	%f7184, %f7183, %f7182;
	div.rn.f32 	%f7185, %f7176, %f7184;
	div.rn.f32 	%f7186, %f7179, %f7184;
	mul.f32 	%f7187, %f7141, %f7186;
	fma.rn.f32 	%f7188, %f7136, %f7185, %f7187;
	div.rn.f32 	%f7189, %f7182, %f7184;
	fma.rn.f32 	%f950, %f7146, %f7189, %f7188;
	add.f32 	%f7190, %f6952, %f6952;
	mul.f32 	%f7191, %f870, 0f40E00000;
	sub.f32 	%f7192, %f7190, %f7191;
	fma.rn.f32 	%f7193, %f876, 0f41300000, %f7192;
	mul.f32 	%f7194, %f7193, 0f3E2AAAAB;
	mul.f32 	%f7195, %f876, 0f40A00000;
	sub.f32 	%f7196, %f7195, %f870;
	add.f32 	%f7197, %f52, %f52;
	add.f32 	%f7198, %f7197, %f7196;
	mul.f32 	%f7199, %f7198, 0f3E2AAAAB;
	add.f32 	%f7200, %f876, %f876;
	mul.f32 	%f7201, %f52, 0f40A00000;
	add.f32 	%f7202, %f7201, %f7200;
	sub.f32 	%f7203, %f7202, %f882;
	mul.f32 	%f7204, %f7203, 0f3E2AAAAB;
	add.f32 	%f7205, %f870, %f870;
	sub.f32 	%f7206, %f6952, %f7205;
	add.f32 	%f7207, %f7206, %f876;
	mul.f32 	%f7208, %f7207, 0f3F8AAAAB;
	mul.f32 	%f7209, %f870, 0f40800000;
	sub.f32 	%f7210, %f6952, %f7209;
	mul.f32 	%f7211, %f876, 0f40400000;
	add.f32 	%f7212, %f7210, %f7211;
	mul.f32 	%f7213, %f7212, 0f3E800000;
	mul.f32 	%f7214, %f7212, %f7213;
	fma.rn.f32 	%f7215, %f7207, %f7208, %f7214;
	sub.f32 	%f7216, %f870, %f7200;
	add.f32 	%f7217, %f52, %f7216;
	mul.f32 	%f7218, %f7217, 0f3F8AAAAB;
	mul.f32 	%f7219, %f7217, %f7218;
	sub.f32 	%f7220, %f870, %f52;
	mul.f32 	%f7221, %f7220, 0f3E800000;
	fma.rn.f32 	%f7222, %f7220, %f7221, %f7219;
	sub.f32 	%f7223, %f876, %f7197;
	add.f32 	%f7224, %f7223, %f882;
	mul.f32 	%f7225, %f7224, 0f3F8AAAAB;
	mul.f32 	%f7226, %f52, 0f40800000;
	sub.f32 	%f7227, %f7211, %f7226;
	add.f32 	%f7228, %f7227, %f882;
	mul.f32 	%f7229, %f7228, 0f3E800000;
	mul.f32 	%f7230, %f7228, %f7229;
	fma.rn.f32 	%f7231, %f7224, %f7225, %f7230;
	add.f32 	%f7232, %f7215, 0f358637BD;
	mul.f32 	%f7233, %f7232, %f7232;
	div.rn.f32 	%f7234, %f6998, %f7233;
	add.f32 	%f7235, %f7222, 0f358637BD;
	mul.f32 	%f7236, %f7235, %f7235;
	div.rn.f32 	%f7237, %f7002, %f7236;
	add.f32 	%f7238, %f7231, 0f358637BD;
	mul.f32 	%f7239, %f7238, %f7238;
	div.rn.f32 	%f7240, %f7006, %f7239;
	add.f32 	%f7241, %f7234, %f7237;
	add.f32 	%f7242, %f7241, %f7240;
	div.rn.f32 	%f7243, %f7234, %f7242;
	div.rn.f32 	%f7244, %f7237, %f7242;
	mul.f32 	%f7245, %f7199, %f7244;
	fma.rn.f32 	%f7246, %f7194, %f7243, %f7245;
	div.rn.f32 	%f7247, %f7240, %f7242;
	fma.rn.f32 	%f7248, %f7204, %f7247, %f7246;
	add.f32 	%f7249, %f6953, %f6953;
	mul.f32 	%f7250, %f871, 0f40E00000;
	sub.f32 	%f7251, %f7249, %f7250;
	fma.rn.f32 	%f7252, %f877, 0f41300000, %f7251;
	mul.f32 	%f7253, %f7252, 0f3E2AAAAB;
	mul.f32 	%f7254, %f877, 0f40A00000;
	sub.f32 	%f7255, %f7254, %f871;
	add.f32 	%f7256, %f53, %f53;
	add.f32 	%f7257, %f7256, %f7255;
	mul.f32 	%f7258, %f7257, 0f3E2AAAAB;
	add.f32 	%f7259, %f877, %f877;
	mul.f32 	%f7260, %f53, 0f40A00000;
	add.f32 	%f7261, %f7260, %f7259;
	sub.f32 	%f7262, %f7261, %f883;
	mul.f32 	%f7263, %f7262, 0f3E2AAAAB;
	add.f32 	%f7264, %f871, %f871;
	sub.f32 	%f7265, %f6953, %f7264;
	add.f32 	%f7266, %f7265, %f877;
	mul.f32 	%f7267, %f7266, 0f3F8AAAAB;
	mul.f32 	%f7268, %f871, 0f40800000;
	sub.f32 	%f7269, %f6953, %f7268;
	mul.f32 	%f7270, %f877, 0f40400000;
	add.f32 	%f7271, %f7269, %f7270;
	mul.f32 	%f7272, %f7271, 0f3E800000;
	mul.f32 	%f7273, %f7271, %f7272;
	fma.rn.f32 	%f7274, %f7266, %f7267, %f7273;
	sub.f32 	%f7275, %f871, %f7259;
	add.f32 	%f7276, %f53, %f7275;
	mul.f32 	%f7277, %f7276, 0f3F8AAAAB;
	mul.f32 	%f7278, %f7276, %f7277;
	sub.f32 	%f7279, %f871, %f53;
	mul.f32 	%f7280, %f7279, 0f3E800000;
	fma.rn.f32 	%f7281, %f7279, %f7280, %f7278;
	sub.f32 	%f7282, %f877, %f7256;
	add.f32 	%f7283, %f7282, %f883;
	mul.f32 	%f7284, %f7283, 0f3F8AAAAB;
	mul.f32 	%f7285, %f53, 0f40800000;
	sub.f32 	%f7286, %f7270, %f7285;
	add.f32 	%f7287, %f7286, %f883;
	mul.f32 	%f7288, %f7287, 0f3E800000;
	mul.f32 	%f7289, %f7287, %f7288;
	fma.rn.f32 	%f7290, %f7283, %f7284, %f7289;
	add.f32 	%f7291, %f7274, 0f358637BD;
	mul.f32 	%f7292, %f7291, %f7291;
	div.rn.f32 	%f7293, %f6998, %f7292;
	add.f32 	%f7294, %f7281, 0f358637BD;
	mul.f32 	%f7295, %f7294, %f7294;
	div.rn.f32 	%f7296, %f7002, %f7295;
	add.f32 	%f7297, %f7290, 0f358637BD;
	mul.f32 	%f7298, %f7297, %f7297;
	div.rn.f32 	%f7299, %f7006, %f7298;
	add.f32 	%f7300, %f7293, %f7296;
	add.f32 	%f7301, %f7300, %f7299;
	div.rn.f32 	%f7302, %f7293, %f7301;
	div.rn.f32 	%f7303, %f7296, %f7301;
	mul.f32 	%f7304, %f7258, %f7303;
	fma.rn.f32 	%f7305, %f7253, %f7302, %f7304;
	div.rn.f32 	%f7306, %f7299, %f7301;
	fma.rn.f32 	%f951, %f7263, %f7306, %f7305;
	add.f32 	%f7307, %f884, %f884;
	mul.f32 	%f7308, %f878, 0f40E00000;
	sub.f32 	%f7309, %f7307, %f7308;
	fma.rn.f32 	%f7310, %f48, 0f41300000, %f7309;
	mul.f32 	%f7311, %f7310, 0f3E2AAAAB;
	sub.f32 	%f7312, %f6965, %f878;
	add.f32 	%f7313, %f6964, %f7312;
	mul.f32 	%f7314, %f7313, 0f3E2AAAAB;
	add.f32 	%f7315, %f6961, %f6959;
	sub.f32 	%f7316, %f7315, %f866;
	mul.f32 	%f7317, %f7316, 0f3E2AAAAB;
	add.f32 	%f7318, %f878, %f878;
	sub.f32 	%f7319, %f884, %f7318;
	add.f32 	%f7320, %f48, %f7319;
	mul.f32 	%f7321, %f7320, 0f3F8AAAAB;
	mul.f32 	%f7322, %f878, 0f40800000;
	sub.f32 	%f7323, %f884, %f7322;
	mul.f32 	%f7324, %f48, 0f40400000;
	add.f32 	%f7325, %f7324, %f7323;
	mul.f32 	%f7326, %f7325, 0f3E800000;
	mul.f32 	%f7327, %f7325, %f7326;
	fma.rn.f32 	%f7328, %f7320, %f7321, %f7327;
	sub.f32 	%f7329, %f878, %f6961;
	add.f32 	%f7330, %f872, %f7329;
	mul.f32 	%f7331, %f7330, 0f3F8AAAAB;
	mul.f32 	%f7332, %f7330, %f7331;
	sub.f32 	%f7333, %f878, %f872;
	mul.f32 	%f7334, %f7333, 0f3E800000;
	fma.rn.f32 	%f7335, %f7333, %f7334, %f7332;
	sub.f32 	%f7336, %f48, %f6964;
	add.f32 	%f7337, %f866, %f7336;
	mul.f32 	%f7338, %f7337, 0f3F8AAAAB;
	mul.f32 	%f7339, %f872, 0f40800000;
	sub.f32 	%f7340, %f7324, %f7339;
	add.f32 	%f7341, %f866, %f7340;
	mul.f32 	%f7342, %f7341, 0f3E800000;
	mul.f32 	%f7343, %f7341, %f7342;
	fma.rn.f32 	%f7344, %f7337, %f7338, %f7343;
	add.f32 	%f7345, %f7328, 0f358637BD;
	mul.f32 	%f7346, %f7345, %f7345;
	div.rn.f32 	%f7347, %f6998, %f7346;
	add.f32 	%f7348, %f7335, 0f358637BD;
	mul.f32 	%f7349, %f7348, %f7348;
	div.rn.f32 	%f7350, %f7002, %f7349;
	add.f32 	%f7351, %f7344, 0f358637BD;
	mul.f32 	%f7352, %f7351, %f7351;
	div.rn.f32 	%f7353, %f7006, %f7352;
	add.f32 	%f7354, %f7350, %f7347;
	add.f32 	%f7355, %f7353, %f7354;
	div.rn.f32 	%f7356, %f7347, %f7355;
	div.rn.f32 	%f7357, %f7350, %f7355;
	mul.f32 	%f7358, %f7314, %f7357;
	fma.rn.f32 	%f7359, %f7311, %f7356, %f7358;
	div.rn.f32 	%f7360, %f7353, %f7355;
	fma.rn.f32 	%f7361, %f7317, %f7360, %f7359;
	add.f32 	%f7362, %f885, %f885;
	mul.f32 	%f7363, %f879, 0f40E00000;
	sub.f32 	%f7364, %f7362, %f7363;
	fma.rn.f32 	%f7365, %f49, 0f41300000, %f7364;
	mul.f32 	%f7366, %f7365, 0f3E2AAAAB;
	sub.f32 	%f7367, %f7027, %f879;
	add.f32 	%f7368, %f7026, %f7367;
	mul.f32 	%f7369, %f7368, 0f3E2AAAAB;
	add.f32 	%f7370, %f7023, %f7021;
	sub.f32 	%f7371, %f7370, %f867;
	mul.f32 	%f7372, %f7371, 0f3E2AAAAB;
	add.f32 	%f7373, %f879, %f879;
	sub.f32 	%f7374, %f885, %f7373;
	add.f32 	%f7375, %f49, %f7374;
	mul.f32 	%f7376, %f7375, 0f3F8AAAAB;
	mul.f32 	%f7377, %f879, 0f40800000;
	sub.f32 	%f7378, %f885, %f7377;
	mul.f32 	%f7379, %f49, 0f40400000;
	add.f32 	%f7380, %f7379, %f7378;
	mul.f32 	%f7381, %f7380, 0f3E800000;
	mul.f32 	%f7382, %f7380, %f7381;
	fma.rn.f32 	%f7383, %f7375, %f7376, %f7382;
	sub.f32 	%f7384, %f879, %f7023;
	add.f32 	%f7385, %f873, %f7384;
	mul.f32 	%f7386, %f7385, 0f3F8AAAAB;
	mul.f32 	%f7387, %f7385, %f7386;
	sub.f32 	%f7388, %f879, %f873;
	mul.f32 	%f7389, %f7388, 0f3E800000;
	fma.rn.f32 	%f7390, %f7388, %f7389, %f7387;
	sub.f32 	%f7391, %f49, %f7026;
	add.f32 	%f7392, %f867, %f7391;
	mul.f32 	%f7393, %f7392, 0f3F8AAAAB;
	mul.f32 	%f7394, %f873, 0f40800000;
	sub.f32 	%f7395, %f7379, %f7394;
	add.f32 	%f7396, %f867, %f7395;
	mul.f32 	%f7397, %f7396, 0f3E800000;
	mul.f32 	%f7398, %f7396, %f7397;
	fma.rn.f32 	%f7399, %f7392, %f7393, %f7398;
	add.f32 	%f7400, %f7383, 0f358637BD;
	mul.f32 	%f7401, %f7400, %f7400;
	div.rn.f32 	%f7402, %f6998, %f7401;
	add.f32 	%f7403, %f7390, 0f358637BD;
	mul.f32 	%f7404, %f7403, %f7403;
	div.rn.f32 	%f7405, %f7002, %f7404;
	add.f32 	%f7406, %f7399, 0f358637BD;
	mul.f32 	%f7407, %f7406, %f7406;
	div.rn.f32 	%f7408, %f7006, %f7407;
	add.f32 	%f7409, %f7405, %f7402;
	add.f32 	%f7410, %f7408, %f7409;
	div.rn.f32 	%f7411, %f7402, %f7410;
	div.rn.f32 	%f7412, %f7405, %f7410;
	mul.f32 	%f7413, %f7369, %f7412;
	fma.rn.f32 	%f7414, %f7366, %f7411, %f7413;
	div.rn.f32 	%f7415, %f7408, %f7410;
	fma.rn.f32 	%f952, %f7372, %f7415, %f7414;
	add.f32 	%f7416, %f886, %f886;
	mul.f32 	%f7417, %f880, 0f40E00000;
	sub.f32 	%f7418, %f7416, %f7417;
	fma.rn.f32 	%f7419, %f50, 0f41300000, %f7418;
	mul.f32 	%f7420, %f7419, 0f3E2AAAAB;
	sub.f32 	%f7421, %f7085, %f880;
	add.f32 	%f7422, %f7084, %f7421;
	mul.f32 	%f7423, %f7422, 0f3E2AAAAB;
	add.f32 	%f7424, %f7081, %f7079;
	sub.f32 	%f7425, %f7424, %f868;
	mul.f32 	%f7426, %f7425, 0f3E2AAAAB;
	add.f32 	%f7427, %f880, %f880;
	sub.f32 	%f7428, %f886, %f7427;
	add.f32 	%f7429, %f50, %f7428;
	mul.f32 	%f7430, %f7429, 0f3F8AAAAB;
	mul.f32 	%f7431, %f880, 0f40800000;
	sub.f32 	%f7432, %f886, %f7431;
	mul.f32 	%f7433, %f50, 0f40400000;
	add.f32 	%f7434, %f7433, %f7432;
	mul.f32 	%f7435, %f7434, 0f3E800000;
	mul.f32 	%f7436, %f7434, %f7435;
	fma.rn.f32 	%f7437, %f7429, %f7430, %f7436;
	sub.f32 	%f7438, %f880, %f7081;
	add.f32 	%f7439, %f874, %f7438;
	mul.f32 	%f7440, %f7439, 0f3F8AAAAB;
	mul.f32 	%f7441, %f7439, %f7440;
	sub.f32 	%f7442, %f880, %f874;
	mul.f32 	%f7443, %f7442, 0f3E800000;
	fma.rn.f32 	%f7444, %f7442, %f7443, %f7441;
	sub.f32 	%f7445, %f50, %f7084;
	add.f32 	%f7446, %f868, %f7445;
	mul.f32 	%f7447, %f7446, 0f3F8AAAAB;
	mul.f32 	%f7448, %f874, 0f40800000;
	sub.f32 	%f7449, %f7433, %f7448;
	add.f32 	%f7450, %f868, %f7449;
	mul.f32 	%f7451, %f7450, 0f3E800000;
	mul.f32 	%f7452, %f7450, %f7451;
	fma.rn.f32 	%f7453, %f7446, %f7447, %f7452;
	add.f32 	%f7454, %f7437, 0f358637BD;
	mul.f32 	%f7455, %f7454, %f7454;
	div.rn.f32 	%f7456, %f6998, %f7455;
	add.f32 	%f7457, %f7444, 0f358637BD;
	mul.f32 	%f7458, %f7457, %f7457;
	div.rn.f32 	%f7459, %f7002, %f7458;
	add.f32 	%f7460, %f7453, 0f358637BD;
	mul.f32 	%f7461, %f7460, %f7460;
	div.rn.f32 	%f7462, %f7006, %f7461;
	add.f32 	%f7463, %f7459, %f7456;
	add.f32 	%f7464, %f7462, %f7463;
	div.rn.f32 	%f7465, %f7456, %f7464;
	div.rn.f32 	%f7466, %f7459, %f7464;
	mul.f32 	%f7467, %f7423, %f7466;
	fma.rn.f32 	%f7468, %f7420, %f7465, %f7467;
	div.rn.f32 	%f7469, %f7462, %f7464;
	fma.rn.f32 	%f953, %f7426, %f7469, %f7468;
	add.f32 	%f7470, %f887, %f887;
	mul.f32 	%f7471, %f881, 0f40E00000;
	sub.f32 	%f7472, %f7470, %f7471;
	fma.rn.f32 	%f7473, %f51, 0f41300000, %f7472;
	mul.f32 	%f7474, %f7473, 0f3E2AAAAB;
	sub.f32 	%f7475, %f7143, %f881;
	add.f32 	%f7476, %f7142, %f7475;
	mul.f32 	%f7477, %f7476, 0f3E2AAAAB;
	add.f32 	%f7478, %f7139, %f7137;
	sub.f32 	%f7479, %f7478, %f869;
	mul.f32 	%f7480, %f7479, 0f3E2AAAAB;
	add.f32 	%f7481, %f881, %f881;
	sub.f32 	%f7482, %f887, %f7481;
	add.f32 	%f7483, %f51, %f7482;
	mul.f32 	%f7484, %f7483, 0f3F8AAAAB;
	mul.f32 	%f7485, %f881, 0f40800000;
	sub.f32 	%f7486, %f887, %f7485;
	mul.f32 	%f7487, %f51, 0f40400000;
	add.f32 	%f7488, %f7487, %f7486;
	mul.f32 	%f7489, %f7488, 0f3E800000;
	mul.f32 	%f7490, %f7488, %f7489;
	fma.rn.f32 	%f7491, %f7483, %f7484, %f7490;
	sub.f32 	%f7492, %f881, %f7139;
	add.f32 	%f7493, %f875, %f7492;
	mul.f32 	%f7494, %f7493, 0f3F8AAAAB;
	mul.f32 	%f7495, %f7493, %f7494;
	sub.f32 	%f7496, %f881, %f875;
	mul.f32 	%f7497, %f7496, 0f3E800000;
	fma.rn.f32 	%f7498, %f7496, %f7497, %f7495;
	sub.f32 	%f7499, %f51, %f7142;
	add.f32 	%f7500, %f869, %f7499;
	mul.f32 	%f7501, %f7500, 0f3F8AAAAB;
	mul.f32 	%f7502, %f875, 0f40800000;
	sub.f32 	%f7503, %f7487, %f7502;
	add.f32 	%f7504, %f869, %f7503;
	mul.f32 	%f7505, %f7504, 0f3E800000;
	mul.f32 	%f7506, %f7504, %f7505;
	fma.rn.f32 	%f7507, %f7500, %f7501, %f7506;
	add.f32 	%f7508, %f7491, 0f358637BD;
	mul.f32 	%f7509, %f7508, %f7508;
	div.rn.f32 	%f7510, %f6998, %f7509;
	add.f32 	%f7511, %f7498, 0f358637BD;
	mul.f32 	%f7512, %f7511, %f7511;
	div.rn.f32 	%f7513, %f7002, %f7512;
	add.f32 	%f7514, %f7507, 0f358637BD;
	mul.f32 	%f7515, %f7514, %f7514;
	div.rn.f32 	%f7516, %f7006, %f7515;
	add.f32 	%f7517, %f7513, %f7510;
	add.f32 	%f7518, %f7516, %f7517;
	div.rn.f32 	%f7519, %f7510, %f7518;
	div.rn.f32 	%f7520, %f7513, %f7518;
	mul.f32 	%f7521, %f7477, %f7520;
	fma.rn.f32 	%f7522, %f7474, %f7519, %f7521;
	div.rn.f32 	%f7523, %f7516, %f7518;
	fma.rn.f32 	%f954, %f7480, %f7523, %f7522;
	add.f32 	%f7524, %f888, %f888;
	mul.f32 	%f7525, %f882, 0f40E00000;
	sub.f32 	%f7526, %f7524, %f7525;
	fma.rn.f32 	%f7527, %f52, 0f41300000, %f7526;
	mul.f32 	%f7528, %f7527, 0f3E2AAAAB;
	sub.f32 	%f7529, %f7201, %f882;
	add.f32 	%f7530, %f7200, %f7529;
	mul.f32 	%f7531, %f7530, 0f3E2AAAAB;
	add.f32 	%f7532, %f7197, %f7195;
	sub.f32 	%f7533, %f7532, %f870;
	mul.f32 	%f7534, %f7533, 0f3E2AAAAB;
	add.f32 	%f7535, %f882, %f882;
	sub.f32 	%f7536, %f888, %f7535;
	add.f32 	%f7537, %f52, %f7536;
	mul.f32 	%f7538, %f7537, 0f3F8AAAAB;
	mul.f32 	%f7539, %f882, 0f40800000;
	sub.f32 	%f7540, %f888, %f7539;
	mul.f32 	%f7541, %f52, 0f40400000;
	add.f32 	%f7542, %f7541, %f7540;
	mul.f32 	%f7543, %f7542, 0f3E800000;
	mul.f32 	%f7544, %f7542, %f7543;
	fma.rn.f32 	%f7545, %f7537, %f7538, %f7544;
	sub.f32 	%f7546, %f882, %f7197;
	add.f32 	%f7547, %f876, %f7546;
	mul.f32 	%f7548, %f7547, 0f3F8AAAAB;
	mul.f32 	%f7549, %f7547, %f7548;
	sub.f32 	%f7550, %f882, %f876;
	mul.f32 	%f7551, %f7550, 0f3E800000;
	fma.rn.f32 	%f7552, %f7550, %f7551, %f7549;
	sub.f32 	%f7553, %f52, %f7200;
	add.f32 	%f7554, %f870, %f7553;
	mul.f32 	%f7555, %f7554, 0f3F8AAAAB;
	mul.f32 	%f7556, %f876, 0f40800000;
	sub.f32 	%f7557, %f7541, %f7556;
	add.f32 	%f7558, %f870, %f7557;
	mul.f32 	%f7559, %f7558, 0f3E800000;
	mul.f32 	%f7560, %f7558, %f7559;
	fma.rn.f32 	%f7561, %f7554, %f7555, %f7560;
	add.f32 	%f7562, %f7545, 0f358637BD;
	mul.f32 	%f7563, %f7562, %f7562;
	div.rn.f32 	%f7564, %f6998, %f7563;
	add.f32 	%f7565, %f7552, 0f358637BD;
	mul.f32 	%f7566, %f7565, %f7565;
	div.rn.f32 	%f7567, %f7002, %f7566;
	add.f32 	%f7568, %f7561, 0f358637BD;
	mul.f32 	%f7569, %f7568, %f7568;
	div.rn.f32 	%f7570, %f7006, %f7569;
	add.f32 	%f7571, %f7567, %f7564;
	add.f32 	%f7572, %f7570, %f7571;
	div.rn.f32 	%f7573, %f7564, %f7572;
	div.rn.f32 	%f7574, %f7567, %f7572;
	mul.f32 	%f7575, %f7531, %f7574;
	fma.rn.f32 	%f7576, %f7528, %f7573, %f7575;
	div.rn.f32 	%f7577, %f7570, %f7572;
	fma.rn.f32 	%f7578, %f7534, %f7577, %f7576;
	add.f32 	%f7579, %f889, %f889;
	mul.f32 	%f7580, %f883, 0f40E00000;
	sub.f32 	%f7581, %f7579, %f7580;
	fma.rn.f32 	%f7582, %f53, 0f41300000, %f7581;
	mul.f32 	%f7583, %f7582, 0f3E2AAAAB;
	sub.f32 	%f7584, %f7260, %f883;
	add.f32 	%f7585, %f7259, %f7584;
	mul.f32 	%f7586, %f7585, 0f3E2AAAAB;
	add.f32 	%f7587, %f7256, %f7254;
	sub.f32 	%f7588, %f7587, %f871;
	mul.f32 	%f7589, %f7588, 0f3E2AAAAB;
	add.f32 	%f7590, %f883, %f883;
	sub.f32 	%f7591, %f889, %f7590;
	add.f32 	%f7592, %f53, %f7591;
	mul.f32 	%f7593, %f7592, 0f3F8AAAAB;
	mul.f32 	%f7594, %f883, 0f40800000;
	sub.f32 	%f7595, %f889, %f7594;
	mul.f32 	%f7596, %f53, 0f40400000;
	add.f32 	%f7597, %f7596, %f7595;
	mul.f32 	%f7598, %f7597, 0f3E800000;
	mul.f32 	%f7599, %f7597, %f7598;
	fma.rn.f32 	%f7600, %f7592, %f7593, %f7599;
	sub.f32 	%f7601, %f883, %f7256;
	add.f32 	%f7602, %f877, %f7601;
	mul.f32 	%f7603, %f7602, 0f3F8AAAAB;
	mul.f32 	%f7604, %f7602, %f7603;
	sub.f32 	%f7605, %f883, %f877;
	mul.f32 	%f7606, %f7605, 0f3E800000;
	fma.rn.f32 	%f7607, %f7605, %f7606, %f7604;
	sub.f32 	%f7608, %f53, %f7259;
	add.f32 	%f7609, %f871, %f7608;
	mul.f32 	%f7610, %f7609, 0f3F8AAAAB;
	mul.f32 	%f7611, %f877, 0f40800000;
	sub.f32 	%f7612, %f7596, %f7611;
	add.f32 	%f7613, %f871, %f7612;
	mul.f32 	%f7614, %f7613, 0f3E800000;
	mul.f32 	%f7615, %f7613, %f7614;
	fma.rn.f32 	%f7616, %f7609, %f7610, %f7615;
	add.f32 	%f7617, %f7600, 0f358637BD;
	mul.f32 	%f7618, %f7617, %f7617;
	div.rn.f32 	%f7619, %f6998, %f7618;
	add.f32 	%f7620, %f7607, 0f358637BD;
	mul.f32 	%f7621, %f7620, %f7620;
	div.rn.f32 	%f7622, %f7002, %f7621;
	add.f32 	%f7623, %f7616, 0f358637BD;
	mul.f32 	%f7624, %f7623, %f7623;
	div.rn.f32 	%f7625, %f7006, %f7624;
	add.f32 	%f7626, %f7622, %f7619;
	add.f32 	%f7627, %f7625, %f7626;
	div.rn.f32 	%f7628, %f7619, %f7627;
	div.rn.f32 	%f7629, %f7622, %f7627;
	mul.f32 	%f7630, %f7586, %f7629;
	fma.rn.f32 	%f7631, %f7583, %f7628, %f7630;
	div.rn.f32 	%f7632, %f7625, %f7627;
	fma.rn.f32 	%f955, %f7589, %f7632, %f7631;
	max.f32 	%f956, %f7015, 0f0DA24260;
	max.f32 	%f957, %f7248, 0f0DA24260;
	max.f32 	%f958, %f7361, 0f0DA24260;
	max.f32 	%f959, %f7578, 0f0DA24260;
	mul.f32 	%f7633, %f957, %f9407;
	div.rn.f32 	%f7634, %f7633, %f956;
	max.f32 	%f7635, %f7634, 0f2B8CBCCC;
	sqrt.rn.f32 	%f7636, %f7635;
	mul.f32 	%f7637, %f959, %f9407;
	div.rn.f32 	%f7638, %f7637, %f958;
	max.f32 	%f7639, %f7638, 0f2B8CBCCC;
	sqrt.rn.f32 	%f7640, %f7639;
	sub.f32 	%f7641, %f950, %f7636;
	sub.f32 	%f7642, %f954, %f7640;
	min.f32 	%f9454, %f7641, %f7642;
	add.f32 	%f7643, %f950, %f7636;
	add.f32 	%f7644, %f954, %f7640;
	max.f32 	%f9455, %f7643, %f7644;
	max.f32 	%f962, %f7636, %f7640;
	mul.f32 	%f963, %f962, 0f3DCCCCCD;
	abs.f32 	%f964, %f9454;
	setp.ltu.f32 	%p169, %f964, %f963;
	@%p169 bra 	$L__BB3_163;
	bra.uni 	$L__BB3_164;
$L__BB3_163:
	setp.ge.f32 	%p170, %f9454, 0f00000000;
	mul.f32 	%f7645, %f964, %f964;
	max.f32 	%f7646, %f963, 0f2B8CBCCC;
	div.rn.f32 	%f7647, %f7645, %f7646;
	add.f32 	%f7648, %f963, %f7647;
	mul.f32 	%f7649, %f7648, 0f3F000000;
	neg.f32 	%f7650, %f7649;
	selp.f32 	%f9454, %f7649, %f7650, %p170;
$L__BB3_164:
	abs.f32 	%f1030, %f9455;
	setp.ge.f32 	%p171, %f1030, %f963;
	@%p171 bra 	$L__BB3_166;
	setp.ge.f32 	%p172, %f9455, 0f00000000;
	mul.f32 	%f7651, %f1030, %f1030;
	max.f32 	%f7652, %f963, 0f2B8CBCCC;
	div.rn.f32 	%f7653, %f7651, %f7652;
	add.f32 	%f7654, %f963, %f7653;
	mul.f32 	%f7655, %f7654, 0f3F000000;
	neg.f32 	%f7656, %f7655;
	selp.f32 	%f9455, %f7655, %f7656, %p172;
$L__BB3_166:
	max.f32 	%f7657, %f951, 0f00000000;
	max.f32 	%f7658, %f955, 0f00000000;
	mul.f32 	%f1033, %f956, %f948;
	mul.f32 	%f1034, %f956, %f949;
	mul.f32 	%f1035, %f956, %f950;
	mul.f32 	%f7659, %f949, %f949;
	fma.rn.f32 	%f7660, %f948, %f948, %f7659;
	fma.rn.f32 	%f7661, %f950, %f950, %f7660;
	add.f32 	%f7662, %f9407, 0fBF800000;
	mul.f32 	%f7663, %f956, %f7662;
	max.f32 	%f7664, %f7663, 0f0DA24260;
	div.rn.f32 	%f7665, %f957, %f7664;
	mul.f32 	%f1036, %f956, %f7657;
	fma.rn.f32 	%f7666, %f7661, 0f3F000000, %f7665;
	add.f32 	%f7667, %f7657, %f7666;
	mul.f32 	%f1037, %f956, %f7667;
	mul.f32 	%f1038, %f958, %f952;
	mul.f32 	%f1039, %f958, %f953;
	mul.f32 	%f1040, %f958, %f954;
	mul.f32 	%f7668, %f953, %f953;
	fma.rn.f32 	%f7669, %f952, %f952, %f7668;
	fma.rn.f32 	%f7670, %f954, %f954, %f7669;
	mul.f32 	%f7671, %f958, %f7662;
	max.f32 	%f7672, %f7671, 0f0DA24260;
	div.rn.f32 	%f7673, %f959, %f7672;
	mul.f32 	%f1041, %f958, %f7658;
	fma.rn.f32 	%f7674, %f7670, 0f3F000000, %f7673;
	add.f32 	%f7675, %f7658, %f7674;
	mul.f32 	%f1042, %f958, %f7675;
	div.rn.f32 	%f7676, %f957, %f956;
	fma.rn.f32 	%f7677, %f7661, 0f3F000000, %f7657;
	add.f32 	%f7678, %f7676, %f7677;
	add.f32 	%f7679, %f7678, %f7665;
	mul.f32 	%f1043, %f1033, %f950;
	mul.f32 	%f1044, %f1034, %f950;
	fma.rn.f32 	%f1045, %f950, %f1035, %f957;
	mul.f32 	%f7680, %f956, %f7679;
	mul.f32 	%f1046, %f950, %f7680;
	mul.f32 	%f1047, %f950, %f1036;
	div.rn.f32 	%f7681, %f959, %f958;
	fma.rn.f32 	%f7682, %f7670, 0f3F000000, %f7658;
	add.f32 	%f7683, %f7681, %f7682;
	add.f32 	%f7684, %f7683, %f7673;
	mul.f32 	%f7685, %f958, %f7684;
	mul.f32 	%f1048, %f954, %f7685;
	setp.ge.f32 	%p173, %f9454, 0f00000000;
	mov.f32 	%f9456, %f1035;
	mov.f32 	%f9457, %f1043;
	mov.f32 	%f9458, %f1044;
	mov.f32 	%f9459, %f1045;
	mov.f32 	%f9460, %f1046;
	mov.f32 	%f9461, %f1047;
	@%p173 bra 	$L__BB3_181;
	fma.rn.f32 	%f9459, %f954, %f1040, %f959;
	mul.f32 	%f9457, %f1038, %f954;
	mul.f32 	%f9461, %f954, %f1041;
	mul.f32 	%f9458, %f1039, %f954;
	setp.le.f32 	%p174, %f9455, 0f00000000;
	mov.f32 	%f9456, %f1040;
	mov.f32 	%f9460, %f1048;
	@%p174 bra 	$L__BB3_181;
	sub.f32 	%f1053, %f9454, %f950;
	mul.f32 	%f1054, %f956, %f1053;
	sub.f32 	%f1055, %f9455, %f954;
	mul.f32 	%f1056, %f958, %f1055;
	sub.f32 	%f7686, %f1054, %f1056;
	abs.f32 	%f7687, %f7686;
	max.f32 	%f7688, %f7687, 0f2B8CBCCC;
	copysign.f32 	%f7689, %f7686, %f7688;
	sub.f32 	%f7690, %f959, %f957;
	fma.rn.f32 	%f7691, %f1035, %f1053, %f7690;
	mul.f32 	%f7692, %f1040, %f1055;
	sub.f32 	%f7693, %f7691, %f7692;
	div.rn.f32 	%f1057, %f7693, %f7689;
	sub.f32 	%f7694, %f1057, %f950;
	fma.rn.f32 	%f7695, %f1054, %f7694, %f957;
	sub.f32 	%f7696, %f1057, %f954;
	fma.rn.f32 	%f7697, %f1056, %f7696, %f959;
	add.f32 	%f7698, %f7695, %f7697;
	mul.f32 	%f1058, %f7698, 0f3F000000;
	abs.f32 	%f7699, %f948;
	abs.f32 	%f7700, %f952;
	add.f32 	%f7701, %f7699, %f7700;
	abs.f32 	%f7702, %f949;
	add.f32 	%f7703, %f7702, %f7701;
	abs.f32 	%f7704, %f953;
	add.f32 	%f7705, %f7704, %f7703;
	mul.f32 	%f7706, %f7705, 0f3F000000;
	max.f32 	%f7707, %f962, 0f2B8CBCCC;
	div.rn.f32 	%f7708, %f7706, %f7707;
	mov.f32 	%f7709, 0f3F800000;
	sub.f32 	%f7710, %f7709, %f7708;
	max.f32 	%f7711, %f7710, 0f00000000;
	min.f32 	%f7712, %f7711, 0f3F800000;
	abs.f32 	%f7713, %f7690;
	add.f32 	%f7714, %f957, %f959;
	max.f32 	%f7715, %f7714, 0f2B8CBCCC;
	div.rn.f32 	%f7716, %f7713, %f7715;
	sub.f32 	%f7717, %f958, %f956;
	abs.f32 	%f7718, %f7717;
	add.f32 	%f7719, %f956, %f958;
	max.f32 	%f7720, %f7719, 0f2B8CBCCC;
	div.rn.f32 	%f7721, %f7718, %f7720;
	add.f32 	%f7722, %f7721, %f7716;
	mul.f32 	%f7723, %f7722, 0f3F000000;
	mul.f32 	%f7724, %f7723, 0f40A00000;
	max.f32 	%f7725, %f7724, 0f00000000;
	min.f32 	%f7726, %f7725, 0f3F800000;
	mul.f32 	%f1059, %f7726, %f7712;
	mul.f32 	%f7727, %f1035, %f9455;
	mul.f32 	%f7728, %f1043, %f9455;
	mul.f32 	%f7729, %f1044, %f9455;
	mul.f32 	%f7730, %f1045, %f9455;
	mul.f32 	%f7731, %f9455, %f1046;
	mul.f32 	%f7732, %f1047, %f9455;
	mul.f32 	%f7733, %f1040, %f9454;
	mul.f32 	%f1060, %f1038, %f954;
	mul.f32 	%f7734, %f1060, %f9454;
	mul.f32 	%f7735, %f1039, %f954;
	mul.f32 	%f7736, %f7735, %f9454;
	fma.rn.f32 	%f1061, %f954, %f1040, %f959;
	mul.f32 	%f7737, %f1061, %f9454;
	mul.f32 	%f7738, %f9454, %f1048;
	mul.f32 	%f7739, %f954, %f1041;
	mul.f32 	%f7740, %f7739, %f9454;
	sub.f32 	%f7741, %f7727, %f7733;
	sub.f32 	%f7742, %f7728, %f7734;
	sub.f32 	%f7743, %f7729, %f7736;
	sub.f32 	%f7744, %f7730, %f7737;
	sub.f32 	%f7745, %f7731, %f7738;
	sub.f32 	%f7746, %f7732, %f7740;
	sub.f32 	%f7747, %f1038, %f1033;
	sub.f32 	%f7748, %f1039, %f1034;
	sub.f32 	%f7749, %f1040, %f1035;
	sub.f32 	%f7750, %f1042, %f1037;
	sub.f32 	%f7751, %f1041, %f1036;
	mul.f32 	%f7752, %f9454, %f9455;
	fma.rn.f32 	%f7753, %f7717, %f7752, %f7741;
	fma.rn.f32 	%f7754, %f7747, %f7752, %f7742;
	fma.rn.f32 	%f7755, %f7748, %f7752, %f7743;
	fma.rn.f32 	%f7756, %f7749, %f7752, %f7744;
	fma.rn.f32 	%f7757, %f7752, %f7750, %f7745;
	fma.rn.f32 	%f7758, %f7751, %f7752, %f7746;
	sub.f32 	%f7759, %f9455, %f9454;
	abs.f32 	%f7760, %f7759;
	max.f32 	%f7761, %f7760, 0f2B8CBCCC;
	copysign.f32 	%f7762, %f7759, %f7761;
	rcp.rn.f32 	%f7763, %f7762;
	mul.f32 	%f1062, %f7753, %f7763;
	mul.f32 	%f1063, %f7754, %f7763;
	mul.f32 	%f1064, %f7755, %f7763;
	mul.f32 	%f1065, %f7756, %f7763;
	mul.f32 	%f1066, %f7763, %f7757;
	mul.f32 	%f1067, %f7758, %f7763;
	setp.ltu.f32 	%p175, %f1057, 0f00000000;
	@%p175 bra 	$L__BB3_180;
	sub.f32 	%f7764, %f9454, %f1057;
	abs.f32 	%f7765, %f7764;
	max.f32 	%f7766, %f7765, 0f2B8CBCCC;
	copysign.f32 	%f7767, %f7764, %f7766;
	div.rn.f32 	%f7768, %f1054, %f7767;
	mul.f32 	%f7769, %f1053, %f1037;
	mul.f32 	%f7770, %f950, %f957;
	sub.f32 	%f7771, %f7769, %f7770;
	fma.rn.f32 	%f7772, %f1057, %f1058, %f7771;
	div.rn.f32 	%f7773, %f7772, %f7767;
	mul.f32 	%f7774, %f1036, %f1053;
	div.rn.f32 	%f7775, %f7774, %f7767;
	mul.f32 	%f7776, %f948, %f7768;
	mul.f32 	%f7777, %f949, %f7768;
	mul.f32 	%f7778, %f1057, %f7768;
	sub.f32 	%f7779, %f7768, %f956;
	sub.f32 	%f7780, %f7776, %f1033;
	sub.f32 	%f7781, %f7777, %f1034;
	sub.f32 	%f7782, %f7778, %f1035;
	sub.f32 	%f7783, %f7773, %f1037;
	sub.f32 	%f7784, %f7775, %f1036;
	fma.rn.f32 	%f7785, %f9454, %f7779, %f1035;
	fma.rn.f32 	%f7786, %f9454, %f7780, %f1043;
	fma.rn.f32 	%f7787, %f9454, %f7781, %f1044;
	fma.rn.f32 	%f7788, %f9454, %f7782, %f1045;
	fma.rn.f32 	%f7789, %f9454, %f7783, %f1046;
	fma.rn.f32 	%f7790, %f9454, %f7784, %f1047;
	mov.f32 	%f7791, 0f3F800000;
	sub.f32 	%f7792, %f7791, %f1059;
	mul.f32 	%f7793, %f7792, %f7785;
	mul.f32 	%f7794, %f7792, %f7786;
	mul.f32 	%f7795, %f7792, %f7787;
	mul.f32 	%f7796, %f7792, %f7788;
	mul.f32 	%f7797, %f7792, %f7789;
	mul.f32 	%f7798, %f7792, %f7790;
	fma.rn.f32 	%f9456, %f1059, %f1062, %f7793;
	fma.rn.f32 	%f9457, %f1059, %f1063, %f7794;
	fma.rn.f32 	%f9458, %f1059, %f1064, %f7795;
	fma.rn.f32 	%f9459, %f1059, %f1065, %f7796;
	fma.rn.f32 	%f9460, %f1059, %f1066, %f7797;
	fma.rn.f32 	%f9461, %f1059, %f1067, %f7798;
	bra.uni 	$L__BB3_181;
$L__BB3_170:
	add.s32 	%r257, %r23, %r74;
	ld.shared.u8 	%rs31, [%r257+3];
	setp.eq.s16 	%p158, %rs31, 0;
	@%p158 bra 	$L__BB3_159;
$L__BB3_171:
	max.f32 	%f965, %f872, 0f0DA24260;
	max.f32 	%f966, %f876, 0f0DA24260;
	max.f32 	%f967, %f48, 0f0DA24260;
	max.f32 	%f968, %f52, 0f0DA24260;
	mul.f32 	%f6749, %f966, %f9407;
	div.rn.f32 	%f6750, %f6749, %f965;
	max.f32 	%f6751, %f6750, 0f2B8CBCCC;
	sqrt.rn.f32 	%f6752, %f6751;
	mul.f32 	%f6753, %f968, %f9407;
	div.rn.f32 	%f6754, %f6753, %f967;
	max.f32 	%f6755, %f6754, 0f2B8CBCCC;
	sqrt.rn.f32 	%f6756, %f6755;
	sub.f32 	%f6757, %f875, %f6752;
	sub.f32 	%f6758, %f51, %f6756;
	min.f32 	%f9452, %f6757, %f6758;
	add.f32 	%f6759, %f875, %f6752;
	add.f32 	%f6760, %f51, %f6756;
	max.f32 	%f9453, %f6759, %f6760;
	max.f32 	%f971, %f6752, %f6756;
	mul.f32 	%f972, %f971, 0f3DCCCCCD;
	abs.f32 	%f973, %f9452;
	setp.ge.f32 	%p162, %f973, %f972;
	@%p162 bra 	$L__BB3_173;
	setp.ge.f32 	%p163, %f9452, 0f00000000;
	mul.f32 	%f6761, %f973, %f973;
	max.f32 	%f6762, %f972, 0f2B8CBCCC;
	div.rn.f32 	%f6763, %f6761, %f6762;
	add.f32 	%f6764, %f972, %f6763;
	mul.f32 	%f6765, %f6764, 0f3F000000;
	neg.f32 	%f6766, %f6765;
	selp.f32 	%f9452, %f6765, %f6766, %p163;
$L__BB3_173:
	abs.f32 	%f976, %f9453;
	setp.ge.f32 	%p164, %f976, %f972;
	@%p164 bra 	$L__BB3_175;
	setp.ge.f32 	%p165, %f9453, 0f00000000;
	mul.f32 	%f6767, %f976, %f976;
	max.f32 	%f6768, %f972, 0f2B8CBCCC;
	div.rn.f32 	%f6769, %f6767, %f6768;
	add.f32 	%f6770, %f972, %f6769;
	mul.f32 	%f6771, %f6770, 0f3F000000;
	neg.f32 	%f6772, %f6771;
	selp.f32 	%f9453, %f6771, %f6772, %p165;
$L__BB3_175:
	max.f32 	%f6773, %f877, 0f00000000;
	max.f32 	%f6774, %f53, 0f00000000;
	mul.f32 	%f979, %f965, %f873;
	mul.f32 	%f980, %f965, %f874;
	mul.f32 	%f981, %f965, %f875;
	mul.f32 	%f6775, %f874, %f874;
	fma.rn.f32 	%f6776, %f873, %f873, %f6775;
	fma.rn.f32 	%f6777, %f875, %f875, %f6776;
	add.f32 	%f6778, %f9407, 0fBF800000;
	mul.f32 	%f6779, %f965, %f6778;
	max.f32 	%f6780, %f6779, 0f0DA24260;
	div.rn.f32 	%f6781, %f966, %f6780;
	mul.f32 	%f982, %f965, %f6773;
	fma.rn.f32 	%f6782, %f6777, 0f3F000000, %f6781;
	add.f32 	%f6783, %f6773, %f6782;
	mul.f32 	%f983, %f965, %f6783;
	mul.f32 	%f984, %f967, %f49;
	mul.f32 	%f985, %f967, %f50;
	mul.f32 	%f986, %f967, %f51;
	mul.f32 	%f6784, %f50, %f50;
	fma.rn.f32 	%f6785, %f49, %f49, %f6784;
	fma.rn.f32 	%f6786, %f51, %f51, %f6785;
	mul.f32 	%f6787, %f967, %f6778;
	max.f32 	%f6788, %f6787, 0f0DA24260;
	div.rn.f32 	%f6789, %f968, %f6788;
	mul.f32 	%f987, %f967, %f6774;
	fma.rn.f32 	%f6790, %f6786, 0f3F000000, %f6789;
	add.f32 	%f6791, %f6774, %f6790;
	mul.f32 	%f988, %f967, %f6791;
	div.rn.f32 	%f6792, %f966, %f965;
	fma.rn.f32 	%f6793, %f6777, 0f3F000000, %f6773;
	add.f32 	%f6794, %f6792, %f6793;
	add.f32 	%f6795, %f6794, %f6781;
	mul.f32 	%f989, %f979, %f875;
	mul.f32 	%f990, %f980, %f875;
	fma.rn.f32 	%f991, %f875, %f981, %f966;
	mul.f32 	%f6796, %f965, %f6795;
	mul.f32 	%f992, %f875, %f6796;
	mul.f32 	%f993, %f875, %f982;
	div.rn.f32 	%f6797, %f968, %f967;
	fma.rn.f32 	%f6798, %f6786, 0f3F000000, %f6774;
	add.f32 	%f6799, %f6797, %f6798;
	add.f32 	%f6800, %f6799, %f6789;
	mul.f32 	%f994, %f984, %f51;
	mul.f32 	%f995, %f985, %f51;
	fma.rn.f32 	%f996, %f51, %f986, %f968;
	mul.f32 	%f6801, %f967, %f6800;
	mul.f32 	%f997, %f51, %f6801;
	mul.f32 	%f998, %f51, %f987;
	setp.ge.f32 	%p166, %f9452, 0f00000000;
	mov.f32 	%f9456, %f981;
	mov.f32 	%f9457, %f989;
	mov.f32 	%f9458, %f990;
	mov.f32 	%f9459, %f991;
	mov.f32 	%f9460, %f992;
	mov.f32 	%f9461, %f993;
	@%p166 bra 	$L__BB3_181;
	setp.le.f32 	%p167, %f9453, 0f00000000;
	mov.f32 	%f9456, %f986;
	mov.f32 	%f9457, %f994;
	mov.f32 	%f9458, %f995;
	mov.f32 	%f9459, %f996;
	mov.f32 	%f9460, %f997;
	mov.f32 	%f9461, %f998;
	@%p167 bra 	$L__BB3_181;
	sub.f32 	%f999, %f9452, %f875;
	mul.f32 	%f1000, %f965, %f999;
	sub.f32 	%f1001, %f9453, %f51;
	mul.f32 	%f1002, %f967, %f1001;
	sub.f32 	%f6802, %f1000, %f1002;
	abs.f32 	%f6803, %f6802;
	max.f32 	%f6804, %f6803, 0f2B8CBCCC;
	copysign.f32 	%f6805, %f6802, %f6804;
	sub.f32 	%f6806, %f968, %f966;
	fma.rn.f32 	%f6807, %f981, %f999, %f6806;
	mul.f32 	%f6808, %f986, %f1001;
	sub.f32 	%f6809, %f6807, %f6808;
	div.rn.f32 	%f1003, %f6809, %f6805;
	sub.f32 	%f6810, %f1003, %f875;
	fma.rn.f32 	%f6811, %f1000, %f6810, %f966;
	sub.f32 	%f6812, %f1003, %f51;
	fma.rn.f32 	%f6813, %f1002, %f6812, %f968;
	add.f32 	%f6814, %f6811, %f6813;
	mul.f32 	%f1004, %f6814, 0f3F000000;
	abs.f32 	%f6815, %f873;
	abs.f32 	%f6816, %f49;
	add.f32 	%f6817, %f6816, %f6815;
	abs.f32 	%f6818, %f874;
	add.f32 	%f6819, %f6817, %f6818;
	abs.f32 	%f6820, %f50;
	add.f32 	%f6821, %f6820, %f6819;
	mul.f32 	%f6822, %f6821, 0f3F000000;
	max.f32 	%f6823, %f971, 0f2B8CBCCC;
	div.rn.f32 	%f6824, %f6822, %f6823;
	mov.f32 	%f6825, 0f3F800000;
	sub.f32 	%f6826, %f6825, %f6824;
	max.f32 	%f6827, %f6826, 0f00000000;
	min.f32 	%f6828, %f6827, 0f3F800000;
	abs.f32 	%f6829, %f6806;
	add.f32 	%f6830, %f968, %f966;
	max.f32 	%f6831, %f6830, 0f2B8CBCCC;
	div.rn.f32 	%f6832, %f6829, %f6831;
	sub.f32 	%f6833, %f967, %f965;
	abs.f32 	%f6834, %f6833;
	add.f32 	%f6835, %f967, %f965;
	max.f32 	%f6836, %f6835, 0f2B8CBCCC;
	div.rn.f32 	%f6837, %f6834, %f6836;
	add.f32 	%f6838, %f6837, %f6832;
	mul.f32 	%f6839, %f6838, 0f3F000000;
	mul.f32 	%f6840, %f6839, 0f40A00000;
	max.f32 	%f6841, %f6840, 0f00000000;
	min.f32 	%f6842, %f6841, 0f3F800000;
	mul.f32 	%f1005, %f6842, %f6828;
	mul.f32 	%f6843, %f981, %f9453;
	mul.f32 	%f6844, %f989, %f9453;
	mul.f32 	%f6845, %f990, %f9453;
	mul.f32 	%f6846, %f991, %f9453;
	mul.f32 	%f6847, %f9453, %f992;
	mul.f32 	%f6848, %f993, %f9453;
	mul.f32 	%f6849, %f986, %f9452;
	mul.f32 	%f1006, %f984, %f51;
	mul.f32 	%f6850, %f1006, %f9452;
	mul.f32 	%f1007, %f985, %f51;
	mul.f32 	%f6851, %f1007, %f9452;
	fma.rn.f32 	%f1008, %f51, %f986, %f968;
	mul.f32 	%f6852, %f1008, %f9452;
	mul.f32 	%f6853, %f9452, %f997;
	mul.f32 	%f1009, %f51, %f987;
	mul.f32 	%f6854, %f1009, %f9452;
	sub.f32 	%f6855, %f6843, %f6849;
	sub.f32 	%f6856, %f6844, %f6850;
	sub.f32 	%f6857, %f6845, %f6851;
	sub.f32 	%f6858, %f6846, %f6852;
	sub.f32 	%f6859, %f6847, %f6853;
	sub.f32 	%f6860, %f6848, %f6854;
	sub.f32 	%f6861, %f984, %f979;
	sub.f32 	%f6862, %f985, %f980;
	sub.f32 	%f6863, %f986, %f981;
	sub.f32 	%f6864, %f988, %f983;
	sub.f32 	%f6865, %f987, %f982;
	mul.f32 	%f6866, %f9452, %f9453;
	fma.rn.f32 	%f6867, %f6833, %f6866, %f6855;
	fma.rn.f32 	%f6868, %f6861, %f6866, %f6856;
	fma.rn.f32 	%f6869, %f6862, %f6866, %f6857;
	fma.rn.f32 	%f6870, %f6863, %f6866, %f6858;
	fma.rn.f32 	%f6871, %f6866, %f6864, %f6859;
	fma.rn.f32 	%f6872, %f6865, %f6866, %f6860;
	sub.f32 	%f6873, %f9453, %f9452;
	abs.f32 	%f6874, %f6873;
	max.f32 	%f6875, %f6874, 0f2B8CBCCC;
	copysign.f32 	%f6876, %f6873, %f6875;
	rcp.rn.f32 	%f6877, %f6876;
	mul.f32 	%f1010, %f6867, %f6877;
	mul.f32 	%f1011, %f6868, %f6877;
	mul.f32 	%f1012, %f6869, %f6877;
	mul.f32 	%f1013, %f6870, %f6877;
	mul.f32 	%f1014, %f6877, %f6871;
	mul.f32 	%f1015, %f6872, %f6877;
	setp.ltu.f32 	%p168, %f1003, 0f00000000;
	@%p168 bra 	$L__BB3_179;
	sub.f32 	%f6878, %f9452, %f1003;
	abs.f32 	%f6879, %f6878;
	max.f32 	%f6880, %f6879, 0f2B8CBCCC;
	copysign.f32 	%f6881, %f6878, %f6880;
	div.rn.f32 	%f6882, %f1000, %f6881;
	mul.f32 	%f6883, %f999, %f983;
	mul.f32 	%f6884, %f875, %f966;
	sub.f32 	%f6885, %f6883, %f6884;
	fma.rn.f32 	%f6886, %f1003, %f1004, %f6885;
	div.rn.f32 	%f6887, %f6886, %f6881;
	mul.f32 	%f6888, %f982, %f999;
	div.rn.f32 	%f6889, %f6888, %f6881;
	mul.f32 	%f6890, %f873, %f6882;
	mul.f32 	%f6891, %f874, %f6882;
	mul.f32 	%f6892, %f1003, %f6882;
	sub.f32 	%f6893, %f6882, %f965;
	sub.f32 	%f6894, %f6890, %f979;
	sub.f32 	%f6895, %f6891, %f980;
	sub.f32 	%f6896, %f6892, %f981;
	sub.f32 	%f6897, %f6887, %f983;
	sub.f32 	%f6898, %f6889, %f982;
	fma.rn.f32 	%f6899, %f9452, %f6893, %f981;
	fma.rn.f32 	%f6900, %f9452, %f6894, %f989;
	fma.rn.f32 	%f6901, %f9452, %f6895, %f990;
	fma.rn.f32 	%f6902, %f9452, %f6896, %f991;
	fma.rn.f32 	%f6903, %f9452, %f6897, %f992;
	fma.rn.f32 	%f6904, %f9452, %f6898, %f993;
	mov.f32 	%f6905, 0f3F800000;
	sub.f32 	%f6906, %f6905, %f1005;
	mul.f32 	%f6907, %f6906, %f6899;
	mul.f32 	%f6908, %f6906, %f6900;
	mul.f32 	%f6909, %f6906, %f6901;
	mul.f32 	%f6910, %f6906, %f6902;
	mul.f32 	%f6911, %f6906, %f6903;
	mul.f32 	%f6912, %f6906, %f6904;
	fma.rn.f32 	%f9456, %f1005, %f1010, %f6907;
	fma.rn.f32 	%f9457, %f1005, %f1011, %f6908;
	fma.rn.f32 	%f9458, %f1005, %f1012, %f6909;
	fma.rn.f32 	%f9459, %f1005, %f1013, %f6910;
	fma.rn.f32 	%f9460, %f1005, %f1014, %f6911;
	fma.rn.f32 	%f9461, %f1005, %f1015, %f6912;
	bra.uni 	$L__BB3_181;
$L__BB3_179:
	sub.f32 	%f6913, %f9453, %f1003;
	abs.f32 	%f6914, %f6913;
	max.f32 	%f6915, %f6914, 0f2B8CBCCC;
	copysign.f32 	%f6916, %f6913, %f6915;
	div.rn.f32 	%f6917, %f1002, %f6916;
	mul.f32 	%f6918, %f1001, %f988;
	mul.f32 	%f6919, %f51, %f968;
	sub.f32 	%f6920, %f6918, %f6919;
	fma.rn.f32 	%f6921, %f1003, %f1004, %f6920;
	div.rn.f32 	%f6922, %f6921, %f6916;
	mul.f32 	%f6923, %f987, %f1001;
	div.rn.f32 	%f6924, %f6923, %f6916;
	mul.f32 	%f6925, %f49, %f6917;
	mul.f32 	%f6926, %f50, %f6917;
	mul.f32 	%f6927, %f1003, %f6917;
	sub.f32 	%f6928, %f6917, %f967;
	sub.f32 	%f6929, %f6925, %f984;
	sub.f32 	%f6930, %f6926, %f985;
	sub.f32 	%f6931, %f6927, %f986;
	sub.f32 	%f6932, %f6922, %f988;
	sub.f32 	%f6933, %f6924, %f987;
	fma.rn.f32 	%f6934, %f9453, %f6928, %f986;
	fma.rn.f32 	%f6935, %f9453, %f6929, %f1006;
	fma.rn.f32 	%f6936, %f9453, %f6930, %f1007;
	fma.rn.f32 	%f6937, %f9453, %f6931, %f1008;
	fma.rn.f32 	%f6938, %f9453, %f6932, %f997;
	fma.rn.f32 	%f6939, %f9453, %f6933, %f1009;
	mov.f32 	%f6940, 0f3F800000;
	sub.f32 	%f6941, %f6940, %f1005;
	mul.f32 	%f6942, %f6941, %f6934;
	mul.f32 	%f6943, %f6941, %f6935;
	mul.f32 	%f6944, %f6941, %f6936;
	mul.f32 	%f6945, %f6941, %f6937;
	mul.f32 	%f6946, %f6941, %f6938;
	mul.f32 	%f6947, %f6941, %f6939;
	fma.rn.f32 	%f9456, %f1005, %f1010, %f6942;
	fma.rn.f32 	%f9457, %f1005, %f1011, %f6943;
	fma.rn.f32 	%f9458, %f1005, %f1012, %f6944;
	fma.rn.f32 	%f9459, %f1005, %f1013, %f6945;
	fma.rn.f32 	%f9460, %f1005, %f1014, %f6946;
	fma.rn.f32 	%f9461, %f1005, %f1015, %f6947;
	bra.uni 	$L__BB3_181;
$L__BB3_180:
	sub.f32 	%f7799, %f9455, %f1057;
	abs.f32 	%f7800, %f7799;
	max.f32 	%f7801, %f7800, 0f2B8CBCCC;
	copysign.f32 	%f7802, %f7799, %f7801;
	div.rn.f32 	%f7803, %f1056, %f7802;
	mul.f32 	%f7804, %f1055, %f1042;
	mul.f32 	%f7805, %f954, %f959;
	sub.f32 	%f7806, %f7804, %f7805;
	fma.rn.f32 	%f7807, %f1057, %f1058, %f7806;
	div.rn.f32 	%f7808, %f7807, %f7802;
	mul.f32 	%f7809, %f1041, %f1055;
	div.rn.f32 	%f7810, %f7809, %f7802;
	mul.f32 	%f7811, %f952, %f7803;
	mul.f32 	%f7812, %f953, %f7803;
	mul.f32 	%f7813, %f1057, %f7803;
	sub.f32 	%f7814, %f7803, %f958;
	sub.f32 	%f7815, %f7811, %f1038;
	sub.f32 	%f7816, %f7812, %f1039;
	sub.f32 	%f7817, %f7813, %f1040;
	sub.f32 	%f7818, %f7808, %f1042;
	sub.f32 	%f7819, %f7810, %f1041;
	mul.f32 	%f7820, %f9455, %f7816;
	mul.f32 	%f7821, %f9455, %f7819;
	fma.rn.f32 	%f7822, %f9455, %f7814, %f1040;
	fma.rn.f32 	%f7823, %f9455, %f7815, %f1060;
	fma.rn.f32 	%f7824, %f1039, %f954, %f7820;
	fma.rn.f32 	%f7825, %f9455, %f7817, %f1061;
	fma.rn.f32 	%f7826, %f9455, %f7818, %f1048;
	fma.rn.f32 	%f7827, %f954, %f1041, %f7821;
	mov.f32 	%f7828, 0f3F800000;
	sub.f32 	%f7829, %f7828, %f1059;
	mul.f32 	%f7830, %f7829, %f7822;
	mul.f32 	%f7831, %f7829, %f7823;
	mul.f32 	%f7832, %f7829, %f7824;
	mul.f32 	%f7833, %f7829, %f7825;
	mul.f32 	%f7834, %f7829, %f7826;
	mul.f32 	%f7835, %f7829, %f7827;
	fma.rn.f32 	%f9456, %f1059, %f1062, %f7830;
	fma.rn.f32 	%f9457, %f1059, %f1063, %f7831;
	fma.rn.f32 	%f9458, %f1059, %f1064, %f7832;
	fma.rn.f32 	%f9459, %f1059, %f1065, %f7833;
	fma.rn.f32 	%f9460, %f1059, %f1066, %f7834;
	fma.rn.f32 	%f9461, %f1059, %f1067, %f7835;
$L__BB3_181:
	setp.ne.s16 	%p176, %rs2, 0;
	@%p176 bra 	$L__BB3_183;
	ld.shared.u8 	%rs35, [%r82+3];
	setp.eq.s16 	%p177, %rs35, 0;
	@%p177 bra 	$L__BB3_202;
$L__BB3_183:
	neg.f32 	%f1086, %f51;
	mul.f32 	%f7836, %f52, %f9407;
	div.rn.f32 	%f7837, %f7836, %f48;
	max.f32 	%f7838, %f7837, 0f2B8CBCCC;
	sqrt.rn.f32 	%f1087, %f7838;
	sub.f32 	%f7839, %f51, %f1087;
	sub.f32 	%f7840, %f1086, %f1087;
	min.f32 	%f9462, %f7839, %f7840;
	add.f32 	%f7841, %f51, %f1087;
	sub.f32 	%f7842, %f1087, %f51;
	max.f32 	%f9463, %f7841, %f7842;
	mul.f32 	%f1090, %f1087, 0f3DCCCCCD;
	abs.f32 	%f1091, %f9462;
	setp.ge.f32 	%p178, %f1091, %f1090;
	@%p178 bra 	$L__BB3_185;
	setp.ge.f32 	%p179, %f9462, 0f00000000;
	mul.f32 	%f7843, %f1091, %f1091;
	max.f32 	%f7844, %f1090, 0f2B8CBCCC;
	div.rn.f32 	%f7845, %f7843, %f7844;
	add.f32 	%f7846, %f1090, %f7845;
	mul.f32 	%f7847, %f7846, 0f3F000000;
	neg.f32 	%f7848, %f7847;
	selp.f32 	%f9462, %f7847, %f7848, %p179;
$L__BB3_185:
	abs.f32 	%f1094, %f9463;
	setp.ge.f32 	%p180, %f1094, %f1090;
	@%p180 bra 	$L__BB3_187;
	setp.ge.f32 	%p181, %f9463, 0f00000000;
	mul.f32 	%f7849, %f1094, %f1094;
	max.f32 	%f7850, %f1090, 0f2B8CBCCC;
	div.rn.f32 	%f7851, %f7849, %f7850;
	add.f32 	%f7852, %f1090, %f7851;
	mul.f32 	%f7853, %f7852, 0f3F000000;
	neg.f32 	%f7854, %f7853;
	selp.f32 	%f9463, %f7853, %f7854, %p181;
$L__BB3_187:
	mul.f32 	%f1097, %f48, %f49;
	mul.f32 	%f1098, %f48, %f50;
	mul.f32 	%f1099, %f48, %f51;
	mul.f32 	%f7855, %f50, %f50;
	fma.rn.f32 	%f7856, %f49, %f49, %f7855;
	fma.rn.f32 	%f7857, %f51, %f51, %f7856;
	add.f32 	%f7858, %f9407, 0fBF800000;
	mul.f32 	%f7859, %f48, %f7858;
	max.f32 	%f7860, %f7859, 0f0DA24260;
	div.rn.f32 	%f7861, %f52, %f7860;
	mul.f32 	%f1100, %f48, %f53;
	fma.rn.f32 	%f7862, %f7857, 0f3F000000, %f7861;
	add.f32 	%f7863, %f53, %f7862;
	mul.f32 	%f1101, %f48, %f7863;
	mul.f32 	%f1102, %f48, %f1086;
	div.rn.f32 	%f7864, %f52, %f48;
	fma.rn.f32 	%f7865, %f7857, 0f3F000000, %f53;
	add.f32 	%f7866, %f7864, %f7865;
	add.f32 	%f7867, %f7866, %f7861;
	mul.f32 	%f1103, %f1097, %f51;
	mul.f32 	%f1104, %f1098, %f51;
	fma.rn.f32 	%f1105, %f51, %f1099, %f52;
	mul.f32 	%f7868, %f48, %f7867;
	mul.f32 	%f1106, %f51, %f7868;
	mul.f32 	%f1107, %f51, %f1100;
	mul.f32 	%f1108, %f1097, %f1086;
	mul.f32 	%f1109, %f1098, %f1086;
	mul.f32 	%f7869, %f51, %f1102;
	sub.f32 	%f1110, %f52, %f7869;
	mul.f32 	%f1111, %f7868, %f1086;
	mul.f32 	%f1112, %f1100, %f1086;
	setp.ge.f32 	%p182, %f9462, 0f00000000;
	mov.f32 	%f9468, %f1099;
	mov.f32 	%f9469, %f1103;
	mov.f32 	%f9470, %f1104;
	mov.f32 	%f9471, %f1105;
	mov.f32 	%f9472, %f1106;
	mov.f32 	%f9473, %f1107;
	@%p182 bra 	$L__BB3_213;
	setp.le.f32 	%p183, %f9463, 0f00000000;
	mov.f32 	%f9468, %f1102;
	mov.f32 	%f9469, %f1108;
	mov.f32 	%f9470, %f1109;
	mov.f32 	%f9471, %f1110;
	mov.f32 	%f9472, %f1111;
	mov.f32 	%f9473, %f1112;
	@%p183 bra 	$L__BB3_213;
	sub.f32 	%f1113, %f9462, %f51;
	mul.f32 	%f1114, %f48, %f1113;
	add.f32 	%f1115, %f51, %f9463;
	mul.f32 	%f1116, %f48, %f1115;
	sub.f32 	%f7870, %f1114, %f1116;
	abs.f32 	%f7871, %f7870;
	max.f32 	%f7872, %f7871, 0f2B8CBCCC;
	copysign.f32 	%f7873, %f7870, %f7872;
	sub.f32 	%f7874, %f52, %f52;
	fma.rn.f32 	%f7875, %f1099, %f1113, %f7874;
	mul.f32 	%f7876, %f1102, %f1115;
	sub.f32 	%f7877, %f7875, %f7876;
	div.rn.f32 	%f1117, %f7877, %f7873;
	sub.f32 	%f7878, %f1117, %f51;
	fma.rn.f32 	%f7879, %f1114, %f7878, %f52;
	add.f32 	%f7880, %f51, %f1117;
	fma.rn.f32 	%f7881, %f1116, %f7880, %f52;
	add.f32 	%f7882, %f7879, %f7881;
	mul.f32 	%f1118, %f7882, 0f3F000000;
	abs.f32 	%f7883, %f49;
	add.f32 	%f7884, %f7883, %f7883;
	abs.f32 	%f7885, %f50;
	add.f32 	%f7886, %f7884, %f7885;
	add.f32 	%f7887, %f7885, %f7886;
	mul.f32 	%f7888, %f7887, 0f3F000000;
	max.f32 	%f7889, %f1087, 0f2B8CBCCC;
	div.rn.f32 	%f7890, %f7888, %f7889;
	mov.f32 	%f7891, 0f3F800000;
	sub.f32 	%f7892, %f7891, %f7890;
	max.f32 	%f7893, %f7892, 0f00000000;
	min.f32 	%f7894, %f7893, 0f3F800000;
	abs.f32 	%f7895, %f7874;
	add.f32 	%f7896, %f52, %f52;
	max.f32 	%f7897, %f7896, 0f2B8CBCCC;
	div.rn.f32 	%f7898, %f7895, %f7897;
	sub.f32 	%f7899, %f48, %f48;
	abs.f32 	%f7900, %f7899;
	add.f32 	%f7901, %f48, %f48;
	max.f32 	%f7902, %f7901, 0f2B8CBCCC;
	div.rn.f32 	%f7903, %f7900, %f7902;
	add.f32 	%f7904, %f7903, %f7898;
	mul.f32 	%f7905, %f7904, 0f3F000000;
	mul.f32 	%f7906, %f7905, 0f40A00000;
	max.f32 	%f7907, %f7906, 0f00000000;
	min.f32 	%f7908, %f7907, 0f3F800000;
	mul.f32 	%f1119, %f7908, %f7894;
	mul.f32 	%f7909, %f1099, %f9463;
	mul.f32 	%f7910, %f1103, %f9463;
	mul.f32 	%f7911, %f1104, %f9463;
	mul.f32 	%f7912, %f1105, %f9463;
	mul.f32 	%f7913, %f9463, %f1106;
	mul.f32 	%f7914, %f1107, %f9463;
	mul.f32 	%f7915, %f1102, %f9462;
	mul.f32 	%f7916, %f1108, %f9462;
	mul.f32 	%f7917, %f1109, %f9462;
	mul.f32 	%f7918, %f1110, %f9462;
	mul.f32 	%f7919, %f9462, %f1111;
	mul.f32 	%f7920, %f1112, %f9462;
	sub.f32 	%f7921, %f7909, %f7915;
	sub.f32 	%f7922, %f7910, %f7916;
	sub.f32 	%f7923, %f7911, %f7917;
	sub.f32 	%f7924, %f7912, %f7918;
	sub.f32 	%f7925, %f7913, %f7919;
	sub.f32 	%f7926, %f7914, %f7920;
	sub.f32 	%f7927, %f1097, %f1097;
	sub.f32 	%f7928, %f1098, %f1098;
	sub.f32 	%f7929, %f1102, %f1099;
	sub.f32 	%f7930, %f1101, %f1101;
	sub.f32 	%f7931, %f1100, %f1100;
	mul.f32 	%f7932, %f9462, %f9463;
	fma.rn.f32 	%f7933, %f7899, %f7932, %f7921;
	fma.rn.f32 	%f7934, %f7927, %f7932, %f7922;
	fma.rn.f32 	%f7935, %f7928, %f7932, %f7923;
	fma.rn.f32 	%f7936, %f7929, %f7932, %f7924;
	fma.rn.f32 	%f7937, %f7932, %f7930, %f7925;
	fma.rn.f32 	%f7938, %f7931, %f7932, %f7926;
	sub.f32 	%f7939, %f9463, %f9462;
	abs.f32 	%f7940, %f7939;
	max.f32 	%f7941, %f7940, 0f2B8CBCCC;
	copysign.f32 	%f7942, %f7939, %f7941;
	rcp.rn.f32 	%f7943, %f7942;
	mul.f32 	%f1120, %f7933, %f7943;
	mul.f32 	%f1121, %f7934, %f7943;
	mul.f32 	%f1122, %f7935, %f7943;
	mul.f32 	%f1123, %f7936, %f7943;
	mul.f32 	%f1124, %f7943, %f7937;
	mul.f32 	%f1125, %f7938, %f7943;
	setp.ltu.f32 	%p184, %f1117, 0f00000000;
	@%p184 bra 	$L__BB3_191;
	sub.f32 	%f7944, %f9462, %f1117;
	abs.f32 	%f7945, %f7944;
	max.f32 	%f7946, %f7945, 0f2B8CBCCC;
	copysign.f32 	%f7947, %f7944, %f7946;
	div.rn.f32 	%f7948, %f1114, %f7947;
	mul.f32 	%f7949, %f1113, %f1101;
	mul.f32 	%f7950, %f51, %f52;
	sub.f32 	%f7951, %f7949, %f7950;
	fma.rn.f32 	%f7952, %f1117, %f1118, %f7951;
	div.rn.f32 	%f7953, %f7952, %f7947;
	mul.f32 	%f7954, %f1100, %f1113;
	div.rn.f32 	%f7955, %f7954, %f7947;
	mul.f32 	%f7956, %f49, %f7948;
	mul.f32 	%f7957, %f50, %f7948;
	mul.f32 	%f7958, %f1117, %f7948;
	sub.f32 	%f7959, %f7948, %f48;
	sub.f32 	%f7960, %f7956, %f1097;
	sub.f32 	%f7961, %f7957, %f1098;
	sub.f32 	%f7962, %f7958, %f1099;
	sub.f32 	%f7963, %f7953, %f1101;
	sub.f32 	%f7964, %f7955, %f1100;
	fma.rn.f32 	%f7965, %f9462, %f7959, %f1099;
	fma.rn.f32 	%f7966, %f9462, %f7960, %f1103;
	fma.rn.f32 	%f7967, %f9462, %f7961, %f1104;
	fma.rn.f32 	%f7968, %f9462, %f7962, %f1105;
	fma.rn.f32 	%f7969, %f9462, %f7963, %f1106;
	fma.rn.f32 	%f7970, %f9462, %f7964, %f1107;
	mov.f32 	%f7971, 0f3F800000;
	sub.f32 	%f7972, %f7971, %f1119;
	mul.f32 	%f7973, %f7972, %f7965;
	mul.f32 	%f7974, %f7972, %f7966;
	mul.f32 	%f7975, %f7972, %f7967;
	mul.f32 	%f7976, %f7972, %f7968;
	mul.f32 	%f7977, %f7972, %f7969;
	mul.f32 	%f7978, %f7972, %f7970;
	fma.rn.f32 	%f9468, %f1119, %f1120, %f7973;
	fma.rn.f32 	%f9469, %f1119, %f1121, %f7974;
	fma.rn.f32 	%f9470, %f1119, %f1122, %f7975;
	fma.rn.f32 	%f9471, %f1119, %f1123, %f7976;
	fma.rn.f32 	%f9472, %f1119, %f1124, %f7977;
	fma.rn.f32 	%f9473, %f1119, %f1125, %f7978;
	bra.uni 	$L__BB3_213;
$L__BB3_191:
	sub.f32 	%f7979, %f9463, %f1117;
	abs.f32 	%f7980, %f7979;
	max.f32 	%f7981, %f7980, 0f2B8CBCCC;
	copysign.f32 	%f7982, %f7979, %f7981;
	div.rn.f32 	%f7983, %f1116, %f7982;
	mul.f32 	%f7984, %f1115, %f1101;
	fma.rn.f32 	%f7985, %f51, %f52, %f7984;
	fma.rn.f32 	%f7986, %f1117, %f1118, %f7985;
	div.rn.f32 	%f7987, %f7986, %f7982;
	mul.f32 	%f7988, %f1100, %f1115;
	div.rn.f32 	%f7989, %f7988, %f7982;
	mul.f32 	%f7990, %f49, %f7983;
	mul.f32 	%f7991, %f50, %f7983;
	mul.f32 	%f7992, %f1117, %f7983;
	sub.f32 	%f7993, %f7983, %f48;
	sub.f32 	%f7994, %f7990, %f1097;
	sub.f32 	%f7995, %f7991, %f1098;
	sub.f32 	%f7996, %f7992, %f1102;
	sub.f32 	%f7997, %f7987, %f1101;
	sub.f32 	%f7998, %f7989, %f1100;
	fma.rn.f32 	%f7999, %f9463, %f7993, %f1102;
	fma.rn.f32 	%f8000, %f9463, %f7994, %f1108;
	fma.rn.f32 	%f8001, %f9463, %f7995, %f1109;
	fma.rn.f32 	%f8002, %f9463, %f7996, %f1110;
	fma.rn.f32 	%f8003, %f9463, %f7997, %f1111;
	fma.rn.f32 	%f8004, %f9463, %f7998, %f1112;
	mov.f32 	%f8005, 0f3F800000;
	sub.f32 	%f8006, %f8005, %f1119;
	mul.f32 	%f8007, %f8006, %f7999;
	mul.f32 	%f8008, %f8006, %f8000;
	mul.f32 	%f8009, %f8006, %f8001;
	mul.f32 	%f8010, %f8006, %f8002;
	mul.f32 	%f8011, %f8006, %f8003;
	mul.f32 	%f8012, %f8006, %f8004;
	fma.rn.f32 	%f9468, %f1119, %f1120, %f8007;
	fma.rn.f32 	%f9469, %f1119, %f1121, %f8008;
	fma.rn.f32 	%f9470, %f1119, %f1122, %f8009;
	fma.rn.f32 	%f9471, %f1119, %f1123, %f8010;
	fma.rn.f32 	%f9472, %f1119, %f1124, %f8011;
	fma.rn.f32 	%f9473, %f1119, %f1125, %f8012;
	bra.uni 	$L__BB3_213;
$L__BB3_192:
	ld.shared.u8 	%rs39, [%r83+3];
	setp.ne.s16 	%p186, %rs39, 0;
	@%p186 bra 	$L__BB3_203;
	add.s32 	%r258, %r83, %r16;
	ld.shared.u8 	%rs40, [%r258+3];
	setp.ne.s16 	%p187, %rs40, 0;
	@%p187 bra 	$L__BB3_203;
	add.f32 	%f8212, %f866, %f866;
	mul.f32 	%f8213, %f872, 0f40E00000;
	sub.f32 	%f8214, %f8212, %f8213;
	fma.rn.f32 	%f8215, %f48, 0f41300000, %f8214;
	mul.f32 	%f8216, %f8215, 0f3E2AAAAB;
	mul.f32 	%f8217, %f48, 0f40A00000;
	sub.f32 	%f8218, %f8217, %f872;
	add.f32 	%f8219, %f878, %f878;
	add.f32 	%f8220, %f8218, %f8219;
	mul.f32 	%f8221, %f8220, 0f3E2AAAAB;
	add.f32 	%f8222, %f48, %f48;
	mul.f32 	%f8223, %f878, 0f40A00000;
	add.f32 	%f8224, %f8222, %f8223;
	sub.f32 	%f8225, %f8224, %f884;
	mul.f32 	%f8226, %f8225, 0f3E2AAAAB;
	add.f32 	%f8227, %f872, %f872;
	sub.f32 	%f8228, %f866, %f8227;
	add.f32 	%f8229, %f48, %f8228;
	mul.f32 	%f8230, %f8229, 0f3F8AAAAB;
	mul.f32 	%f8231, %f872, 0f40800000;
	sub.f32 	%f8232, %f866, %f8231;
	mul.f32 	%f8233, %f48, 0f40400000;
	add.f32 	%f8234, %f8233, %f8232;
	mul.f32 	%f8235, %f8234, 0f3E800000;
	mul.f32 	%f8236, %f8234, %f8235;
	fma.rn.f32 	%f8237, %f8229, %f8230, %f8236;
	sub.f32 	%f8238, %f872, %f8222;
	add.f32 	%f8239, %f8238, %f878;
	mul.f32 	%f8240, %f8239, 0f3F8AAAAB;
	sub.f32 	%f8241, %f872, %f878;
	mul.f32 	%f8242, %f8241, 0f3E800000;
	mul.f32 	%f8243, %f8241, %f8242;
	fma.rn.f32 	%f8244, %f8239, %f8240, %f8243;
	sub.f32 	%f8245, %f48, %f8219;
	add.f32 	%f8246, %f8245, %f884;
	mul.f32 	%f8247, %f8246, 0f3F8AAAAB;
	mul.f32 	%f8248, %f878, 0f40800000;
	sub.f32 	%f8249, %f8233, %f8248;
	add.f32 	%f8250, %f8249, %f884;
	mul.f32 	%f8251, %f8250, 0f3E800000;
	mul.f32 	%f8252, %f8250, %f8251;
	fma.rn.f32 	%f8253, %f8246, %f8247, %f8252;
	add.f32 	%f8254, %f8237, 0f358637BD;
	mul.f32 	%f8255, %f8254, %f8254;
	mov.f32 	%f8256, 0f3DCCCCCD;
	div.rn.f32 	%f8257, %f8256, %f8255;
	add.f32 	%f8258, %f8244, 0f358637BD;
	mul.f32 	%f8259, %f8258, %f8258;
	mov.f32 	%f8260, 0f3F19999A;
	div.rn.f32 	%f8261, %f8260, %f8259;
	add.f32 	%f8262, %f8253, 0f358637BD;
	mul.f32 	%f8263, %f8262, %f8262;
	mov.f32 	%f8264, 0f3E99999A;
	div.rn.f32 	%f8265, %f8264, %f8263;
	add.f32 	%f8266, %f8257, %f8261;
	add.f32 	%f8267, %f8266, %f8265;
	div.rn.f32 	%f8268, %f8257, %f8267;
	div.rn.f32 	%f8269, %f8261, %f8267;
	mul.f32 	%f8270, %f8221, %f8269;
	fma.rn.f32 	%f8271, %f8216, %f8268, %f8270;
	div.rn.f32 	%f8272, %f8265, %f8267;
	fma.rn.f32 	%f8273, %f8226, %f8272, %f8271;
	add.f32 	%f8274, %f867, %f867;
	mul.f32 	%f8275, %f873, 0f40E00000;
	sub.f32 	%f8276, %f8274, %f8275;
	fma.rn.f32 	%f8277, %f49, 0f41300000, %f8276;
	mul.f32 	%f8278, %f8277, 0f3E2AAAAB;
	mul.f32 	%f8279, %f49, 0f40A00000;
	sub.f32 	%f8280, %f8279, %f873;
	add.f32 	%f8281, %f879, %f879;
	add.f32 	%f8282, %f8280, %f8281;
	mul.f32 	%f8283, %f8282, 0f3E2AAAAB;
	add.f32 	%f8284, %f49, %f49;
	mul.f32 	%f8285, %f879, 0f40A00000;
	add.f32 	%f8286, %f8284, %f8285;
	sub.f32 	%f8287, %f8286, %f885;
	mul.f32 	%f8288, %f8287, 0f3E2AAAAB;
	add.f32 	%f8289, %f873, %f873;
	sub.f32 	%f8290, %f867, %f8289;
	add.f32 	%f8291, %f49, %f8290;
	mul.f32 	%f8292, %f8291, 0f3F8AAAAB;
	mul.f32 	%f8293, %f873, 0f40800000;
	sub.f32 	%f8294, %f867, %f8293;
	mul.f32 	%f8295, %f49, 0f40400000;
	add.f32 	%f8296, %f8295, %f8294;
	mul.f32 	%f8297, %f8296, 0f3E800000;
	mul.f32 	%f8298, %f8296, %f8297;
	fma.rn.f32 	%f8299, %f8291, %f8292, %f8298;
	sub.f32 	%f8300, %f873, %f8284;
	add.f32 	%f8301, %f8300, %f879;
	mul.f32 	%f8302, %f8301, 0f3F8AAAAB;
	sub.f32 	%f8303, %f873, %f879;
	mul.f32 	%f8304, %f8303, 0f3E800000;
	mul.f32 	%f8305, %f8303, %f8304;
	fma.rn.f32 	%f8306, %f8301, %f8302, %f8305;
	sub.f32 	%f8307, %f49, %f8281;
	add.f32 	%f8308, %f8307, %f885;
	mul.f32 	%f8309, %f8308, 0f3F8AAAAB;
	mul.f32 	%f8310, %f879, 0f40800000;
	sub.f32 	%f8311, %f8295, %f8310;
	add.f32 	%f8312, %f8311, %f885;
	mul.f32 	%f8313, %f8312, 0f3E800000;
	mul.f32 	%f8314, %f8312, %f8313;
	fma.rn.f32 	%f8315, %f8308, %f8309, %f8314;
	add.f32 	%f8316, %f8299, 0f358637BD;
	mul.f32 	%f8317, %f8316, %f8316;
	div.rn.f32 	%f8318, %f8256, %f8317;
	add.f32 	%f8319, %f8306, 0f358637BD;
	mul.f32 	%f8320, %f8319, %f8319;
	div.rn.f32 	%f8321, %f8260, %f8320;
	add.f32 	%f8322, %f8315, 0f358637BD;
	mul.f32 	%f8323, %f8322, %f8322;
	div.rn.f32 	%f8324, %f8264, %f8323;
	add.f32 	%f8325, %f8318, %f8321;
	add.f32 	%f8326, %f8325, %f8324;
	div.rn.f32 	%f8327, %f8318, %f8326;
	div.rn.f32 	%f8328, %f8321, %f8326;
	mul.f32 	%f8329, %f8283, %f8328;
	fma.rn.f32 	%f8330, %f8278, %f8327, %f8329;
	div.rn.f32 	%f8331, %f8324, %f8326;
	fma.rn.f32 	%f1138, %f8288, %f8331, %f8330;
	add.f32 	%f8332, %f868, %f868;
	mul.f32 	%f8333, %f874, 0f40E00000;
	sub.f32 	%f8334, %f8332, %f8333;
	fma.rn.f32 	%f8335, %f50, 0f41300000, %f8334;
	mul.f32 	%f8336, %f8335, 0f3E2AAAAB;
	mul.f32 	%f8337, %f50, 0f40A00000;
	sub.f32 	%f8338, %f8337, %f874;
	add.f32 	%f8339, %f880, %f880;
	add.f32 	%f8340, %f8338, %f8339;
	mul.f32 	%f8341, %f8340, 0f3E2AAAAB;
	add.f32 	%f8342, %f50, %f50;
	mul.f32 	%f8343, %f880, 0f40A00000;
	add.f32 	%f8344, %f8342, %f8343;
	sub.f32 	%f8345, %f8344, %f886;
	mul.f32 	%f8346, %f8345, 0f3E2AAAAB;
	add.f32 	%f8347, %f874, %f874;
	sub.f32 	%f8348, %f868, %f8347;
	add.f32 	%f8349, %f50, %f8348;
	mul.f32 	%f8350, %f8349, 0f3F8AAAAB;
	mul.f32 	%f8351, %f874, 0f40800000;
	sub.f32 	%f8352, %f868, %f8351;
	mul.f32 	%f8353, %f50, 0f40400000;
	add.f32 	%f8354, %f8353, %f8352;
	mul.f32 	%f8355, %f8354, 0f3E800000;
	mul.f32 	%f8356, %f8354, %f8355;
	fma.rn.f32 	%f8357, %f8349, %f8350, %f8356;
	sub.f32 	%f8358, %f874, %f8342;
	add.f32 	%f8359, %f8358, %f880;
	mul.f32 	%f8360, %f8359, 0f3F8AAAAB;
	sub.f32 	%f8361, %f874, %f880;
	mul.f32 	%f8362, %f8361, 0f3E800000;
	mul.f32 	%f8363, %f8361, %f8362;
	fma.rn.f32 	%f8364, %f8359, %f8360, %f8363;
	sub.f32 	%f8365, %f50, %f8339;
	add.f32 	%f8366, %f8365, %f886;
	mul.f32 	%f8367, %f8366, 0f3F8AAAAB;
	mul.f32 	%f8368, %f880, 0f40800000;
	sub.f32 	%f8369, %f8353, %f8368;
	add.f32 	%f8370, %f8369, %f886;
	mul.f32 	%f8371, %f8370, 0f3E800000;
	mul.f32 	%f8372, %f8370, %f8371;
	fma.rn.f32 	%f8373, %f8366, %f8367, %f8372;
	add.f32 	%f8374, %f8357, 0f358637BD;
	mul.f32 	%f8375, %f8374, %f8374;
	div.rn.f32 	%f8376, %f8256, %f8375;
	add.f32 	%f8377, %f8364, 0f358637BD;
	mul.f32 	%f8378, %f8377, %f8377;
	div.rn.f32 	%f8379, %f8260, %f8378;
	add.f32 	%f8380, %f8373, 0f358637BD;
	mul.f32 	%f8381, %f8380, %f8380;
	div.rn.f32 	%f8382, %f8264, %f8381;
	add.f32 	%f8383, %f8376, %f8379;
	add.f32 	%f8384, %f8383, %f8382;
	div.rn.f32 	%f8385, %f8376, %f8384;
	div.rn.f32 	%f8386, %f8379, %f8384;
	mul.f32 	%f8387, %f8341, %f8386;
	fma.rn.f32 	%f8388, %f8336, %f8385, %f8387;
	div.rn.f32 	%f8389, %f8382, %f8384;
	fma.rn.f32 	%f1139, %f8346, %f8389, %f8388;
	add.f32 	%f8390, %f869, %f869;
	mul.f32 	%f8391, %f875, 0f40E00000;
	sub.f32 	%f8392, %f8390, %f8391;
	fma.rn.f32 	%f8393, %f51, 0f41300000, %f8392;
	mul.f32 	%f8394, %f8393, 0f3E2AAAAB;
	mul.f32 	%f8395, %f51, 0f40A00000;
	sub.f32 	%f8396, %f8395, %f875;
	add.f32 	%f8397, %f881, %f881;
	add.f32 	%f8398, %f8396, %f8397;
	mul.f32 	%f8399, %f8398, 0f3E2AAAAB;
	add.f32 	%f8400, %f51, %f51;
	mul.f32 	%f8401, %f881, 0f40A00000;
	add.f32 	%f8402, %f8400, %f8401;
	sub.f32 	%f8403, %f8402, %f887;
	mul.f32 	%f8404, %f8403, 0f3E2AAAAB;
	add.f32 	%f8405, %f875, %f875;
	sub.f32 	%f8406, %f869, %f8405;
	add.f32 	%f8407, %f51, %f8406;
	mul.f32 	%f8408, %f8407, 0f3F8AAAAB;
	mul.f32 	%f8409, %f875, 0f40800000;
	sub.f32 	%f8410, %f869, %f8409;
	mul.f32 	%f8411, %f51, 0f40400000;
	add.f32 	%f8412, %f8411, %f8410;
	mul.f32 	%f8413, %f8412, 0f3E800000;
	mul.f32 	%f8414, %f8412, %f8413;
	fma.rn.f32 	%f8415, %f8407, %f8408, %f8414;
	sub.f32 	%f8416, %f875, %f8400;
	add.f32 	%f8417, %f8416, %f881;
	mul.f32 	%f8418, %f8417, 0f3F8AAAAB;
	sub.f32 	%f8419, %f875, %f881;
	mul.f32 	%f8420, %f8419, 0f3E800000;
	mul.f32 	%f8421, %f8419, %f8420;
	fma.rn.f32 	%f8422, %f8417, %f8418, %f8421;
	sub.f32 	%f8423, %f51, %f8397;
	add.f32 	%f8424, %f8423, %f887;
	mul.f32 	%f8425, %f8424, 0f3F8AAAAB;
	mul.f32 	%f8426, %f881, 0f40800000;
	sub.f32 	%f8427, %f8411, %f8426;
	add.f32 	%f8428, %f8427, %f887;
	mul.f32 	%f8429, %f8428, 0f3E800000;
	mul.f32 	%f8430, %f8428, %f8429;
	fma.rn.f32 	%f8431, %f8424, %f8425, %f8430;
	add.f32 	%f8432, %f8415, 0f358637BD;
	mul.f32 	%f8433, %f8432, %f8432;
	div.rn.f32 	%f8434, %f8256, %f8433;
	add.f32 	%f8435, %f8422, 0f358637BD;
	mul.f32 	%f8436, %f8435, %f8435;
	div.rn.f32 	%f8437, %f8260, %f8436;
	add.f32 	%f8438, %f8431, 0f358637BD;
	mul.f32 	%f8439, %f8438, %f8438;
	div.rn.f32 	%f8440, %f8264, %f8439;
	add.f32 	%f8441, %f8434, %f8437;
	add.f32 	%f8442, %f8441, %f8440;
	div.rn.f32 	%f8443, %f8434, %f8442;
	div.rn.f32 	%f8444, %f8437, %f8442;
	mul.f32 	%f8445, %f8399, %f8444;
	fma.rn.f32 	%f8446, %f8394, %f8443, %f8445;
	div.rn.f32 	%f8447, %f8440, %f8442;
	fma.rn.f32 	%f1140, %f8404, %f8447, %f8446;
	add.f32 	%f8448, %f870, %f870;
	mul.f32 	%f8449, %f876, 0f40E00000;
	sub.f32 	%f8450, %f8448, %f8449;
	fma.rn.f32 	%f8451, %f52, 0f41300000, %f8450;
	mul.f32 	%f8452, %f8451, 0f3E2AAAAB;
	mul.f32 	%f8453, %f52, 0f40A00000;
	sub.f32 	%f8454, %f8453, %f876;
	add.f32 	%f8455, %f882, %f882;
	add.f32 	%f8456, %f8454, %f8455;
	mul.f32 	%f8457, %f8456, 0f3E2AAAAB;
	add.f32 	%f8458, %f52, %f52;
	mul.f32 	%f8459, %f882, 0f40A00000;
	add.f32 	%f8460, %f8458, %f8459;
	sub.f32 	%f8461, %f8460, %f888;
	mul.f32 	%f8462, %f8461, 0f3E2AAAAB;
	add.f32 	%f8463, %f876, %f876;
	sub.f32 	%f8464, %f870, %f8463;
	add.f32 	%f8465, %f52, %f8464;
	mul.f32 	%f8466, %f8465, 0f3F8AAAAB;
	mul.f32 	%f8467, %f876, 0f40800000;
	sub.f32 	%f8468, %f870, %f8467;
	mul.f32 	%f8469, %f52, 0f40400000;
	add.f32 	%f8470, %f8469, %f8468;
	mul.f32 	%f8471, %f8470, 0f3E800000;
	mul.f32 	%f8472, %f8470, %f8471;
	fma.rn.f32 	%f8473, %f8465, %f8466, %f8472;
	sub.f32 	%f8474, %f876, %f8458;
	add.f32 	%f8475, %f8474, %f882;
	mul.f32 	%f8476, %f8475, 0f3F8AAAAB;
	sub.f32 	%f8477, %f876, %f882;
	mul.f32 	%f8478, %f8477, 0f3E800000;
	mul.f32 	%f8479, %f8477, %f8478;
	fma.rn.f32 	%f8480, %f8475, %f8476, %f8479;
	sub.f32 	%f8481, %f52, %f8455;
	add.f32 	%f8482, %f8481, %f888;
	mul.f32 	%f8483, %f8482, 0f3F8AAAAB;
	mul.f32 	%f8484, %f882, 0f40800000;
	sub.f32 	%f8485, %f8469, %f8484;
	add.f32 	%f8486, %f8485, %f888;
	mul.f32 	%f8487, %f8486, 0f3E800000;
	mul.f32 	%f8488, %f8486, %f8487;
	fma.rn.f32 	%f8489, %f8482, %f8483, %f8488;
	add.f32 	%f8490, %f8473, 0f358637BD;
	mul.f32 	%f8491, %f8490, %f8490;
	div.rn.f32 	%f8492, %f8256, %f8491;
	add.f32 	%f8493, %f8480, 0f358637BD;
	mul.f32 	%f8494, %f8493, %f8493;
	div.rn.f32 	%f8495, %f8260, %f8494;
	add.f32 	%f8496, %f8489, 0f358637BD;
	mul.f32 	%f8497, %f8496, %f8496;
	div.rn.f32 	%f8498, %f8264, %f8497;
	add.f32 	%f8499, %f8492, %f8495;
	add.f32 	%f8500, %f8499, %f8498;
	div.rn.f32 	%f8501, %f8492, %f8500;
	div.rn.f32 	%f8502, %f8495, %f8500;
	mul.f32 	%f8503, %f8457, %f8502;
	fma.rn.f32 	%f8504, %f8452, %f8501, %f8503;
	div.rn.f32 	%f8505, %f8498, %f8500;
	fma.rn.f32 	%f8506, %f8462, %f8505, %f8504;
	add.f32 	%f8507, %f871, %f871;
	mul.f32 	%f8508, %f877, 0f40E00000;
	sub.f32 	%f8509, %f8507, %f8508;
	fma.rn.f32 	%f8510, %f53, 0f41300000, %f8509;
	mul.f32 	%f8511, %f8510, 0f3E2AAAAB;
	mul.f32 	%f8512, %f53, 0f40A00000;
	sub.f32 	%f8513, %f8512, %f877;
	add.f32 	%f8514, %f883, %f883;
	add.f32 	%f8515, %f8513, %f8514;
	mul.f32 	%f8516, %f8515, 0f3E2AAAAB;
	add.f32 	%f8517, %f53, %f53;
	mul.f32 	%f8518, %f883, 0f40A00000;
	add.f32 	%f8519, %f8517, %f8518;
	sub.f32 	%f8520, %f8519, %f889;
	mul.f32 	%f8521, %f8520, 0f3E2AAAAB;
	add.f32 	%f8522, %f877, %f877;
	sub.f32 	%f8523, %f871, %f8522;
	add.f32 	%f8524, %f53, %f8523;
	mul.f32 	%f8525, %f8524, 0f3F8AAAAB;
	mul.f32 	%f8526, %f877, 0f40800000;
	sub.f32 	%f8527, %f871, %f8526;
	mul.f32 	%f8528, %f53, 0f40400000;
	add.f32 	%f8529, %f8528, %f8527;
	mul.f32 	%f8530, %f8529, 0f3E800000;
	mul.f32 	%f8531, %f8529, %f8530;
	fma.rn.f32 	%f8532, %f8524, %f8525, %f8531;
	sub.f32 	%f8533, %f877, %f8517;
	add.f32 	%f8534, %f8533, %f883;
	mul.f32 	%f8535, %f8534, 0f3F8AAAAB;
	sub.f32 	%f8536, %f877, %f883;
	mul.f32 	%f8537, %f8536, 0f3E800000;
	mul.f32 	%f8538, %f8536, %f8537;
	fma.rn.f32 	%f8539, %f8534, %f8535, %f8538;
	sub.f32 	%f8540, %f53, %f8514;
	add.f32 	%f8541, %f8540, %f889;
	mul.f32 	%f8542, %f8541, 0f3F8AAAAB;
	mul.f32 	%f8543, %f883, 0f40800000;
	sub.f32 	%f8544, %f8528, %f8543;
	add.f32 	%f8545, %f8544, %f889;
	mul.f32 	%f8546, %f8545, 0f3E800000;
	mul.f32 	%f8547, %f8545, %f8546;
	fma.rn.f32 	%f8548, %f8541, %f8542, %f8547;
	add.f32 	%f8549, %f8532, 0f358637BD;
	mul.f32 	%f8550, %f8549, %f8549;
	div.rn.f32 	%f8551, %f8256, %f8550;
	add.f32 	%f8552, %f8539, 0f358637BD;
	mul.f32 	%f8553, %f8552, %f8552;
	div.rn.f32 	%f8554, %f8260, %f8553;
	add.f32 	%f8555, %f8548, 0f358637BD;
	mul.f32 	%f8556, %f8555, %f8555;
	div.rn.f32 	%f8557, %f8264, %f8556;
	add.f32 	%f8558, %f8551, %f8554;
	add.f32 	%f8559, %f8558, %f8557;
	div.rn.f32 	%f8560, %f8551, %f8559;
	div.rn.f32 	%f8561, %f8554, %f8559;
	mul.f32 	%f8562, %f8516, %f8561;
	fma.rn.f32 	%f8563, %f8511, %f8560, %f8562;
	div.rn.f32 	%f8564, %f8557, %f8559;
	fma.rn.f32 	%f1141, %f8521, %f8564, %f8563;
	add.f32 	%f8565, %f890, %f890;
	mul.f32 	%f8566, %f884, 0f40E00000;
	sub.f32 	%f8567, %f8565, %f8566;
	fma.rn.f32 	%f8568, %f878, 0f41300000, %f8567;
	mul.f32 	%f8569, %f8568, 0f3E2AAAAB;
	sub.f32 	%f8570, %f8223, %f884;
	add.f32 	%f8571, %f8222, %f8570;
	mul.f32 	%f8572, %f8571, 0f3E2AAAAB;
	add.f32 	%f8573, %f8217, %f8219;
	sub.f32 	%f8574, %f8573, %f872;
	mul.f32 	%f8575, %f8574, 0f3E2AAAAB;
	add.f32 	%f8576, %f884, %f884;
	sub.f32 	%f8577, %f890, %f8576;
	add.f32 	%f8578, %f878, %f8577;
	mul.f32 	%f8579, %f8578, 0f3F8AAAAB;
	mul.f32 	%f8580, %f884, 0f40800000;
	sub.f32 	%f8581, %f890, %f8580;
	mul.f32 	%f8582, %f878, 0f40400000;
	add.f32 	%f8583, %f8582, %f8581;
	mul.f32 	%f8584, %f8583, 0f3E800000;
	mul.f32 	%f8585, %f8583, %f8584;
	fma.rn.f32 	%f8586, %f8578, %f8579, %f8585;
	sub.f32 	%f8587, %f884, %f8219;
	add.f32 	%f8588, %f48, %f8587;
	mul.f32 	%f8589, %f8588, 0f3F8AAAAB;
	mul.f32 	%f8590, %f8588, %f8589;
	sub.f32 	%f8591, %f884, %f48;
	mul.f32 	%f8592, %f8591, 0f3E800000;
	fma.rn.f32 	%f8593, %f8591, %f8592, %f8590;
	sub.f32 	%f8594, %f878, %f8222;
	add.f32 	%f8595, %f872, %f8594;
	mul.f32 	%f8596, %f8595, 0f3F8AAAAB;
	mul.f32 	%f8597, %f48, 0f40800000;
	sub.f32 	%f8598, %f8582, %f8597;
	add.f32 	%f8599, %f872, %f8598;
	mul.f32 	%f8600, %f8599, 0f3E800000;
	mul.f32 	%f8601, %f8599, %f8600;
	fma.rn.f32 	%f8602, %f8595, %f8596, %f8601;
	add.f32 	%f8603, %f8586, 0f358637BD;
	mul.f32 	%f8604, %f8603, %f8603;
	div.rn.f32 	%f8605, %f8256, %f8604;
	add.f32 	%f8606, %f8593, 0f358637BD;
	mul.f32 	%f8607, %f8606, %f8606;
	div.rn.f32 	%f8608, %f8260, %f8607;
	add.f32 	%f8609, %f8602, 0f358637BD;
	mul.f32 	%f8610, %f8609, %f8609;
	div.rn.f32 	%f8611, %f8264, %f8610;
	add.f32 	%f8612, %f8608, %f8605;
	add.f32 	%f8613, %f8611, %f8612;
	div.rn.f32 	%f8614, %f8605, %f8613;
	div.rn.f32 	%f8615, %f8608, %f8613;
	mul.f32 	%f8616, %f8572, %f8615;
	fma.rn.f32 	%f8617, %f8569, %f8614, %f8616;
	div.rn.f32 	%f8618, %f8611, %f8613;
	fma.rn.f32 	%f8619, %f8575, %f8618, %f8617;
	add.f32 	%f8620, %f891, %f891;
	mul.f32 	%f8621, %f885, 0f40E00000;
	sub.f32 	%f8622, %f8620, %f8621;
	fma.rn.f32 	%f8623, %f879, 0f41300000, %f8622;
	mul.f32 	%f8624, %f8623, 0f3E2AAAAB;
	sub.f32 	%f8625, %f8285, %f885;
	add.f32 	%f8626, %f8284, %f8625;
	mul.f32 	%f8627, %f8626, 0f3E2AAAAB;
	add.f32 	%f8628, %f8279, %f8281;
	sub.f32 	%f8629, %f8628, %f873;
	mul.f32 	%f8630, %f8629, 0f3E2AAAAB;
	add.f32 	%f8631, %f885, %f885;
	sub.f32 	%f8632, %f891, %f8631;
	add.f32 	%f8633, %f879, %f8632;
	mul.f32 	%f8634, %f8633, 0f3F8AAAAB;
	mul.f32 	%f8635, %f885, 0f40800000;
	sub.f32 	%f8636, %f891, %f8635;
	mul.f32 	%f8637, %f879, 0f40400000;
	add.f32 	%f8638, %f8637, %f8636;
	mul.f32 	%f8639, %f8638, 0f3E800000;
	mul.f32 	%f8640, %f8638, %f8639;
	fma.rn.f32 	%f8641, %f8633, %f8634, %f8640;
	sub.f32 	%f8642, %f885, %f8281;
	add.f32 	%f8643, %f49, %f8642;
	mul.f32 	%f8644, %f8643, 0f3F8AAAAB;
	mul.f32 	%f8645, %f8643, %f8644;
	sub.f32 	%f8646, %f885, %f49;
	mul.f32 	%f8647, %f8646, 0f3E800000;
	fma.rn.f32 	%f8648, %f8646, %f8647, %f8645;
	sub.f32 	%f8649, %f879, %f8284;
	add.f32 	%f8650, %f873, %f8649;
	mul.f32 	%f8651, %f8650, 0f3F8AAAAB;
	mul.f32 	%f8652, %f49, 0f40800000;
	sub.f32 	%f8653, %f8637, %f8652;
	add.f32 	%f8654, %f873, %f8653;
	mul.f32 	%f8655, %f8654, 0f3E800000;
	mul.f32 	%f8656, %f8654, %f8655;
	fma.rn.f32 	%f8657, %f8650, %f8651, %f8656;
	add.f32 	%f8658, %f8641, 0f358637BD;
	mul.f32 	%f8659, %f8658, %f8658;
	div.rn.f32 	%f8660, %f8256, %f8659;
	add.f32 	%f8661, %f8648, 0f358637BD;
	mul.f32 	%f8662, %f8661, %f8661;
	div.rn.f32 	%f8663, %f8260, %f8662;
	add.f32 	%f8664, %f8657, 0f358637BD;
	mul.f32 	%f8665, %f8664, %f8664;
	div.rn.f32 	%f8666, %f8264, %f8665;
	add.f32 	%f8667, %f8663, %f8660;
	add.f32 	%f8668, %f8666, %f8667;
	div.rn.f32 	%f8669, %f8660, %f8668;
	div.rn.f32 	%f8670, %f8663, %f8668;
	mul.f32 	%f8671, %f8627, %f8670;
	fma.rn.f32 	%f8672, %f8624, %f8669, %f8671;
	div.rn.f32 	%f8673, %f8666, %f8668;
	fma.rn.f32 	%f1142, %f8630, %f8673, %f8672;
	add.f32 	%f8674, %f892, %f892;
	mul.f32 	%f8675, %f886, 0f40E00000;
	sub.f32 	%f8676, %f8674, %f8675;
	fma.rn.f32 	%f8677, %f880, 0f41300000, %f8676;
	mul.f32 	%f8678, %f8677, 0f3E2AAAAB;
	sub.f32 	%f8679, %f8343, %f886;
	add.f32 	%f8680, %f8342, %f8679;
	mul.f32 	%f8681, %f8680, 0f3E2AAAAB;
	add.f32 	%f8682, %f8337, %f8339;
	sub.f32 	%f8683, %f8682, %f874;
	mul.f32 	%f8684, %f8683, 0f3E2AAAAB;
	add.f32 	%f8685, %f886, %f886;
	sub.f32 	%f8686, %f892, %f8685;
	add.f32 	%f8687, %f880, %f8686;
	mul.f32 	%f8688, %f8687, 0f3F8AAAAB;
	mul.f32 	%f8689, %f886, 0f40800000;
	sub.f32 	%f8690, %f892, %f8689;
	mul.f32 	%f8691, %f880, 0f40400000;
	add.f32 	%f8692, %f8691, %f8690;
	mul.f32 	%f8693, %f8692, 0f3E800000;
	mul.f32 	%f8694, %f8692, %f8693;
	fma.rn.f32 	%f8695, %f8687, %f8688, %f8694;
	sub.f32 	%f8696, %f886, %f8339;
	add.f32 	%f8697, %f50, %f8696;
	mul.f32 	%f8698, %f8697, 0f3F8AAAAB;
	mul.f32 	%f8699, %f8697, %f8698;
	sub.f32 	%f8700, %f886, %f50;
	mul.f32 	%f8701, %f8700, 0f3E800000;
	fma.rn.f32 	%f8702, %f8700, %f8701, %f8699;
	sub.f32 	%f8703, %f880, %f8342;
	add.f32 	%f8704, %f874, %f8703;
	mul.f32 	%f8705, %f8704, 0f3F8AAAAB;
	mul.f32 	%f8706, %f50, 0f40800000;
	sub.f32 	%f8707, %f8691, %f8706;
	add.f32 	%f8708, %f874, %f8707;
	mul.f32 	%f8709, %f8708, 0f3E800000;
	mul.f32 	%f8710, %f8708, %f8709;
	fma.rn.f32 	%f8711, %f8704, %f8705, %f8710;
	add.f32 	%f8712, %f8695, 0f358637BD;
	mul.f32 	%f8713, %f8712, %f8712;
	div.rn.f32 	%f8714, %f8256, %f8713;
	add.f32 	%f8715, %f8702, 0f358637BD;
	mul.f32 	%f8716, %f8715, %f8715;
	div.rn.f32 	%f8717, %f8260, %f8716;
	add.f32 	%f8718, %f8711, 0f358637BD;
	mul.f32 	%f8719, %f8718, %f8718;
	div.rn.f32 	%f8720, %f8264, %f8719;
	add.f32 	%f8721, %f8717, %f8714;
	add.f32 	%f8722, %f8720, %f8721;
	div.rn.f32 	%f8723, %f8714, %f8722;
	div.rn.f32 	%f8724, %f8717, %f8722;
	mul.f32 	%f8725, %f8681, %f8724;
	fma.rn.f32 	%f8726, %f8678, %f8723, %f8725;
	div.rn.f32 	%f8727, %f8720, %f8722;
	fma.rn.f32 	%f1143, %f8684, %f8727, %f8726;
	add.f32 	%f8728, %f893, %f893;
	mul.f32 	%f8729, %f887, 0f40E00000;
	sub.f32 	%f8730, %f8728, %f8729;
	fma.rn.f32 	%f8731, %f881, 0f41300000, %f8730;
	mul.f32 	%f8732, %f8731, 0f3E2AAAAB;
	sub.f32 	%f8733, %f8401, %f887;
	add.f32 	%f8734, %f8400, %f8733;
	mul.f32 	%f8735, %f8734, 0f3E2AAAAB;
	add.f32 	%f8736, %f8395, %f8397;
	sub.f32 	%f8737, %f8736, %f875;
	mul.f32 	%f8738, %f8737, 0f3E2AAAAB;
	add.f32 	%f8739, %f887, %f887;
	sub.f32 	%f8740, %f893, %f8739;
	add.f32 	%f8741, %f881, %f8740;
	mul.f32 	%f8742, %f8741, 0f3F8AAAAB;
	mul.f32 	%f8743, %f887, 0f40800000;
	sub.f32 	%f8744, %f893, %f8743;
	mul.f32 	%f8745, %f881, 0f40400000;
	add.f32 	%f8746, %f8745, %f8744;
	mul.f32 	%f8747, %f8746, 0f3E800000;
	mul.f32 	%f8748, %f8746, %f8747;
	fma.rn.f32 	%f8749, %f8741, %f8742, %f8748;
	sub.f32 	%f8750, %f887, %f8397;
	add.f32 	%f8751, %f51, %f8750;
	mul.f32 	%f8752, %f8751, 0f3F8AAAAB;
	mul.f32 	%f8753, %f8751, %f8752;
	sub.f32 	%f8754, %f887, %f51;
	mul.f32 	%f8755, %f8754, 0f3E800000;
	fma.rn.f32 	%f8756, %f8754, %f8755, %f8753;
	sub.f32 	%f8757, %f881, %f8400;
	add.f32 	%f8758, %f875, %f8757;
	mul.f32 	%f8759, %f8758, 0f3F8AAAAB;
	mul.f32 	%f8760, %f51, 0f40800000;
	sub.f32 	%f8761, %f8745, %f8760;
	add.f32 	%f8762, %f875, %f8761;
	mul.f32 	%f8763, %f8762, 0f3E800000;
	mul.f32 	%f8764, %f8762, %f8763;
	fma.rn.f32 	%f8765, %f8758, %f8759, %f8764;
	add.f32 	%f8766, %f8749, 0f358637BD;
	mul.f32 	%f8767, %f8766, %f8766;
	div.rn.f32 	%f8768, %f8256, %f8767;
	add.f32 	%f8769, %f8756, 0f358637BD;
	mul.f32 	%f8770, %f8769, %f8769;
	div.rn.f32 	%f8771, %f8260, %f8770;
	add.f32 	%f8772, %f8765, 0f358637BD;
	mul.f32 	%f8773, %f8772, %f8772;
	div.rn.f32 	%f8774, %f8264, %f8773;
	add.f32 	%f8775, %f8771, %f8768;
	add.f32 	%f8776, %f8774, %f8775;
	div.rn.f32 	%f8777, %f8768, %f8776;
	div.rn.f32 	%f8778, %f8771, %f8776;
	mul.f32 	%f8779, %f8735, %f8778;
	fma.rn.f32 	%f8780, %f8732, %f8777, %f8779;
	div.rn.f32 	%f8781, %f8774, %f8776;
	fma.rn.f32 	%f1144, %f8738, %f8781, %f8780;
	add.f32 	%f8782, %f894, %f894;
	mul.f32 	%f8783, %f888, 0f40E00000;
	sub.f32 	%f8784, %f8782, %f8783;
	fma.rn.f32 	%f8785, %f882, 0f41300000, %f8784;
	mul.f32 	%f8786, %f8785, 0f3E2AAAAB;
	sub.f32 	%f8787, %f8459, %f888;
	add.f32 	%f8788, %f8458, %f8787;
	mul.f32 	%f8789, %f8788, 0f3E2AAAAB;
	add.f32 	%f8790, %f8453, %f8455;
	sub.f32 	%f8791, %f8790, %f876;
	mul.f32 	%f8792, %f8791, 0f3E2AAAAB;
	add.f32 	%f8793, %f888, %f888;
	sub.f32 	%f8794, %f894, %f8793;
	add.f32 	%f8795, %f882, %f8794;
	mul.f32 	%f8796, %f8795, 0f3F8AAAAB;
	mul.f32 	%f8797, %f888, 0f40800000;
	sub.f32 	%f8798, %f894, %f8797;
	mul.f32 	%f8799, %f882, 0f40400000;
	add.f32 	%f8800, %f8799, %f8798;
	mul.f32 	%f8801, %f8800, 0f3E800000;
	mul.f32 	%f8802, %f8800, %f8801;
	fma.rn.f32 	%f8803, %f8795, %f8796, %f8802;
	sub.f32 	%f8804, %f888, %f8455;
	add.f32 	%f8805, %f52, %f8804;
	mul.f32 	%f8806, %f8805, 0f3F8AAAAB;
	mul.f32 	%f8807, %f8805, %f8806;
	sub.f32 	%f8808, %f888, %f52;
	mul.f32 	%f8809, %f8808, 0f3E800000;
	fma.rn.f32 	%f8810, %f8808, %f8809, %f8807;
	sub.f32 	%f8811, %f882, %f8458;
	add.f32 	%f8812, %f876, %f8811;
	mul.f32 	%f8813, %f8812, 0f3F8AAAAB;
	mul.f32 	%f8814, %f52, 0f40800000;
	sub.f32 	%f8815, %f8799, %f8814;
	add.f32 	%f8816, %f876, %f8815;
	mul.f32 	%f8817, %f8816, 0f3E800000;
	mul.f32 	%f8818, %f8816, %f8817;
	fma.rn.f32 	%f8819, %f8812, %f8813, %f8818;
	add.f32 	%f8820, %f8803, 0f358637BD;
	mul.f32 	%f8821, %f8820, %f8820;
	div.rn.f32 	%f8822, %f8256, %f8821;
	add.f32 	%f8823, %f8810, 0f358637BD;
	mul.f32 	%f8824, %f8823, %f8823;
	div.rn.f32 	%f8825, %f8260, %f8824;
	add.f32 	%f8826, %f8819, 0f358637BD;
	mul.f32 	%f8827, %f8826, %f8826;
	div.rn.f32 	%f8828, %f8264, %f8827;
	add.f32 	%f8829, %f8825, %f8822;
	add.f32 	%f8830, %f8828, %f8829;
	div.rn.f32 	%f8831, %f8822, %f8830;
	div.rn.f32 	%f8832, %f8825, %f8830;
	mul.f32 	%f8833, %f8789, %f8832;
	fma.rn.f32 	%f8834, %f8786, %f8831, %f8833;
	div.rn.f32 	%f8835, %f8828, %f8830;
	fma.rn.f32 	%f8836, %f8792, %f8835, %f8834;
	add.f32 	%f8837, %f895, %f895;
	mul.f32 	%f8838, %f889, 0f40E00000;
	sub.f32 	%f8839, %f8837, %f8838;
	fma.rn.f32 	%f8840, %f883, 0f41300000, %f8839;
	mul.f32 	%f8841, %f8840, 0f3E2AAAAB;
	sub.f32 	%f8842, %f8518, %f889;
	add.f32 	%f8843, %f8517, %f8842;
	mul.f32 	%f8844, %f8843, 0f3E2AAAAB;
	add.f32 	%f8845, %f8512, %f8514;
	sub.f32 	%f8846, %f8845, %f877;
	mul.f32 	%f8847, %f8846, 0f3E2AAAAB;
	add.f32 	%f8848, %f889, %f889;
	sub.f32 	%f8849, %f895, %f8848;
	add.f32 	%f8850, %f883, %f8849;
	mul.f32 	%f8851, %f8850, 0f3F8AAAAB;
	mul.f32 	%f8852, %f889, 0f40800000;
	sub.f32 	%f8853, %f895, %f8852;
	mul.f32 	%f8854, %f883, 0f40400000;
	add.f32 	%f8855, %f8854, %f8853;
	mul.f32 	%f8856, %f8855, 0f3E800000;
	mul.f32 	%f8857, %f8855, %f8856;
	fma.rn.f32 	%f8858, %f8850, %f8851, %f8857;
	sub.f32 	%f8859, %f889, %f8514;
	add.f32 	%f8860, %f53, %f8859;
	mul.f32 	%f8861, %f8860, 0f3F8AAAAB;
	mul.f32 	%f8862, %f8860, %f8861;
	sub.f32 	%f8863, %f889, %f53;
	mul.f32 	%f8864, %f8863, 0f3E800000;
	fma.rn.f32 	%f8865, %f8863, %f8864, %f8862;
	sub.f32 	%f8866, %f883, %f8517;
	add.f32 	%f8867, %f877, %f8866;
	mul.f32 	%f8868, %f8867, 0f3F8AAAAB;
	mul.f32 	%f8869, %f53, 0f40800000;
	sub.f32 	%f8870, %f8854, %f8869;
	add.f32 	%f8871, %f877, %f8870;
	mul.f32 	%f8872, %f8871, 0f3E800000;
	mul.f32 	%f8873, %f8871, %f8872;
	fma.rn.f32 	%f8874, %f8867, %f8868, %f8873;
	add.f32 	%f8875, %f8858, 0f358637BD;
	mul.f32 	%f8876, %f8875, %f8875;
	div.rn.f32 	%f8877, %f8256, %f8876;
	add.f32 	%f8878, %f8865, 0f358637BD;
	mul.f32 	%f8879, %f8878, %f8878;
	div.rn.f32 	%f8880, %f8260, %f8879;
	add.f32 	%f8881, %f8874, 0f358637BD;
	mul.f32 	%f8882, %f8881, %f8881;
	div.rn.f32 	%f8883, %f8264, %f8882;
	add.f32 	%f8884, %f8880, %f8877;
	add.f32 	%f8885, %f8883, %f8884;
	div.rn.f32 	%f8886, %f8877, %f8885;
	div.rn.f32 	%f8887, %f8880, %f8885;
	mul.f32 	%f8888, %f8844, %f8887;
	fma.rn.f32 	%f8889, %f8841, %f8886, %f8888;
	div.rn.f32 	%f8890, %f8883, %f8885;
	fma.rn.f32 	%f1145, %f8847, %f8890, %f8889;
	max.f32 	%f1146, %f8273, 0f0DA24260;
	max.f32 	%f1147, %f8506, 0f0DA24260;
	max.f32 	%f1148, %f8619, 0f0DA24260;
	max.f32 	%f1149, %f8836, 0f0DA24260;
	mul.f32 	%f8891, %f1147, %f9407;
	div.rn.f32 	%f8892, %f8891, %f1146;
	max.f32 	%f8893, %f8892, 0f2B8CBCCC;
	sqrt.rn.f32 	%f8894, %f8893;
	mul.f32 	%f8895, %f1149, %f9407;
	div.rn.f32 	%f8896, %f8895, %f1148;
	max.f32 	%f8897, %f8896, 0f2B8CBCCC;
	sqrt.rn.f32 	%f8898, %f8897;
	sub.f32 	%f8899, %f1140, %f8894;
	sub.f32 	%f8900, %f1144, %f8898;
	min.f32 	%f9466, %f8899, %f8900;
	add.f32 	%f8901, %f1140, %f8894;
	add.f32 	%f8902, %f1144, %f8898;
	max.f32 	%f9467, %f8901, %f8902;
	max.f32 	%f1152, %f8894, %f8898;
	mul.f32 	%f1153, %f1152, 0f3DCCCCCD;
	abs.f32 	%f1154, %f9466;
	setp.ltu.f32 	%p195, %f1154, %f1153;
	@%p195 bra 	$L__BB3_195;
	bra.uni 	$L__BB3_196;
$L__BB3_195:
	setp.ge.f32 	%p196, %f9466, 0f00000000;
	mul.f32 	%f8903, %f1154, %f1154;
	max.f32 	%f8904, %f1153, 0f2B8CBCCC;
	div.rn.f32 	%f8905, %f8903, %f8904;
	add.f32 	%f8906, %f1153, %f8905;
	mul.f32 	%f8907, %f8906, 0f3F000000;
	neg.f32 	%f8908, %f8907;
	selp.f32 	%f9466, %f8907, %f8908, %p196;
$L__BB3_196:
	abs.f32 	%f1216, %f9467;
	setp.ge.f32 	%p197, %f1216, %f1153;
	@%p197 bra 	$L__BB3_198;
	setp.ge.f32 	%p198, %f9467, 0f00000000;
	mul.f32 	%f8909, %f1216, %f1216;
	max.f32 	%f8910, %f1153, 0f2B8CBCCC;
	div.rn.f32 	%f8911, %f8909, %f8910;
	add.f32 	%f8912, %f1153, %f8911;
	mul.f32 	%f8913, %f8912, 0f3F000000;
	neg.f32 	%f8914, %f8913;
	selp.f32 	%f9467, %f8913, %f8914, %p198;
$L__BB3_198:
	max.f32 	%f8915, %f1141, 0f00000000;
	max.f32 	%f8916, %f1145, 0f00000000;
	mul.f32 	%f1219, %f1146, %f1138;
	mul.f32 	%f1220, %f1146, %f1139;
	mul.f32 	%f1221, %f1146, %f1140;
	mul.f32 	%f8917, %f1139, %f1139;
	fma.rn.f32 	%f8918, %f1138, %f1138, %f8917;
	fma.rn.f32 	%f8919, %f1140, %f1140, %f8918;
	add.f32 	%f8920, %f9407, 0fBF800000;
	mul.f32 	%f8921, %f1146, %f8920;
	max.f32 	%f8922, %f8921, 0f0DA24260;
	div.rn.f32 	%f8923, %f1147, %f8922;
	mul.f32 	%f1222, %f1146, %f8915;
	fma.rn.f32 	%f8924, %f8919, 0f3F000000, %f8923;
	add.f32 	%f8925, %f8915, %f8924;
	mul.f32 	%f1223, %f1146, %f8925;
	mul.f32 	%f1224, %f1148, %f1142;
	mul.f32 	%f1225, %f1148, %f1143;
	mul.f32 	%f1226, %f1148, %f1144;
	mul.f32 	%f8926, %f1143, %f1143;
	fma.rn.f32 	%f8927, %f1142, %f1142, %f8926;
	fma.rn.f32 	%f8928, %f1144, %f1144, %f8927;
	mul.f32 	%f8929, %f1148, %f8920;
	max.f32 	%f8930, %f8929, 0f0DA24260;
	div.rn.f32 	%f8931, %f1149, %f8930;
	mul.f32 	%f1227, %f1148, %f8916;
	fma.rn.f32 	%f8932, %f8928, 0f3F000000, %f8931;
	add.f32 	%f8933, %f8916, %f8932;
	mul.f32 	%f1228, %f1148, %f8933;
	div.rn.f32 	%f8934, %f1147, %f1146;
	fma.rn.f32 	%f8935, %f8919, 0f3F000000, %f8915;
	add.f32 	%f8936, %f8934, %f8935;
	add.f32 	%f8937, %f8936, %f8923;
	mul.f32 	%f1229, %f1219, %f1140;
	mul.f32 	%f1230, %f1220, %f1140;
	fma.rn.f32 	%f1231, %f1140, %f1221, %f1147;
	mul.f32 	%f8938, %f1146, %f8937;
	mul.f32 	%f1232, %f1140, %f8938;
	mul.f32 	%f1233, %f1140, %f1222;
	div.rn.f32 	%f8939, %f1149, %f1148;
	fma.rn.f32 	%f8940, %f8928, 0f3F000000, %f8916;
	add.f32 	%f8941, %f8939, %f8940;
	add.f32 	%f8942, %f8941, %f8931;
	mul.f32 	%f1234, %f1224, %f1144;
	mul.f32 	%f1235, %f1225, %f1144;
	fma.rn.f32 	%f1236, %f1144, %f1226, %f1149;
	mul.f32 	%f8943, %f1148, %f8942;
	mul.f32 	%f1237, %f1144, %f8943;
	mul.f32 	%f1238, %f1144, %f1227;
	setp.ge.f32 	%p199, %f9466, 0f00000000;
	mov.f32 	%f9468, %f1221;
	mov.f32 	%f9469, %f1229;
	mov.f32 	%f9470, %f1230;
	mov.f32 	%f9471, %f1231;
	mov.f32 	%f9472, %f1232;
	mov.f32 	%f9473, %f1233;
	@%p199 bra 	$L__BB3_213;
	setp.le.f32 	%p200, %f9467, 0f00000000;
	mov.f32 	%f9468, %f1226;
	mov.f32 	%f9469, %f1234;
	mov.f32 	%f9470, %f1235;
	mov.f32 	%f9471, %f1236;
	mov.f32 	%f9472, %f1237;
	mov.f32 	%f9473, %f1238;
	@%p200 bra 	$L__BB3_213;
	sub.f32 	%f1239, %f9466, %f1140;
	mul.f32 	%f1240, %f1146, %f1239;
	sub.f32 	%f1241, %f9467, %f1144;
	mul.f32 	%f1242, %f1148, %f1241;
	sub.f32 	%f8944, %f1240, %f1242;
	abs.f32 	%f8945, %f8944;
	max.f32 	%f8946, %f8945, 0f2B8CBCCC;
	copysign.f32 	%f8947, %f8944, %f8946;
	sub.f32 	%f8948, %f1149, %f1147;
	fma.rn.f32 	%f8949, %f1221, %f1239, %f8948;
	mul.f32 	%f8950, %f1226, %f1241;
	sub.f32 	%f8951, %f8949, %f8950;
	div.rn.f32 	%f1243, %f8951, %f8947;
	sub.f32 	%f8952, %f1243, %f1140;
	fma.rn.f32 	%f8953, %f1240, %f8952, %f1147;
	sub.f32 	%f8954, %f1243, %f1144;
	fma.rn.f32 	%f8955, %f1242, %f8954, %f1149;
	add.f32 	%f8956, %f8953, %f8955;
	mul.f32 	%f1244, %f8956, 0f3F000000;
	abs.f32 	%f8957, %f1138;
	abs.f32 	%f8958, %f1142;
	add.f32 	%f8959, %f8957, %f8958;
	abs.f32 	%f8960, %f1139;
	add.f32 	%f8961, %f8960, %f8959;
	abs.f32 	%f8962, %f1143;
	add.f32 	%f8963, %f8962, %f8961;
	mul.f32 	%f8964, %f8963, 0f3F000000;
	max.f32 	%f8965, %f1152, 0f2B8CBCCC;
	div.rn.f32 	%f8966, %f8964, %f8965;
	mov.f32 	%f8967, 0f3F800000;
	sub.f32 	%f8968, %f8967, %f8966;
	max.f32 	%f8969, %f8968, 0f00000000;
	min.f32 	%f8970, %f8969, 0f3F800000;
	abs.f32 	%f8971, %f8948;
	add.f32 	%f8972, %f1147, %f1149;
	max.f32 	%f8973, %f8972, 0f2B8CBCCC;
	div.rn.f32 	%f8974, %f8971, %f8973;
	sub.f32 	%f8975, %f1148, %f1146;
	abs.f32 	%f8976, %f8975;
	add.f32 	%f8977, %f1146, %f1148;
	max.f32 	%f8978, %f8977, 0f2B8CBCCC;
	div.rn.f32 	%f8979, %f8976, %f8978;
	add.f32 	%f8980, %f8979, %f8974;
	mul.f32 	%f8981, %f8980, 0f3F000000;
	mul.f32 	%f8982, %f8981, 0f40A00000;
	max.f32 	%f8983, %f8982, 0f00000000;
	min.f32 	%f8984, %f8983, 0f3F800000;
	mul.f32 	%f1245, %f8984, %f8970;
	mul.f32 	%f8985, %f1221, %f9467;
	mul.f32 	%f8986, %f1229, %f9467;
	mul.f32 	%f8987, %f1230, %f9467;
	mul.f32 	%f8988, %f1231, %f9467;
	mul.f32 	%f8989, %f9467, %f1232;
	mul.f32 	%f8990, %f1233, %f9467;
	mul.f32 	%f8991, %f1226, %f9466;
	mul.f32 	%f8992, %f1234, %f9466;
	mul.f32 	%f8993, %f1235, %f9466;
	mul.f32 	%f8994, %f1236, %f9466;
	mul.f32 	%f8995, %f9466, %f1237;
	mul.f32 	%f8996, %f1238, %f9466;
	sub.f32 	%f8997, %f8985, %f8991;
	sub.f32 	%f8998, %f8986, %f8992;
	sub.f32 	%f8999, %f8987, %f8993;
	sub.f32 	%f9000, %f8988, %f8994;
	sub.f32 	%f9001, %f8989, %f8995;
	sub.f32 	%f9002, %f8990, %f8996;
	sub.f32 	%f9003, %f1224, %f1219;
	sub.f32 	%f9004, %f1225, %f1220;
	sub.f32 	%f9005, %f1226, %f1221;
	sub.f32 	%f9006, %f1228, %f1223;
	sub.f32 	%f9007, %f1227, %f1222;
	mul.f32 	%f9008, %f9466, %f9467;
	fma.rn.f32 	%f9009, %f8975, %f9008, %f8997;
	fma.rn.f32 	%f9010, %f9003, %f9008, %f8998;
	fma.rn.f32 	%f9011, %f9004, %f9008, %f8999;
	fma.rn.f32 	%f9012, %f9005, %f9008, %f9000;
	fma.rn.f32 	%f9013, %f9008, %f9006, %f9001;
	fma.rn.f32 	%f9014, %f9007, %f9008, %f9002;
	sub.f32 	%f9015, %f9467, %f9466;
	abs.f32 	%f9016, %f9015;
	max.f32 	%f9017, %f9016, 0f2B8CBCCC;
	copysign.f32 	%f9018, %f9015, %f9017;
	rcp.rn.f32 	%f9019, %f9018;
	mul.f32 	%f1246, %f9009, %f9019;
	mul.f32 	%f1247, %f9010, %f9019;
	mul.f32 	%f1248, %f9011, %f9019;
	mul.f32 	%f1249, %f9012, %f9019;
	mul.f32 	%f1250, %f9019, %f9013;
	mul.f32 	%f1251, %f9014, %f9019;
	setp.ltu.f32 	%p201, %f1243, 0f00000000;
	@%p201 bra 	$L__BB3_212;
	sub.f32 	%f9020, %f9466, %f1243;
	abs.f32 	%f9021, %f9020;
	max.f32 	%f9022, %f9021, 0f2B8CBCCC;
	copysign.f32 	%f9023, %f9020, %f9022;
	div.rn.f32 	%f9024, %f1240, %f9023;
	mul.f32 	%f9025, %f1239, %f1223;
	mul.f32 	%f9026, %f1140, %f1147;
	sub.f32 	%f9027, %f9025, %f9026;
	fma.rn.f32 	%f9028, %f1243, %f1244, %f9027;
	div.rn.f32 	%f9029, %f9028, %f9023;
	mul.f32 	%f9030, %f1222, %f1239;
	div.rn.f32 	%f9031, %f9030, %f9023;
	mul.f32 	%f9032, %f1138, %f9024;
	mul.f32 	%f9033, %f1139, %f9024;
	mul.f32 	%f9034, %f1243, %f9024;
	sub.f32 	%f9035, %f9024, %f1146;
	sub.f32 	%f9036, %f9032, %f1219;
	sub.f32 	%f9037, %f9033, %f1220;
	sub.f32 	%f9038, %f9034, %f1221;
	sub.f32 	%f9039, %f9029, %f1223;
	sub.f32 	%f9040, %f9031, %f1222;
	fma.rn.f32 	%f9041, %f9466, %f9035, %f1221;
	fma.rn.f32 	%f9042, %f9466, %f9036, %f1229;
	fma.rn.f32 	%f9043, %f9466, %f9037, %f1230;
	fma.rn.f32 	%f9044, %f9466, %f9038, %f1231;
	fma.rn.f32 	%f9045, %f9466, %f9039, %f1232;
	fma.rn.f32 	%f9046, %f9466, %f9040, %f1233;
	mov.f32 	%f9047, 0f3F800000;
	sub.f32 	%f9048, %f9047, %f1245;
	mul.f32 	%f9049, %f9048, %f9041;
	mul.f32 	%f9050, %f9048, %f9042;
	mul.f32 	%f9051, %f9048, %f9043;
	mul.f32 	%f9052, %f9048, %f9044;
	mul.f32 	%f9053, %f9048, %f9045;
	mul.f32 	%f9054, %f9048, %f9046;
	fma.rn.f32 	%f9468, %f1245, %f1246, %f9049;
	fma.rn.f32 	%f9469, %f1245, %f1247, %f9050;
	fma.rn.f32 	%f9470, %f1245, %f1248, %f9051;
	fma.rn.f32 	%f9471, %f1245, %f1249, %f9052;
	fma.rn.f32 	%f9472, %f1245, %f1250, %f9053;
	fma.rn.f32 	%f9473, %f1245, %f1251, %f9054;
	bra.uni 	$L__BB3_213;
$L__BB3_202:
	ld.shared.u8 	%rs36, [%r81+3];
	or.b16  	%rs37, %rs36, %rs4;
	and.b16  	%rs38, %rs37, 255;
	setp.eq.s16 	%p185, %rs38, 0;
	@%p185 bra 	$L__BB3_192;
$L__BB3_203:
	max.f32 	%f1155, %f48, 0f0DA24260;
	max.f32 	%f1156, %f52, 0f0DA24260;
	max.f32 	%f1157, %f878, 0f0DA24260;
	max.f32 	%f1158, %f882, 0f0DA24260;
	mul.f32 	%f8013, %f1156, %f9407;
	div.rn.f32 	%f8014, %f8013, %f1155;
	max.f32 	%f8015, %f8014, 0f2B8CBCCC;
	sqrt.rn.f32 	%f8016, %f8015;
	mul.f32 	%f8017, %f1158, %f9407;
	div.rn.f32 	%f8018, %f8017, %f1157;
	max.f32 	%f8019, %f8018, 0f2B8CBCCC;
	sqrt.rn.f32 	%f8020, %f8019;
	sub.f32 	%f8021, %f51, %f8016;
	sub.f32 	%f8022, %f881, %f8020;
	min.f32 	%f9464, %f8021, %f8022;
	add.f32 	%f8023, %f51, %f8016;
	add.f32 	%f8024, %f881, %f8020;
	max.f32 	%f9465, %f8023, %f8024;
	max.f32 	%f1161, %f8016, %f8020;
	mul.f32 	%f1162, %f1161, 0f3DCCCCCD;
	abs.f32 	%f1163, %f9464;
	setp.ge.f32 	%p188, %f1163, %f1162;
	@%p188 bra 	$L__BB3_205;
	setp.ge.f32 	%p189, %f9464, 0f00000000;
	mul.f32 	%f8025, %f1163, %f1163;
	max.f32 	%f8026, %f1162, 0f2B8CBCCC;
	div.rn.f32 	%f8027, %f8025, %f8026;
	add.f32 	%f8028, %f1162, %f8027;
	mul.f32 	%f8029, %f8028, 0f3F000000;
	neg.f32 	%f8030, %f8029;
	selp.f32 	%f9464, %f8029, %f8030, %p189;
$L__BB3_205:
	abs.f32 	%f1166, %f9465;
	setp.ge.f32 	%p190, %f1166, %f1162;
	@%p190 bra 	$L__BB3_207;
	setp.ge.f32 	%p191, %f9465, 0f00000000;
	mul.f32 	%f8031, %f1166, %f1166;
	max.f32 	%f8032, %f1162, 0f2B8CBCCC;
	div.rn.f32 	%f8033, %f8031, %f8032;
	add.f32 	%f8034, %f1162, %f8033;
	mul.f32 	%f8035, %f8034, 0f3F000000;
	neg.f32 	%f8036, %f8035;
	selp.f32 	%f9465, %f8035, %f8036, %p191;
$L__BB3_207:
	max.f32 	%f8037, %f53, 0f00000000;
	max.f32 	%f8038, %f883, 0f00000000;
	mul.f32 	%f1169, %f1155, %f49;
	mul.f32 	%f1170, %f1155, %f50;
	mul.f32 	%f1171, %f1155, %f51;
	mul.f32 	%f8039, %f50, %f50;
	fma.rn.f32 	%f8040, %f49, %f49, %f8039;
	fma.rn.f32 	%f8041, %f51, %f51, %f8040;
	add.f32 	%f8042, %f9407, 0fBF800000;
	mul.f32 	%f8043, %f1155, %f8042;
	max.f32 	%f8044, %f8043, 0f0DA24260;
	div.rn.f32 	%f8045, %f1156, %f8044;
	mul.f32 	%f1172, %f1155, %f8037;
	fma.rn.f32 	%f8046, %f8041, 0f3F000000, %f8045;
	add.f32 	%f8047, %f8037, %f8046;
	mul.f32 	%f1173, %f1155, %f8047;
	mul.f32 	%f1174, %f1157, %f879;
	mul.f32 	%f1175, %f1157, %f880;
	mul.f32 	%f1176, %f1157, %f881;
	mul.f32 	%f8048, %f880, %f880;
	fma.rn.f32 	%f8049, %f879, %f879, %f8048;
	fma.rn.f32 	%f8050, %f881, %f881, %f8049;
	mul.f32 	%f8051, %f1157, %f8042;
	max.f32 	%f8052, %f8051, 0f0DA24260;
	div.rn.f32 	%f8053, %f1158, %f8052;
	mul.f32 	%f1177, %f1157, %f8038;
	fma.rn.f32 	%f8054, %f8050, 0f3F000000, %f8053;
	add.f32 	%f8055, %f8038, %f8054;
	mul.f32 	%f1178, %f1157, %f8055;
	div.rn.f32 	%f8056, %f1156, %f1155;
	fma.rn.f32 	%f8057, %f8041, 0f3F000000, %f8037;
	add.f32 	%f8058, %f8056, %f8057;
	add.f32 	%f8059, %f8058, %f8045;
	mul.f32 	%f1179, %f1169, %f51;
	mul.f32 	%f1180, %f1170, %f51;
	fma.rn.f32 	%f1181, %f51, %f1171, %f1156;
	mul.f32 	%f8060, %f1155, %f8059;
	mul.f32 	%f1182, %f51, %f8060;
	mul.f32 	%f1183, %f51, %f1172;
	div.rn.f32 	%f8061, %f1158, %f1157;
	fma.rn.f32 	%f8062, %f8050, 0f3F000000, %f8038;
	add.f32 	%f8063, %f8061, %f8062;
	add.f32 	%f8064, %f8063, %f8053;
	mul.f32 	%f1184, %f1174, %f881;
	mul.f32 	%f1185, %f1175, %f881;
	fma.rn.f32 	%f1186, %f881, %f1176, %f1158;
	mul.f32 	%f8065, %f1157, %f8064;
	mul.f32 	%f1187, %f881, %f8065;
	mul.f32 	%f1188, %f881, %f1177;
	setp.ge.f32 	%p192, %f9464, 0f00000000;
	mov.f32 	%f9468, %f1171;
	mov.f32 	%f9469, %f1179;
	mov.f32 	%f9470, %f1180;
	mov.f32 	%f9471, %f1181;
	mov.f32 	%f9472, %f1182;
	mov.f32 	%f9473, %f1183;
	@%p192 bra 	$L__BB3_213;
	setp.le.f32 	%p193, %f9465, 0f00000000;
	mov.f32 	%f9468, %f1176;
	mov.f32 	%f9469, %f1184;
	mov.f32 	%f9470, %f1185;
	mov.f32 	%f9471, %f1186;
	mov.f32 	%f9472, %f1187;
	mov.f32 	%f9473, %f1188;
	@%p193 bra 	$L__BB3_213;
	sub.f32 	%f1189, %f9464, %f51;
	mul.f32 	%f1190, %f1155, %f1189;
	sub.f32 	%f1191, %f9465, %f881;
	mul.f32 	%f1192, %f1157, %f1191;
	sub.f32 	%f8066, %f1190, %f1192;
	abs.f32 	%f8067, %f8066;
	max.f32 	%f8068, %f8067, 0f2B8CBCCC;
	copysign.f32 	%f8069, %f8066, %f8068;
	sub.f32 	%f8070, %f1158, %f1156;
	fma.rn.f32 	%f8071, %f1171, %f1189, %f8070;
	mul.f32 	%f8072, %f1176, %f1191;
	sub.f32 	%f8073, %f8071, %f8072;
	div.rn.f32 	%f1193, %f8073, %f8069;
	sub.f32 	%f8074, %f1193, %f51;
	fma.rn.f32 	%f8075, %f1190, %f8074, %f1156;
	sub.f32 	%f8076, %f1193, %f881;
	fma.rn.f32 	%f8077, %f1192, %f8076, %f1158;
	add.f32 	%f8078, %f8075, %f8077;
	mul.f32 	%f1194, %f8078, 0f3F000000;
	abs.f32 	%f8079, %f49;
	abs.f32 	%f8080, %f879;
	add.f32 	%f8081, %f8079, %f8080;
	abs.f32 	%f8082, %f50;
	add.f32 	%f8083, %f8082, %f8081;
	abs.f32 	%f8084, %f880;
	add.f32 	%f8085, %f8084, %f8083;
	mul.f32 	%f8086, %f8085, 0f3F000000;
	max.f32 	%f8087, %f1161, 0f2B8CBCCC;
	div.rn.f32 	%f8088, %f8086, %f8087;
	mov.f32 	%f8089, 0f3F800000;
	sub.f32 	%f8090, %f8089, %f8088;
	max.f32 	%f8091, %f8090, 0f00000000;
	min.f32 	%f8092, %f8091, 0f3F800000;
	abs.f32 	%f8093, %f8070;
	add.f32 	%f8094, %f1156, %f1158;
	max.f32 	%f8095, %f8094, 0f2B8CBCCC;
	div.rn.f32 	%f8096, %f8093, %f8095;
	sub.f32 	%f8097, %f1157, %f1155;
	abs.f32 	%f8098, %f8097;
	add.f32 	%f8099, %f1155, %f1157;
	max.f32 	%f8100, %f8099, 0f2B8CBCCC;
	div.rn.f32 	%f8101, %f8098, %f8100;
	add.f32 	%f8102, %f8101, %f8096;
	mul.f32 	%f8103, %f8102, 0f3F000000;
	mul.f32 	%f8104, %f8103, 0f40A00000;
	max.f32 	%f8105, %f8104, 0f00000000;
	min.f32 	%f8106, %f8105, 0f3F800000;
	mul.f32 	%f1195, %f8106, %f8092;
	mul.f32 	%f8107, %f1171, %f9465;
	mul.f32 	%f8108, %f1179, %f9465;
	mul.f32 	%f8109, %f1180, %f9465;
	mul.f32 	%f8110, %f1181, %f9465;
	mul.f32 	%f8111, %f9465, %f1182;
	mul.f32 	%f8112, %f1183, %f9465;
	mul.f32 	%f8113, %f1176, %f9464;
	mul.f32 	%f8114, %f1184, %f9464;
	mul.f32 	%f8115, %f1185, %f9464;
	mul.f32 	%f8116, %f1186, %f9464;
	mul.f32 	%f8117, %f9464, %f1187;
	mul.f32 	%f8118, %f1188, %f9464;
	sub.f32 	%f8119, %f8107, %f8113;
	sub.f32 	%f8120, %f8108, %f8114;
	sub.f32 	%f8121, %f8109, %f8115;
	sub.f32 	%f8122, %f8110, %f8116;
	sub.f32 	%f8123, %f8111, %f8117;
	sub.f32 	%f8124, %f8112, %f8118;
	sub.f32 	%f8125, %f1174, %f1169;
	sub.f32 	%f8126, %f1175, %f1170;
	sub.f32 	%f8127, %f1176, %f1171;
	sub.f32 	%f8128, %f1178, %f1173;
	sub.f32 	%f8129, %f1177, %f1172;
	mul.f32 	%f8130, %f9464, %f9465;
	fma.rn.f32 	%f8131, %f8097, %f8130, %f8119;
	fma.rn.f32 	%f8132, %f8125, %f8130, %f8120;
	fma.rn.f32 	%f8133, %f8126, %f8130, %f8121;
	fma.rn.f32 	%f8134, %f8127, %f8130, %f8122;
	fma.rn.f32 	%f8135, %f8130, %f8128, %f8123;
	fma.rn.f32 	%f8136, %f8129, %f8130, %f8124;
	sub.f32 	%f8137, %f9465, %f9464;
	abs.f32 	%f8138, %f8137;
	max.f32 	%f8139, %f8138, 0f2B8CBCCC;
	copysign.f32 	%f8140, %f8137, %f8139;
	rcp.rn.f32 	%f8141, %f8140;
	mul.f32 	%f1196, %f8131, %f8141;
	mul.f32 	%f1197, %f8132, %f8141;
	mul.f32 	%f1198, %f8133, %f8141;
	mul.f32 	%f1199, %f8134, %f8141;
	mul.f32 	%f1200, %f8141, %f8135;
	mul.f32 	%f1201, %f8136, %f8141;
	setp.ltu.f32 	%p194, %f1193, 0f00000000;
	@%p194 bra 	$L__BB3_211;
	sub.f32 	%f8142, %f9464, %f1193;
	abs.f32 	%f8143, %f8142;
	max.f32 	%f8144, %f8143, 0f2B8CBCCC;
	copysign.f32 	%f8145, %f8142, %f8144;
	div.rn.f32 	%f8146, %f1190, %f8145;
	mul.f32 	%f8147, %f1189, %f1173;
	mul.f32 	%f8148, %f51, %f1156;
	sub.f32 	%f8149, %f8147, %f8148;
	fma.rn.f32 	%f8150, %f1193, %f1194, %f8149;
	div.rn.f32 	%f8151, %f8150, %f8145;
	mul.f32 	%f8152, %f1172, %f1189;
	div.rn.f32 	%f8153, %f8152, %f8145;
	mul.f32 	%f8154, %f49, %f8146;
	mul.f32 	%f8155, %f50, %f8146;
	mul.f32 	%f8156, %f1193, %f8146;
	sub.f32 	%f8157, %f8146, %f1155;
	sub.f32 	%f8158, %f8154, %f1169;
	sub.f32 	%f8159, %f8155, %f1170;
	sub.f32 	%f8160, %f8156, %f1171;
	sub.f32 	%f8161, %f8151, %f1173;
	sub.f32 	%f8162, %f8153, %f1172;
	fma.rn.f32 	%f8163, %f9464, %f8157, %f1171;
	fma.rn.f32 	%f8164, %f9464, %f8158, %f1179;
	fma.rn.f32 	%f8165, %f9464, %f8159, %f1180;
	fma.rn.f32 	%f8166, %f9464, %f8160, %f1181;
	fma.rn.f32 	%f8167, %f9464, %f8161, %f1182;
	fma.rn.f32 	%f8168, %f9464, %f8162, %f1183;
	mov.f32 	%f8169, 0f3F800000;
	sub.f32 	%f8170, %f8169, %f1195;
	mul.f32 	%f8171, %f8170, %f8163;
	mul.f32 	%f8172, %f8170, %f8164;
	mul.f32 	%f8173, %f8170, %f8165;
	mul.f32 	%f8174, %f8170, %f8166;
	mul.f32 	%f8175, %f8170, %f8167;
	mul.f32 	%f8176, %f8170, %f8168;
	fma.rn.f32 	%f9468, %f1195, %f1196, %f8171;
	fma.rn.f32 	%f9469, %f1195, %f1197, %f8172;
	fma.rn.f32 	%f9470, %f1195, %f1198, %f8173;
	fma.rn.f32 	%f9471, %f1195, %f1199, %f8174;
	fma.rn.f32 	%f9472, %f1195, %f1200, %f8175;
	fma.rn.f32 	%f9473, %f1195, %f1201, %f8176;
	bra.uni 	$L__BB3_213;
$L__BB3_211:
	sub.f32 	%f8177, %f9465, %f1193;
	abs.f32 	%f8178, %f8177;
	max.f32 	%f8179, %f8178, 0f2B8CBCCC;
	copysign.f32 	%f8180, %f8177, %f8179;
	div.rn.f32 	%f8181, %f1192, %f8180;
	mul.f32 	%f8182, %f1191, %f1178;
	mul.f32 	%f8183, %f881, %f1158;
	sub.f32 	%f8184, %f8182, %f8183;
	fma.rn.f32 	%f8185, %f1193, %f1194, %f8184;
	div.rn.f32 	%f8186, %f8185, %f8180;
	mul.f32 	%f8187, %f1177, %f1191;
	div.rn.f32 	%f8188, %f8187, %f8180;
	mul.f32 	%f8189, %f879, %f8181;
	mul.f32 	%f8190, %f880, %f8181;
	mul.f32 	%f8191, %f1193, %f8181;
	sub.f32 	%f8192, %f8181, %f1157;
	sub.f32 	%f8193, %f8189, %f1174;
	sub.f32 	%f8194, %f8190, %f1175;
	sub.f32 	%f8195, %f8191, %f1176;
	sub.f32 	%f8196, %f8186, %f1178;
	sub.f32 	%f8197, %f8188, %f1177;
	fma.rn.f32 	%f8198, %f9465, %f8192, %f1176;
	fma.rn.f32 	%f8199, %f9465, %f8193, %f1184;
	fma.rn.f32 	%f8200, %f9465, %f8194, %f1185;
	fma.rn.f32 	%f8201, %f9465, %f8195, %f1186;
	fma.rn.f32 	%f8202, %f9465, %f8196, %f1187;
	fma.rn.f32 	%f8203, %f9465, %f8197, %f1188;
	mov.f32 	%f8204, 0f3F800000;
	sub.f32 	%f8205, %f8204, %f1195;
	mul.f32 	%f8206, %f8205, %f8198;
	mul.f32 	%f8207, %f8205, %f8199;
	mul.f32 	%f8208, %f8205, %f8200;
	mul.f32 	%f8209, %f8205, %f8201;
	mul.f32 	%f8210, %f8205, %f8202;
	mul.f32 	%f8211, %f8205, %f8203;
	fma.rn.f32 	%f9468, %f1195, %f1196, %f8206;
	fma.rn.f32 	%f9469, %f1195, %f1197, %f8207;
	fma.rn.f32 	%f9470, %f1195, %f1198, %f8208;
	fma.rn.f32 	%f9471, %f1195, %f1199, %f8209;
	fma.rn.f32 	%f9472, %f1195, %f1200, %f8210;
	fma.rn.f32 	%f9473, %f1195, %f1201, %f8211;
	bra.uni 	$L__BB3_213;
$L__BB3_212:
	sub.f32 	%f9055, %f9467, %f1243;
	abs.f32 	%f9056, %f9055;
	max.f32 	%f9057, %f9056, 0f2B8CBCCC;
	copysign.f32 	%f9058, %f9055, %f9057;
	div.rn.f32 	%f9059, %f1242, %f9058;
	mul.f32 	%f9060, %f1241, %f1228;
	mul.f32 	%f9061, %f1144, %f1149;
	sub.f32 	%f9062, %f9060, %f9061;
	fma.rn.f32 	%f9063, %f1243, %f1244, %f9062;
	div.rn.f32 	%f9064, %f9063, %f9058;
	mul.f32 	%f9065, %f1227, %f1241;
	div.rn.f32 	%f9066, %f9065, %f9058;
	mul.f32 	%f9067, %f1142, %f9059;
	mul.f32 	%f9068, %f1143, %f9059;
	mul.f32 	%f9069, %f1243, %f9059;
	sub.f32 	%f9070, %f9059, %f1148;
	sub.f32 	%f9071, %f9067, %f1224;
	sub.f32 	%f9072, %f9068, %f1225;
	sub.f32 	%f9073, %f9069, %f1226;
	sub.f32 	%f9074, %f9064, %f1228;
	sub.f32 	%f9075, %f9066, %f1227;
	fma.rn.f32 	%f9076, %f9467, %f9070, %f1226;
	fma.rn.f32 	%f9077, %f9467, %f9071, %f1234;
	fma.rn.f32 	%f9078, %f9467, %f9072, %f1235;
	fma.rn.f32 	%f9079, %f9467, %f9073, %f1236;
	fma.rn.f32 	%f9080, %f9467, %f9074, %f1237;
	fma.rn.f32 	%f9081, %f9467, %f9075, %f1238;
	mov.f32 	%f9082, 0f3F800000;
	sub.f32 	%f9083, %f9082, %f1245;
	mul.f32 	%f9084, %f9083, %f9076;
	mul.f32 	%f9085, %f9083, %f9077;
	mul.f32 	%f9086, %f9083, %f9078;
	mul.f32 	%f9087, %f9083, %f9079;
	mul.f32 	%f9088, %f9083, %f9080;
	mul.f32 	%f9089, %f9083, %f9081;
	fma.rn.f32 	%f9468, %f1245, %f1246, %f9084;
	fma.rn.f32 	%f9469, %f1245, %f1247, %f9085;
	fma.rn.f32 	%f9470, %f1245, %f1248, %f9086;
	fma.rn.f32 	%f9471, %f1245, %f1249, %f9087;
	fma.rn.f32 	%f9472, %f1245, %f1250, %f9088;
	fma.rn.f32 	%f9473, %f1245, %f1251, %f9089;
$L__BB3_213:
	ld.param.f32 	%f9386, [_Z6k_stepPKfS0_S0_S0_S0_S0_PfS1_S1_S1_S1_S1_ffS1_PKh_param_12];
	mul.f32 	%f9090, %f48, %f49;
	mul.f32 	%f9091, %f48, %f50;
	mul.f32 	%f9092, %f48, %f51;
	mul.f32 	%f9093, %f50, %f50;
	fma.rn.f32 	%f9094, %f49, %f49, %f9093;
	fma.rn.f32 	%f9095, %f51, %f51, %f9094;
	add.f32 	%f9096, %f9407, 0fBF800000;
	mul.f32 	%f9097, %f48, %f9096;
	max.f32 	%f9098, %f9097, 0f0DA24260;
	div.rn.f32 	%f9099, %f52, %f9098;
	mul.f32 	%f9100, %f48, %f53;
	fma.rn.f32 	%f9101, %f9095, 0f3F000000, %f9099;
	add.f32 	%f9102, %f53, %f9101;
	mul.f32 	%f9103, %f48, %f9102;
	sub.f32 	%f9104, %f9420, %f9408;
	ld.const.f32 	%f1270, [P+12];
	div.rn.f32 	%f9105, %f9104, %f1270;
	sub.f32 	%f9106, %f9444, %f9432;
	ld.const.f32 	%f1271, [P+16];
	div.rn.f32 	%f9107, %f9106, %f1271;
	add.f32 	%f9108, %f9105, %f9107;
	sub.f32 	%f9109, %f9468, %f9456;
	ld.const.f32 	%f1272, [P+20];
	div.rn.f32 	%f9110, %f9109, %f1272;
	add.f32 	%f9111, %f9108, %f9110;
	sub.f32 	%f9112, %f9421, %f9409;
	div.rn.f32 	%f9113, %f9112, %f1270;
	sub.f32 	%f9114, %f9445, %f9433;
	div.rn.f32 	%f9115, %f9114, %f1271;
	add.f32 	%f9116, %f9113, %f9115;
	sub.f32 	%f9117, %f9469, %f9457;
	div.rn.f32 	%f9118, %f9117, %f1272;
	add.f32 	%f9119, %f9116, %f9118;
	sub.f32 	%f9120, %f9422, %f9410;
	div.rn.f32 	%f9121, %f9120, %f1270;
	sub.f32 	%f9122, %f9446, %f9434;
	div.rn.f32 	%f9123, %f9122, %f1271;
	add.f32 	%f9124, %f9121, %f9123;
	sub.f32 	%f9125, %f9470, %f9458;
	div.rn.f32 	%f9126, %f9125, %f1272;
	add.f32 	%f9127, %f9124, %f9126;
	sub.f32 	%f9128, %f9423, %f9411;
	div.rn.f32 	%f9129, %f9128, %f1270;
	sub.f32 	%f9130, %f9447, %f9435;
	div.rn.f32 	%f9131, %f9130, %f1271;
	add.f32 	%f9132, %f9129, %f9131;
	sub.f32 	%f9133, %f9471, %f9459;
	div.rn.f32 	%f9134, %f9133, %f1272;
	add.f32 	%f9135, %f9132, %f9134;
	sub.f32 	%f9136, %f9424, %f9412;
	div.rn.f32 	%f9137, %f9136, %f1270;
	sub.f32 	%f9138, %f9448, %f9436;
	div.rn.f32 	%f9139, %f9138, %f1271;
	add.f32 	%f9140, %f9137, %f9139;
	sub.f32 	%f9141, %f9472, %f9460;
	div.rn.f32 	%f9142, %f9141, %f1272;
	add.f32 	%f9143, %f9140, %f9142;
	sub.f32 	%f9144, %f9425, %f9413;
	div.rn.f32 	%f9145, %f9144, %f1270;
	sub.f32 	%f9146, %f9449, %f9437;
	div.rn.f32 	%f9147, %f9146, %f1271;
	add.f32 	%f9148, %f9145, %f9147;
	sub.f32 	%f9149, %f9473, %f9461;
	div.rn.f32 	%f9150, %f9149, %f1272;
	add.f32 	%f9151, %f9148, %f9150;
	mul.f32 	%f9152, %f9386, %f9111;
	sub.f32 	%f9153, %f48, %f9152;
	mul.f32 	%f9154, %f9386, %f9119;
	sub.f32 	%f9155, %f9090, %f9154;
	mul.f32 	%f9156, %f9386, %f9127;
	sub.f32 	%f9157, %f9091, %f9156;
	mul.f32 	%f9158, %f9386, %f9135;
	sub.f32 	%f9159, %f9092, %f9158;
	mul.f32 	%f9160, %f9386, %f9143;
	sub.f32 	%f9161, %f9103, %f9160;
	mul.f32 	%f9162, %f9386, %f9151;
	sub.f32 	%f9163, %f9100, %f9162;
	max.f32 	%f9481, %f9153, 0f0DA24260;
	div.rn.f32 	%f9482, %f9155, %f9481;
	div.rn.f32 	%f9483, %f9157, %f9481;
	div.rn.f32 	%f9484, %f9159, %f9481;
	mul.f32 	%f9164, %f9483, %f9483;
	fma.rn.f32 	%f9165, %f9482, %f9482, %f9164;
	fma.rn.f32 	%f9166, %f9484, %f9484, %f9165;
	mul.f32 	%f9167, %f9166, 0f3F000000;
	div.rn.f32 	%f9168, %f9163, %f9481;
	max.f32 	%f9480, %f9168, 0f00000000;
	div.rn.f32 	%f9169, %f9161, %f9481;
	sub.f32 	%f9170, %f9169, %f9167;
	sub.f32 	%f9171, %f9170, %f9480;
	max.f32 	%f9172, %f9171, 0f2B8CBCCC;
	mul.f32 	%f9173, %f9481, %f9096;
	mul.f32 	%f9174, %f9173, %f9172;
	max.f32 	%f9485, %f9174, 0f0DA24260;
	ld.const.f32 	%f1279, [P+32];
	mul.f32 	%f9175, %f9481, %f1279;
	div.rn.f32 	%f9479, %f9485, %f9175;
	abs.f32 	%f9176, %f9481;
	setp.ne.f32 	%p202, %f9176, 0f7F800000;
	abs.f32 	%f9177, %f9485;
	setp.ne.f32 	%p203, %f9177, 0f7F800000;
	and.pred  	%p204, %p202, %p203;
	abs.f32 	%f9179, %f9482;
	setp.ne.f32 	%p205, %f9179, 0f7F800000;
	and.pred  	%p206, %p204, %p205;
	abs.f32 	%f9181, %f9483;
	setp.ne.f32 	%p207, %f9181, 0f7F800000;
	and.pred  	%p208, %p206, %p207;
	abs.f32 	%f9183, %f9484;
	setp.ne.f32 	%p209, %f9183, 0f7F800000;
	and.pred  	%p210, %p208, %p209;
	abs.f32 	%f9185, %f9480;
	setp.ne.f32 	%p211, %f9185, 0f7F800000;
	ld.const.f32 	%f1281, [P+48];
	and.pred  	%p212, %p210, %p211;
	@%p212 bra 	$L__BB3_215;
	ld.const.f32 	%f9187, [P+68];
	max.f32 	%f9481, %f9187, 0f0DA24260;
	ld.const.f32 	%f9482, [P+76];
	ld.const.f32 	%f9483, [P+80];
	ld.const.f32 	%f9484, [P+84];
	ld.const.f32 	%f9188, [P+72];
	max.f32 	%f9485, %f9188, 0f0DA24260;
	mul.f32 	%f9189, %f9481, %f1279;
	div.rn.f32 	%f9479, %f9485, %f9189;
	max.f32 	%f9190, %f9479, 0f358637BD;
	div.rn.f32 	%f9191, %f1281, %f9190;
	mul.f32 	%f9192, %f9191, 0f3FB8AA3B;
	ex2.approx.f32 	%f9193, %f9192;
	add.f32 	%f9194, %f9193, 0fBF800000;
	max.f32 	%f9195, %f9194, 0f358637BD;
	mul.f32 	%f9196, %f1279, %f1281;
	div.rn.f32 	%f9480, %f9196, %f9195;
$L__BB3_215:
	ld.param.f32 	%f9387, [_Z6k_stepPKfS0_S0_S0_S0_S0_PfS1_S1_S1_S1_S1_ffS1_PKh_param_12];
	max.f32 	%f9197, %f9479, 0f358637BD;
	div.rn.f32 	%f9198, %f1281, %f9197;
	mul.f32 	%f9199, %f9198, 0f3FB8AA3B;
	ex2.approx.f32 	%f9200, %f9199;
	add.f32 	%f9201, %f9200, 0fBF800000;
	max.f32 	%f9202, %f9201, 0f358637BD;
	mul.f32 	%f1296, %f1279, %f1281;
	div.rn.f32 	%f9203, %f1296, %f9202;
	sub.f32 	%f9204, %f9203, %f9480;
	ld.const.f32 	%f9205, [P+44];
	max.f32 	%f9206, %f9205, 0f3089705F;
	div.rn.f32 	%f9207, %f9387, %f9206;
	fma.rn.f32 	%f9208, %f9204, %f9207, %f9480;
	max.f32 	%f9492, %f9208, 0f00000000;
	ld.const.u32 	%r259, [P+88];
	max.s32 	%r84, %r259, 0;
	setp.lt.s32 	%p213, %r259, 1;
	setp.ge.s32 	%p214, %r4, %r84;
	or.pred  	%p215, %p213, %p214;
	@%p215 bra 	$L__BB3_217;
	ld.param.f32 	%f9388, [_Z6k_stepPKfS0_S0_S0_S0_S0_PfS1_S1_S1_S1_S1_ffS1_PKh_param_13];
	cvt.rn.f32.s32 	%f9209, %r4;
	cvt.rn.f32.u32 	%f9210, %r84;
	div.rn.f32 	%f9211, %f9209, %f9210;
	mov.f32 	%f9212, 0f3F800000;
	sub.f32 	%f9213, %f9212, %f9211;
	max.f32 	%f9214, %f9213, 0f00000000;
	min.f32 	%f9215, %f9214, 0f3F800000;
	ld.const.f32 	%f9216, [P+92];
	mul.f32 	%f9217, %f9215, %f9215;
	mul.f32 	%f9218, %f9217, %f9216;
	ld.const.f32 	%f9219, [P+68];
	max.f32 	%f9220, %f9219, 0f0DA24260;
	ld.const.f32 	%f9221, [P+72];
	max.f32 	%f9222, %f9221, 0f0DA24260;
	ld.const.f32 	%f9223, [P+76];
	mul.f32 	%f9224, %f9388, %f9223;
	ld.const.f32 	%f9225, [P+80];
	mul.f32 	%f9226, %f9388, %f9225;
	ld.const.f32 	%f9227, [P+84];
	mul.f32 	%f9228, %f9388, %f9227;
	mul.f32 	%f9229, %f9220, %f1279;
	div.rn.f32 	%f9230, %f9222, %f9229;
	max.f32 	%f9231, %f9230, 0f358637BD;
	div.rn.f32 	%f9232, %f1281, %f9231;
	mul.f32 	%f9233, %f9232, 0f3FB8AA3B;
	ex2.approx.f32 	%f9234, %f9233;
	add.f32 	%f9235, %f9234, 0fBF800000;
	max.f32 	%f9236, %f9235, 0f358637BD;
	div.rn.f32 	%f9237, %f1296, %f9236;
	sub.f32 	%f9238, %f9220, %f9481;
	fma.rn.f32 	%f9239, %f9218, %f9238, %f9481;
	max.f32 	%f9481, %f9239, 0f0DA24260;
	sub.f32 	%f9240, %f9222, %f9485;
	fma.rn.f32 	%f9241, %f9218, %f9240, %f9485;
	max.f32 	%f9485, %f9241, 0f0DA24260;
	sub.f32 	%f9242, %f9224, %f9482;
	fma.rn.f32 	%f9482, %f9218, %f9242, %f9482;
	sub.f32 	%f9243, %f9226, %f9483;
	fma.rn.f32 	%f9483, %f9218, %f9243, %f9483;
	sub.f32 	%f9244, %f9228, %f9484;
	fma.rn.f32 	%f9484, %f9218, %f9244, %f9484;
	sub.f32 	%f9245, %f9237, %f9492;
	fma.rn.f32 	%f9246, %f9218, %f9245, %f9492;
	max.f32 	%f9492, %f9246, 0f00000000;
$L__BB3_217:
	cvt.u32.u64 	%r260, %rd15;
	ld.const.u32 	%r261, [P+96];
	max.s32 	%r85, %r261, 0;
	setp.lt.s32 	%p216, %r261, 1;
	sub.s32 	%r262, %r260, %r85;
	setp.lt.s32 	%p217, %r4, %r262;
	or.pred  	%p218, %p216, %p217;
	@%p218 bra 	$L__BB3_219;
	add.s32 	%r265, %r85, %r4;
	sub.s32 	%r266, %r265, %r260;
	cvt.rn.f32.s32 	%f9247, %r266;
	cvt.rn.f32.u32 	%f9248, %r85;
	div.rn.f32 	%f9249, %f9247, %f9248;
	max.f32 	%f9250, %f9249, 0f00000000;
	min.f32 	%f9251, %f9250, 0f3F800000;
	ld.const.f32 	%f9252, [P+100];
	mul.f32 	%f9253, %f9251, %f9251;
	mul.f32 	%f9254, %f9252, %f9253;
	ld.const.f32 	%f9255, [P+68];
	max.f32 	%f9256, %f9255, 0f0DA24260;
	ld.const.f32 	%f9257, [P+72];
	max.f32 	%f9258, %f9257, 0f0DA24260;
	mul.f32 	%f9259, %f9256, %f1279;
	div.rn.f32 	%f9260, %f9258, %f9259;
	max.f32 	%f9261, %f9260, 0f358637BD;
	div.rn.f32 	%f9262, %f1281, %f9261;
	mul.f32 	%f9263, %f9262, 0f3FB8AA3B;
	ex2.approx.f32 	%f9264, %f9263;
	add.f32 	%f9265, %f9264, 0fBF800000;
	max.f32 	%f9266, %f9265, 0f358637BD;
	div.rn.f32 	%f9267, %f1296, %f9266;
	sub.f32 	%f9268, %f9256, %f9481;
	fma.rn.f32 	%f9269, %f9268, %f9254, %f9481;
	max.f32 	%f9481, %f9269, 0f0DA24260;
	sub.f32 	%f9270, %f9258, %f9485;
	fma.rn.f32 	%f9271, %f9270, %f9254, %f9485;
	max.f32 	%f9485, %f9271, 0f0DA24260;
	mov.f32 	%f9272, 0f00000000;
	sub.f32 	%f9273, %f9272, %f9482;
	fma.rn.f32 	%f9482, %f9273, %f9254, %f9482;
	sub.f32 	%f9274, %f9272, %f9483;
	fma.rn.f32 	%f9483, %f9274, %f9254, %f9483;
	sub.f32 	%f9275, %f9272, %f9484;
	fma.rn.f32 	%f9484, %f9275, %f9254, %f9484;
	sub.f32 	%f9276, %f9267, %f9492;
	fma.rn.f32 	%f9277, %f9254, %f9276, %f9492;
	max.f32 	%f9492, %f9277, 0f00000000;
$L__BB3_219:
	mul.f32 	%f9278, %f9485, %f9407;
	div.rn.f32 	%f9279, %f9278, %f9481;
	max.f32 	%f9280, %f9279, 0f2B8CBCCC;
	sqrt.rn.f32 	%f9281, %f9280;
	abs.f32 	%f9282, %f9482;
	add.f32 	%f9283, %f9282, %f9281;
	div.rn.f32 	%f9284, %f9283, %f1270;
	abs.f32 	%f9285, %f9483;
	add.f32 	%f9286, %f9285, %f9281;
	div.rn.f32 	%f9287, %f9286, %f1271;
	add.f32 	%f9288, %f9284, %f9287;
	abs.f32 	%f9289, %f9484;
	add.f32 	%f9290, %f9289, %f9281;
	div.rn.f32 	%f9291, %f9290, %f1272;
	add.f32 	%f9292, %f9288, %f9291;
	abs.f32 	%f9293, %f9292;
	setp.equ.f32 	%p219, %f9293, 0f7F800000;
	setp.leu.f32 	%p220, %f9292, 0f00000000;
	or.pred  	%p221, %p219, %p220;
	@%p221 bra 	$L__BB3_223;
	ld.global.u32 	%r282, [%rd1];
	mov.b32 	%r87, %f9292;
$L__BB3_221:
	mov.b32 	%f9294, %r282;
	setp.leu.f32 	%p222, %f9292, %f9294;
	@%p222 bra 	$L__BB3_223;
	atom.relaxed.global.cas.b32 	%r89, [%rd1], %r282, %r87;
	setp.ne.s32 	%p223, %r89, %r282;
	mov.u32 	%r282, %r89;
	@%p223 bra 	$L__BB3_221;
$L__BB3_223:
	ld.param.u64 	%rd82, [_Z6k_stepPKfS0_S0_S0_S0_S0_PfS1_S1_S1_S1_S1_ffS1_PKh_param_9];
	ld.param.u64 	%rd81, [_Z6k_stepPKfS0_S0_S0_S0_S0_PfS1_S1_S1_S1_S1_ffS1_PKh_param_8];
	ld.param.u64 	%rd80, [_Z6k_stepPKfS0_S0_S0_S0_S0_PfS1_S1_S1_S1_S1_ffS1_PKh_param_6];
	max.f32 	%f9295, %f9481, 0f0DA24260;
	lg2.approx.f32 	%f9296, %f9295;
	mul.f32 	%f9297, %f9296, 0f3F317218;
	cvta.to.global.u64 	%rd70, %rd80;
	mul.wide.s32 	%rd71, %r52, 4;
	add.s64 	%rd72, %rd70, %rd71;
	st.global.f32 	[%rd72], %f9297;
	ld.const.f32 	%f9298, [P+28];
	div.rn.f32 	%f9299, %f9482, %f9298;
	abs.f32 	%f9300, %f9299;
	fma.rn.f32 	%f9301, %f9300, %f9300, 0f3F800000;
	sqrt.rn.f32 	%f9302, %f9301;
	add.f32 	%f9303, %f9302, %f9300;
	setp.lt.f32 	%p224, %f9303, 0f00800000;
	mul.f32 	%f9304, %f9303, 0f4B000000;
	selp.f32 	%f9305, %f9304, %f9303, %p224;
	selp.f32 	%f9306, 0fC1B80000, 0f00000000, %p224;
	mov.b32 	%r267, %f9305;
	add.s32 	%r268, %r267, -1059760811;
	and.b32  	%r269, %r268, -8388608;
	sub.s32 	%r270, %r267, %r269;
	mov.b32 	%f9307, %r270;
	cvt.rn.f32.s32 	%f9308, %r269;
	fma.rn.f32 	%f9309, %f9308, 0f34000000, %f9306;
	add.f32 	%f9310, %f9307, 0fBF800000;
	fma.rn.f32 	%f9311, %f9310, 0fBE055027, 0f3E1039F6;
	fma.rn.f32 	%f9312, %f9311, %f9310, 0fBDF8CDCC;
	fma.rn.f32 	%f9313, %f9312, %f9310, 0f3E0F2955;
	fma.rn.f32 	%f9314, %f9313, %f9310, 0fBE2AD8B9;
	fma.rn.f32 	%f9315, %f9314, %f9310, 0f3E4CED0B;
	fma.rn.f32 	%f9316, %f9315, %f9310, 0fBE7FFF22;
	fma.rn.f32 	%f9317, %f9316, %f9310, 0f3EAAAA78;
	fma.rn.f32 	%f9318, %f9317, %f9310, 0fBF000000;
	mul.f32 	%f9319, %f9310, %f9318;
	fma.rn.f32 	%f9320, %f9319, %f9310, %f9310;
	fma.rn.f32 	%f9321, %f9309, 0f3F317218, %f9320;
	setp.gt.u32 	%p225, %r267, 2139095039;
	fma.rn.f32 	%f9322, %f9305, 0f7F800000, 0f7F800000;
	selp.f32 	%f9323, %f9322, %f9321, %p225;
	setp.eq.f32 	%p226, %f9305, 0f00000000;
	selp.f32 	%f9324, 0fFF800000, %f9323, %p226;
	copysign.f32 	%f9325, %f9299, %f9324;
	add.s64 	%rd73, %rd10, %rd71;
	st.global.f32 	[%rd73], %f9325;
	div.rn.f32 	%f9326, %f9483, %f9298;
	abs.f32 	%f9327, %f9326;
	fma.rn.f32 	%f9328, %f9327, %f9327, 0f3F800000;
	sqrt.rn.f32 	%f9329, %f9328;
	add.f32 	%f9330, %f9329, %f9327;
	setp.lt.f32 	%p227, %f9330, 0f00800000;
	mul.f32 	%f9331, %f9330, 0f4B000000;
	selp.f32 	%f9332, %f9331, %f9330, %p227;
	selp.f32 	%f9333, 0fC1B80000, 0f00000000, %p227;
	mov.b32 	%r271, %f9332;
	add.s32 	%r272, %r271, -1059760811;
	and.b32  	%r273, %r272, -8388608;
	sub.s32 	%r274, %r271, %r273;
	mov.b32 	%f9334, %r274;
	cvt.rn.f32.s32 	%f9335, %r273;
	fma.rn.f32 	%f9336, %f9335, 0f34000000, %f9333;
	add.f32 	%f9337, %f9334, 0fBF800000;
	fma.rn.f32 	%f9338, %f9337, 0fBE055027, 0f3E1039F6;
	fma.rn.f32 	%f9339, %f9338, %f9337, 0fBDF8CDCC;
	fma.rn.f32 	%f9340, %f9339, %f9337, 0f3E0F2955;
	fma.rn.f32 	%f9341, %f9340, %f9337, 0fBE2AD8B9;
	fma.rn.f32 	%f9342, %f9341, %f9337, 0f3E4CED0B;
	fma.rn.f32 	%f9343, %f9342, %f9337, 0fBE7FFF22;
	fma.rn.f32 	%f9344, %f9343, %f9337, 0f3EAAAA78;
	fma.rn.f32 	%f9345, %f9344, %f9337, 0fBF000000;
	mul.f32 	%f9346, %f9337, %f9345;
	fma.rn.f32 	%f9347, %f9346, %f9337, %f9337;
	fma.rn.f32 	%f9348, %f9336, 0f3F317218, %f9347;
	setp.gt.u32 	%p228, %r271, 2139095039;
	fma.rn.f32 	%f9349, %f9332, 0f7F800000, 0f7F800000;
	selp.f32 	%f9350, %f9349, %f9348, %p228;
	setp.eq.f32 	%p229, %f9332, 0f00000000;
	selp.f32 	%f9351, 0fFF800000, %f9350, %p229;
	copysign.f32 	%f9352, %f9326, %f9351;
	cvta.to.global.u64 	%rd74, %rd81;
	add.s64 	%rd75, %rd74, %rd71;
	st.global.f32 	[%rd75], %f9352;
	div.rn.f32 	%f9353, %f9484, %f9298;
	abs.f32 	%f9354, %f9353;
	fma.rn.f32 	%f9355, %f9354, %f9354, 0f3F800000;
	sqrt.rn.f32 	%f9356, %f9355;
	add.f32 	%f9357, %f9356, %f9354;
	setp.lt.f32 	%p230, %f9357, 0f00800000;
	mul.f32 	%f9358, %f9357, 0f4B000000;
	selp.f32 	%f9359, %f9358, %f9357, %p230;
	selp.f32 	%f9360, 0fC1B80000, 0f00000000, %p230;
	mov.b32 	%r275, %f9359;
	add.s32 	%r276, %r275, -1059760811;
	and.b32  	%r277, %r276, -8388608;
	sub.s32 	%r278, %r275, %r277;
	mov.b32 	%f9361, %r278;
	cvt.rn.f32.s32 	%f9362, %r277;
	fma.rn.f32 	%f9363, %f9362, 0f34000000, %f9360;
	add.f32 	%f9364, %f9361, 0fBF800000;
	fma.rn.f32 	%f9365, %f9364, 0fBE055027, 0f3E1039F6;
	fma.rn.f32 	%f9366, %f9365, %f9364, 0fBDF8CDCC;
	fma.rn.f32 	%f9367, %f9366, %f9364, 0f3E0F2955;
	fma.rn.f32 	%f9368, %f9367, %f9364, 0fBE2AD8B9;
	fma.rn.f32 	%f9369, %f9368, %f9364, 0f3E4CED0B;
	fma.rn.f32 	%f9370, %f9369, %f9364, 0fBE7FFF22;
	fma.rn.f32 	%f9371, %f9370, %f9364, 0f3EAAAA78;
	fma.rn.f32 	%f9372, %f9371, %f9364, 0fBF000000;
	mul.f32 	%f9373, %f9364, %f9372;
	fma.rn.f32 	%f9374, %f9373, %f9364, %f9364;
	fma.rn.f32 	%f9375, %f9363, 0f3F317218, %f9374;
	setp.gt.u32 	%p231, %r275, 2139095039;
	fma.rn.f32 	%f9376, %f9359, 0f7F800000, 0f7F800000;
	selp.f32 	%f9377, %f9376, %f9375, %p231;
	setp.eq.f32 	%p232, %f9359, 0f00000000;
	selp.f32 	%f9378, 0fFF800000, %f9377, %p232;
	copysign.f32 	%f9379, %f9353, %f9378;
	cvta.to.global.u64 	%rd76, %rd82;
	add.s64 	%rd77, %rd76, %rd71;
	st.global.f32 	[%rd77], %f9379;
	max.f32 	%f9380, %f9485, 0f0DA24260;
	lg2.approx.f32 	%f9381, %f9380;
	mul.f32 	%f9382, %f9381, 0f3F317218;
	add.s64 	%rd78, %rd4, %rd71;
	st.global.f32 	[%rd78], %f9382;
	max.f32 	%f9383, %f9492, 0f0DA24260;
	lg2.approx.f32 	%f9384, %f9383;
	mul.f32 	%f9385, %f9384, 0f3F317218;
	add.s64 	%rd79, %rd2, %rd71;
	st.global.f32 	[%rd79], %f9385;
$L__BB3_224:
	ret;
$L__BB3_225:
	sub.f32 	%f1885, %f9404, %f194;
	abs.f32 	%f1886, %f1885;
	max.f32 	%f1887, %f1886, 0f2B8CBCCC;
	copysign.f32 	%f1888, %f1885, %f1887;
	div.rn.f32 	%f1889, %f193, %f1888;
	mul.f32 	%f1890, %f192, %f179;
	mul.f32 	%f1891, %f49, %f158;
	sub.f32 	%f1892, %f1890, %f1891;
	fma.rn.f32 	%f1893, %f194, %f195, %f1892;
	div.rn.f32 	%f1894, %f1893, %f1888;
	mul.f32 	%f1895, %f178, %f192;
	div.rn.f32 	%f1896, %f1895, %f1888;
	mul.f32 	%f1897, %f194, %f1889;
	mul.f32 	%f1898, %f50, %f1889;
	mul.f32 	%f1899, %f51, %f1889;
	sub.f32 	%f1900, %f1889, %f157;
	sub.f32 	%f1901, %f1897, %f175;
	sub.f32 	%f1902, %f1898, %f176;
	sub.f32 	%f1903, %f1899, %f177;
	sub.f32 	%f1904, %f1894, %f179;
	sub.f32 	%f1905, %f1896, %f178;
	fma.rn.f32 	%f1906, %f9404, %f1900, %f175;
	fma.rn.f32 	%f1907, %f9404, %f1901, %f185;
	fma.rn.f32 	%f1908, %f9404, %f1902, %f186;
	fma.rn.f32 	%f1909, %f9404, %f1903, %f187;
	fma.rn.f32 	%f1910, %f9404, %f1904, %f188;
	fma.rn.f32 	%f1911, %f9404, %f1905, %f189;
	mov.f32 	%f1912, 0f3F800000;
	sub.f32 	%f1913, %f1912, %f196;
	mul.f32 	%f1914, %f1913, %f1906;
	mul.f32 	%f1915, %f1913, %f1907;
	mul.f32 	%f1916, %f1913, %f1908;
	mul.f32 	%f1917, %f1913, %f1909;
	mul.f32 	%f1918, %f1913, %f1910;
	mul.f32 	%f1919, %f1913, %f1911;
	fma.rn.f32 	%f9408, %f196, %f197, %f1914;
	fma.rn.f32 	%f9409, %f196, %f198, %f1915;
	fma.rn.f32 	%f9410, %f196, %f199, %f1916;
	fma.rn.f32 	%f9411, %f196, %f200, %f1917;
	fma.rn.f32 	%f9412, %f196, %f201, %f1918;
	fma.rn.f32 	%f9413, %f196, %f202, %f1919;
	bra.uni 	$L__BB3_52;
$L__BB3_226:
	sub.f32 	%f3145, %f9417, %f383;
	abs.f32 	%f3146, %f3145;
	max.f32 	%f3147, %f3146, 0f2B8CBCCC;
	copysign.f32 	%f3148, %f3145, %f3147;
	div.rn.f32 	%f3149, %f382, %f3148;
	mul.f32 	%f3150, %f381, %f368;
	mul.f32 	%f3151, %f67, %f348;
	sub.f32 	%f3152, %f3150, %f3151;
	fma.rn.f32 	%f3153, %f383, %f384, %f3152;
	div.rn.f32 	%f3154, %f3153, %f3148;
	mul.f32 	%f3155, %f367, %f381;
	div.rn.f32 	%f3156, %f3155, %f3148;
	mul.f32 	%f3157, %f383, %f3149;
	mul.f32 	%f3158, %f68, %f3149;
	mul.f32 	%f3159, %f69, %f3149;
	sub.f32 	%f3160, %f3149, %f347;
	sub.f32 	%f3161, %f3157, %f364;
	sub.f32 	%f3162, %f3158, %f365;
	sub.f32 	%f3163, %f3159, %f366;
	sub.f32 	%f3164, %f3154, %f368;
	sub.f32 	%f3165, %f3156, %f367;
	fma.rn.f32 	%f3166, %f9417, %f3160, %f364;
	fma.rn.f32 	%f3167, %f9417, %f3161, %f374;
	fma.rn.f32 	%f3168, %f9417, %f3162, %f375;
	fma.rn.f32 	%f3169, %f9417, %f3163, %f376;
	fma.rn.f32 	%f3170, %f9417, %f3164, %f377;
	fma.rn.f32 	%f3171, %f9417, %f3165, %f378;
	mov.f32 	%f3172, 0f3F800000;
	sub.f32 	%f3173, %f3172, %f385;
	mul.f32 	%f3174, %f3173, %f3166;
	mul.f32 	%f3175, %f3173, %f3167;
	mul.f32 	%f3176, %f3173, %f3168;
	mul.f32 	%f3177, %f3173, %f3169;
	mul.f32 	%f3178, %f3173, %f3170;
	mul.f32 	%f3179, %f3173, %f3171;
	fma.rn.f32 	%f9420, %f385, %f386, %f3174;
	fma.rn.f32 	%f9421, %f385, %f387, %f3175;
	fma.rn.f32 	%f9422, %f385, %f388, %f3176;
	fma.rn.f32 	%f9423, %f385, %f389, %f3177;
	fma.rn.f32 	%f9424, %f385, %f390, %f3178;
	fma.rn.f32 	%f9425, %f385, %f391, %f3179;
	bra.uni 	$L__BB3_84;
$L__BB3_227:
	sub.f32 	%f4399, %f9429, %f597;
	abs.f32 	%f4400, %f4399;
	max.f32 	%f4401, %f4400, 0f2B8CBCCC;
	copysign.f32 	%f4402, %f4399, %f4401;
	div.rn.f32 	%f4403, %f596, %f4402;
	mul.f32 	%f4404, %f595, %f582;
	mul.f32 	%f4405, %f50, %f562;
	sub.f32 	%f4406, %f4404, %f4405;
	fma.rn.f32 	%f4407, %f597, %f598, %f4406;
	div.rn.f32 	%f4408, %f4407, %f4402;
	mul.f32 	%f4409, %f581, %f595;
	div.rn.f32 	%f4410, %f4409, %f4402;
	mul.f32 	%f4411, %f49, %f4403;
	mul.f32 	%f4412, %f597, %f4403;
	mul.f32 	%f4413, %f51, %f4403;
	sub.f32 	%f4414, %f4403, %f561;
	sub.f32 	%f4415, %f4411, %f578;
	sub.f32 	%f4416, %f4412, %f579;
	sub.f32 	%f4417, %f4413, %f580;
	sub.f32 	%f4418, %f4408, %f582;
	sub.f32 	%f4419, %f4410, %f581;
	fma.rn.f32 	%f4420, %f9429, %f4414, %f579;
	fma.rn.f32 	%f4421, %f9429, %f4415, %f600;
	fma.rn.f32 	%f4422, %f9429, %f4416, %f601;
	fma.rn.f32 	%f4423, %f9429, %f4417, %f602;
	fma.rn.f32 	%f4424, %f9429, %f4418, %f591;
	fma.rn.f32 	%f4425, %f9429, %f4419, %f603;
	mov.f32 	%f4426, 0f3F800000;
	sub.f32 	%f4427, %f4426, %f599;
	mul.f32 	%f4428, %f4427, %f4420;
	mul.f32 	%f4429, %f4427, %f4421;
	mul.f32 	%f4430, %f4427, %f4422;
	mul.f32 	%f4431, %f4427, %f4423;
	mul.f32 	%f4432, %f4427, %f4424;
	mul.f32 	%f4433, %f4427, %f4425;
	fma.rn.f32 	%f9432, %f599, %f604, %f4428;
	fma.rn.f32 	%f9433, %f599, %f605, %f4429;
	fma.rn.f32 	%f9434, %f599, %f606, %f4430;
	fma.rn.f32 	%f9435, %f599, %f607, %f4431;
	fma.rn.f32 	%f9436, %f599, %f608, %f4432;
	fma.rn.f32 	%f9437, %f599, %f609, %f4433;
	bra.uni 	$L__BB3_117;
$L__BB3_228:
	sub.f32 	%f5659, %f9441, %f789;
	abs.f32 	%f5660, %f5659;
	max.f32 	%f5661, %f5660, 0f2B8CBCCC;
	copysign.f32 	%f5662, %f5659, %f5661;
	div.rn.f32 	%f5663, %f788, %f5662;
	mul.f32 	%f5664, %f787, %f774;
	mul.f32 	%f5665, %f474, %f754;
	sub.f32 	%f5666, %f5664, %f5665;
	fma.rn.f32 	%f5667, %f789, %f790, %f5666;
	div.rn.f32 	%f5668, %f5667, %f5662;
	mul.f32 	%f5669, %f773, %f787;
	div.rn.f32 	%f5670, %f5669, %f5662;
	mul.f32 	%f5671, %f473, %f5663;
	mul.f32 	%f5672, %f789, %f5663;
	mul.f32 	%f5673, %f475, %f5663;
	sub.f32 	%f5674, %f5663, %f753;
	sub.f32 	%f5675, %f5671, %f770;
	sub.f32 	%f5676, %f5672, %f771;
	sub.f32 	%f5677, %f5673, %f772;
	sub.f32 	%f5678, %f5668, %f774;
	sub.f32 	%f5679, %f5670, %f773;
	fma.rn.f32 	%f5680, %f9441, %f5674, %f771;
	fma.rn.f32 	%f5681, %f9441, %f5675, %f780;
	fma.rn.f32 	%f5682, %f9441, %f5676, %f781;
	fma.rn.f32 	%f5683, %f9441, %f5677, %f782;
	fma.rn.f32 	%f5684, %f9441, %f5678, %f783;
	fma.rn.f32 	%f5685, %f9441, %f5679, %f784;
	mov.f32 	%f5686, 0f3F800000;
	sub.f32 	%f5687, %f5686, %f791;
	mul.f32 	%f5688, %f5687, %f5680;
	mul.f32 	%f5689, %f5687, %f5681;
	mul.f32 	%f5690, %f5687, %f5682;
	mul.f32 	%f5691, %f5687, %f5683;
	mul.f32 	%f5692, %f5687, %f5684;
	mul.f32 	%f5693, %f5687, %f5685;
	fma.rn.f32 	%f9444, %f791, %f792, %f5688;
	fma.rn.f32 	%f9445, %f791, %f793, %f5689;
	fma.rn.f32 	%f9446, %f791, %f794, %f5690;
	fma.rn.f32 	%f9447, %f791, %f795, %f5691;
	fma.rn.f32 	%f9448, %f791, %f796, %f5692;
	fma.rn.f32 	%f9449, %f791, %f797, %f5693;
	bra.uni 	$L__BB3_149;

}


// ===== COMPILED SASS (sm_100) =====

	.target	sm_100

	.elftype	@"ET_EXEC"


//--------------------- .note.nv.tkinfo           --------------------------
	.section	.note.nv.tkinfo,"",@"SHT_NOTE"
	.sectionflags	@"SHF_NOTE_NV_TKINFO"
	.tkinfo
        /*0018*/ 	.word	0x00000002
        /*0030*/ 	.string	""
        /*0030*/ 	.string	"ptxas"
        /*0030*/ 	.string	"Cuda compilation tools, release 13.0, V13.0.88"
        /*0030*/ 	.string	"Build cuda_13.0.r13.0/compiler.36424714_0"
        /*0030*/ 	.string	"-arch sm_100 -m 64 "



//--------------------- .note.nv.cuinfo           --------------------------
	.section	.note.nv.cuinfo,"",@"SHT_NOTE"
	.sectionflags	@"SHF_NOTE_NV_CUINFO"
        /*0018*/ 	.short	0x0002
        /*001a*/ 	.short	0x0064
        /*001c*/ 	.short	0x0082
	.zero		2


//--------------------- .nv.info                  --------------------------
	.section	.nv.info,"",@"SHT_CUDA_INFO"
	.align	4


	//----- nvinfo : EIATTR_REGCOUNT
	.align		4
        /*0000*/ 	.byte	0x04, 0x2f
        /*0002*/ 	.short	(.L_2 - .L_1)
	.align		4
.L_1:
        /*0004*/ 	.word	index@(_Z18k_build_solid_maskPh)
        /*0008*/ 	.word	0x0000000d


	//----- nvinfo : EIATTR_FRAME_SIZE
	.align		4
.L_2:
        /*000c*/ 	.byte	0x04, 0x11
        /*000e*/ 	.short	(.L_4 - .L_3)
	.align		4
.L_3:
        /*0010*/ 	.word	index@($__internal_7_$__cuda_sm20_sqrt_rn_f32_slowpath)
        /*0014*/ 	.word	0x00000000


	//----- nvinfo : EIATTR_FRAME_SIZE
	.align		4
.L_4:
        /*0018*/ 	.byte	0x04, 0x11
        /*001a*/ 	.short	(.L_6 - .L_5)
	.align		4
.L_5:
        /*001c*/ 	.word	index@(_Z18k_build_solid_maskPh)
        /*0020*/ 	.word	0x00000000


	//----- nvinfo : EIATTR_REGCOUNT
	.align		4
.L_6:
        /*0024*/ 	.byte	0x04, 0x2f
        /*0026*/ 	.short	(.L_8 - .L_7)
	.align		4
.L_7:
        /*0028*/ 	.word	index@(_Z18k_schlieren_exportPKfS0_S0_S0_S0_S0_PKhPf)
        /*002c*/ 	.word	0x0000001a


	//----- nvinfo : EIATTR_FRAME_SIZE
	.align		4
.L_8:
        /*0030*/ 	.byte	0x04, 0x11
        /*0032*/ 	.short	(.L_10 - .L_9)
	.align		4
.L_9:
        /*0034*/ 	.word	index@($__internal_6_$__cuda_sm3x_div_rn_noftz_f32_slowpath)
        /*0038*/ 	.word	0x00000000


	//----- nvinfo : EIATTR_FRAME_SIZE
	.align		4
.L_10:
        /*003c*/ 	.byte	0x04, 0x11
        /*003e*/ 	.short	(.L_12 - .L_11)
	.align		4
.L_11:
        /*0040*/ 	.word	index@($__internal_5_$__cuda_sm20_sqrt_rn_f32_slowpath)
        /*0044*/ 	.word	0x00000000


	//----- nvinfo : EIATTR_FRAME_SIZE
	.align		4
.L_12:
        /*0048*/ 	.byte	0x04, 0x11
        /*004a*/ 	.short	(.L_14 - .L_13)
	.align		4
.L_13:
        /*004c*/ 	.word	index@(_Z18k_schlieren_exportPKfS0_S0_S0_S0_S0_PKhPf)
        /*0050*/ 	.word	0x00000000


	//----- nvinfo : EIATTR_REGCOUNT
	.align		4
.L_14:
        /*0054*/ 	.byte	0x04, 0x2f
        /*0056*/ 	.short	(.L_16 - .L_15)
	.align		4
.L_15:
        /*0058*/ 	.word	index@(_Z6k_initPfS_S_S_S_S_PKh)
        /*005c*/ 	.word	0x00000016


	//----- nvinfo : EIATTR_FRAME_SIZE
	.align		4
.L_16:
        /*0060*/ 	.byte	0x04, 0x11
        /*0062*/ 	.short	(.L_18 - .L_17)
	.align		4
.L_17:
        /*0064*/ 	.word	index@($__internal_4_$__cuda_sm3x_div_rn_noftz_f32_slowpath)
        /*0068*/ 	.word	0x00000000


	//----- nvinfo : EIATTR_FRAME_SIZE
	.align		4
.L_18:
        /*006c*/ 	.byte	0x04, 0x11
        /*006e*/ 	.short	(.L_20 - .L_19)
	.align		4
.L_19:
        /*0070*/ 	.word	index@($__internal_3_$__cuda_sm20_sqrt_rn_f32_slowpath)
        /*0074*/ 	.word	0x00000000


	//----- nvinfo : EIATTR_FRAME_SIZE
	.align		4
.L_20:
        /*0078*/ 	.byte	0x04, 0x11
        /*007a*/ 	.short	(.L_22 - .L_21)
	.align		4
.L_21:
        /*007c*/ 	.word	index@(_Z6k_initPfS_S_S_S_S_PKh)
        /*0080*/ 	.word	0x00000000


	//----- nvinfo : EIATTR_REGCOUNT
	.align		4
.L_22:
        /*0084*/ 	.byte	0x04, 0x2f
        /*0086*/ 	.short	(.L_24 - .L_23)
	.align		4
.L_23:
        /*0088*/ 	.word	index@(_Z6k_stepPKfS0_S0_S0_S0_S0_PfS1_S1_S1_S1_S1_ffS1_PKh)
        /*008c*/ 	.word	0x00000080


	//----- nvinfo : EIATTR_FRAME_SIZE
	.align		4
.L_24:
        /*0090*/ 	.byte	0x04, 0x11
        /*0092*/ 	.short	(.L_26 - .L_25)
	.align		4
.L_25:
        /*0094*/ 	.word	index@($__internal_2_$__cuda_sm3x_div_rn_noftz_f32_slowpath)
        /*0098*/ 	.word	0x00000000


	//----- nvinfo : EIATTR_FRAME_SIZE
	.align		4
.L_26:
        /*009c*/ 	.byte	0x04, 0x11
        /*009e*/ 	.short	(.L_28 - .L_27)
	.align		4
.L_27:
        /*00a0*/ 	.word	index@($__internal_1_$__cuda_sm20_sqrt_rn_f32_slowpath)
        /*00a4*/ 	.word	0x00000000


	//----- nvinfo : EIATTR_FRAME_SIZE
	.align		4
.L_28:
        /*00a8*/ 	.byte	0x04, 0x11
        /*00aa*/ 	.short	(.L_30 - .L_29)
	.align		4
.L_29:
        /*00ac*/ 	.word	index@($__internal_0_$__cuda_sm20_rcp_rn_f32_slowpath)
        /*00b0*/ 	.word	0x00000000


	//----- nvinfo : EIATTR_FRAME_SIZE
	.align		4
.L_30:
        /*00b4*/ 	.byte	0x04, 0x11
        /*00b6*/ 	.short	(.L_32 - .L_31)
	.align		4
.L_31:
        /*00b8*/ 	.word	index@(_Z6k_stepPKfS0_S0_S0_S0_S0_PfS1_S1_S1_S1_S1_ffS1_PKh)
        /*00bc*/ 	.word	0x00000000


	//----- nvinfo : EIATTR_MIN_STACK_SIZE
	.align		4
.L_32:
        /*00c0*/ 	.byte	0x04, 0x12
        /*00c2*/ 	.short	(.L_34 - .L_33)
	.align		4
.L_33:
        /*00c4*/ 	.word	index@(_Z6k_stepPKfS0_S0_S0_S0_S0_PfS1_S1_S1_S1_S1_ffS1_PKh)
        /*00c8*/ 	.word	0x00000000


	//----- nvinfo : EIATTR_MIN_STACK_SIZE
	.align		4
.L_34:
        /*00cc*/ 	.byte	0x04, 0x12
        /*00ce*/ 	.short	(.L_36 - .L_35)
	.align		4
.L_35:
        /*00d0*/ 	.word	index@(_Z6k_initPfS_S_S_S_S_PKh)
        /*00d4*/ 	.word	0x00000000


	//----- nvinfo : EIATTR_MIN_STACK_SIZE
	.align		4
.L_36:
        /*00d8*/ 	.byte	0x04, 0x12
        /*00da*/ 	.short	(.L_38 - .L_37)
	.align		4
.L_37:
        /*00dc*/ 	.word	index@(_Z18k_schlieren_exportPKfS0_S0_S0_S0_S0_PKhPf)
        /*00e0*/ 	.word	0x00000000


	//----- nvinfo : EIATTR_MIN_STACK_SIZE
	.align		4
.L_38:
        /*00e4*/ 	.byte	0x04, 0x12
        /*00e6*/ 	.short	(.L_40 - .L_39)
	.align		4
.L_39:
        /*00e8*/ 	.word	index@(_Z18k_build_solid_maskPh)
        /*00ec*/ 	.word	0x00000000
.L_40:


//--------------------- .nv.compat                --------------------------
	.section	.nv.compat,"",@"SHT_CUDA_COMPAT_INFO"
	.align	4
        /*0000*/ 	.byte	0x02, 0x09, 0x00, 0x00, 0x02, 0x02, 0x01, 0x00, 0x02, 0x05, 0x05, 0x00, 0x03, 0x07, 0x01, 0x01
        /*0010*/ 	.byte	0x02, 0x03, 0x00, 0x00, 0x02, 0x06, 0x01, 0x00, 0x04, 0x0b, 0x08, 0x00, 0x01, 0x00, 0x00, 0x00
        /*0020*/ 	.byte	0x00, 0x00, 0x00, 0x00


//--------------------- .nv.info._Z6k_stepPKfS0_S0_S0_S0_S0_PfS1_S1_S1_S1_S1_ffS1_PKh --------------------------
	.section	.nv.info._Z6k_stepPKfS0_S0_S0_S0_S0_PfS1_S1_S1_S1_S1_ffS1_PKh,"",@"SHT_CUDA_INFO"
	.sectionflags	@""
	.align	4


	//----- nvinfo : EIATTR_CUDA_API_VERSION
	.align		4
        /*0000*/ 	.byte	0x04, 0x37
        /*0002*/ 	.short	(.L_42 - .L_41)
.L_41:
        /*0004*/ 	.word	0x00000082


	//----- nvinfo : EIATTR_KPARAM_INFO
	.align		4
.L_42:
        /*0008*/ 	.byte	0x04, 0x17
        /*000a*/ 	.short	(.L_44 - .L_43)
.L_43:
        /*000c*/ 	.word	0x00000000
        /*0010*/ 	.short	0x000f
        /*0012*/ 	.short	0x0070
        /*0014*/ 	.byte	0x00, 0xf5, 0x21, 0x00


	//----- nvinfo : EIATTR_KPARAM_INFO
	.align		4
.L_44:
        /*0018*/ 	.byte	0x04, 0x17
        /*001a*/ 	.short	(.L_46 - .L_45)
.L_45:
        /*001c*/ 	.word	0x00000000
        /*0020*/ 	.short	0x000e
        /*0022*/ 	.short	0x0068
        /*0024*/ 	.byte	0x00, 0xf5, 0x21, 0x00


	//----- nvinfo : EIATTR_KPARAM_INFO
	.align		4
.L_46:
        /*0028*/ 	.byte	0x04, 0x17
        /*002a*/ 	.short	(.L_48 - .L_47)
.L_47:
        /*002c*/ 	.word	0x00000000
        /*0030*/ 	.short	0x000d
        /*0032*/ 	.short	0x0064
        /*0034*/ 	.byte	0x00, 0xf0, 0x11, 0x00


	//----- nvinfo : EIATTR_KPARAM_INFO
	.align		4
.L_48:
        /*0038*/ 	.byte	0x04, 0x17
        /*003a*/ 	.short	(.L_50 - .L_49)
.L_49:
        /*003c*/ 	.word	0x00000000
        /*0040*/ 	.short	0x000c
        /*0042*/ 	.short	0x0060
        /*0044*/ 	.byte	0x00, 0xf0, 0x11, 0x00


	//----- nvinfo : EIATTR_KPARAM_INFO
	.align		4
.L_50:
        /*0048*/ 	.byte	0x04, 0x17
        /*004a*/ 	.short	(.L_52 - .L_51)
.L_51:
        /*004c*/ 	.word	0x00000000
        /*0050*/ 	.short	0x000b
        /*0052*/ 	.short	0x0058
        /*0054*/ 	.byte	0x00, 0xf5, 0x21, 0x00


	//----- nvinfo : EIATTR_KPARAM_INFO
	.align		4
.L_52:
        /*0058*/ 	.byte	0x04, 0x17
        /*005a*/ 	.short	(.L_54 - .L_53)
.L_53:
        /*005c*/ 	.word	0x00000000
        /*0060*/ 	.short	0x000a
        /*0062*/ 	.short	0x0050
        /*0064*/ 	.byte	0x00, 0xf5, 0x21, 0x00


	//----- nvinfo : EIATTR_KPARAM_INFO
	.align		4
.L_54:
        /*0068*/ 	.byte	0x04, 0x17
        /*006a*/ 	.short	(.L_56 - .L_55)
.L_55:
        /*006c*/ 	.word	0x00000000
        /*0070*/ 	.short	0x0009
        /*0072*/ 	.short	0x0048
        /*0074*/ 	.byte	0x00, 0xf5, 0x21, 0x00


	//----- nvinfo : EIATTR_KPARAM_INFO
	.align		4
.L_56:
        /*0078*/ 	.byte	0x04, 0x17
        /*007a*/ 	.short	(.L_58 - .L_57)
.L_57:
        /*007c*/ 	.word	0x00000000
        /*0080*/ 	.short	0x0008
        /*0082*/ 	.short	0x0040
        /*0084*/ 	.byte	0x00, 0xf5, 0x21, 0x00


	//----- nvinfo : EIATTR_KPARAM_INFO
	.align		4
.L_58:
        /*0088*/ 	.byte	0x04, 0x17
        /*008a*/ 	.short	(.L_60 - .L_59)
.L_59:
        /*008c*/ 	.word	0x00000000
        /*0090*/ 	.short	0x0007
        /*0092*/ 	.short	0x0038
        /*0094*/ 	.byte	0x00, 0xf5, 0x21, 0x00


	//----- nvinfo : EIATTR_KPARAM_INFO
	.align		4
.L_60:
        /*0098*/ 	.byte	0x04, 0x17
        /*009a*/ 	.short	(.L_62 - .L_61)
.L_61:
        /*009c*/ 	.word	0x00000000
        /*00a0*/ 	.short	0x0006
        /*00a2*/ 	.short	0x0030
        /*00a4*/ 	.byte	0x00, 0xf5, 0x21, 0x00


	//----- nvinfo : EIATTR_KPARAM_INFO
	.align		4
.L_62:
        /*00a8*/ 	.byte	0x04, 0x17
        /*00aa*/ 	.short	(.L_64 - .L_63)
.L_63:
        /*00ac*/ 	.word	0x00000000
        /*00b0*/ 	.short	0x0005
        /*00b2*/ 	.short	0x0028
        /*00b4*/ 	.byte	0x00, 0xf5, 0x21, 0x00


	//----- nvinfo : EIATTR_KPARAM_INFO
	.align		4
.L_64:
        /*00b8*/ 	.byte	0x04, 0x17
        /*00ba*/ 	.short	(.L_66 - .L_65)
.L_65:
        /*00bc*/ 	.word	0x00000000
        /*00c0*/ 	.short	0x0004
        /*00c2*/ 	.short	0x0020
        /*00c4*/ 	.byte	0x00, 0xf5, 0x21, 0x00


	//----- nvinfo : EIATTR_KPARAM_INFO
	.align		4
.L_66:
        /*00c8*/ 	.byte	0x04, 0x17
        /*00ca*/ 	.short	(.L_68 - .L_67)
.L_67:
        /*00cc*/ 	.word	0x00000000
        /*00d0*/ 	.short	0x0003
        /*00d2*/ 	.short	0x0018
        /*00d4*/ 	.byte	0x00, 0xf5, 0x21, 0x00


	//----- nvinfo : EIATTR_KPARAM_INFO
	.align		4
.L_68:
        /*00d8*/ 	.byte	0x04, 0x17
        /*00da*/ 	.short	(.L_70 - .L_69)
.L_69:
        /*00dc*/ 	.word	0x00000000
        /*00e0*/ 	.short	0x0002
        /*00e2*/ 	.short	0x0010
        /*00e4*/ 	.byte	0x00, 0xf5, 0x21, 0x00


	//----- nvinfo : EIATTR_KPARAM_INFO
	.align		4
.L_70:
        /*00e8*/ 	.byte	0x04, 0x17
        /*00ea*/ 	.short	(.L_72 - .L_71)
.L_71:
        /*00ec*/ 	.word	0x00000000
        /*00f0*/ 	.short	0x0001
        /*00f2*/ 	.short	0x0008
        /*00f4*/ 	.byte	0x00, 0xf5, 0x21, 0x00


	//----- nvinfo : EIATTR_KPARAM_INFO
	.align		4
.L_72:
        /*00f8*/ 	.byte	0x04, 0x17
        /*00fa*/ 	.short	(.L_74 - .L_73)
.L_73:
        /*00fc*/ 	.word	0x00000000
        /*0100*/ 	.short	0x0000
        /*0102*/ 	.short	0x0000
        /*0104*/ 	.byte	0x00, 0xf5, 0x21, 0x00


	//----- nvinfo : EIATTR_SPARSE_MMA_MASK
	.align		4
.L_74:
        /*0108*/ 	.byte	0x03, 0x50
        /*010a*/ 	.short	0x0000


	//----- nvinfo : EIATTR_MAXREG_COUNT
	.align		4
        /*010c*/ 	.byte	0x03, 0x1b
        /*010e*/ 	.short	0x00ff


	//----- nvinfo : EIATTR_NUM_BARRIERS
	.align		4
        /*0110*/ 	.byte	0x02, 0x4c
        /*0112*/ 	.byte	0x01
	.zero		1


	//----- nvinfo : EIATTR_MERCURY_ISA_VERSION
	.align		4
        /*0114*/ 	.byte	0x03, 0x5f
        /*0116*/ 	.short	0x0101


	//----- nvinfo : EIATTR_VRC_CTA_INIT_COUNT
	.align		4
        /*0118*/ 	.byte	0x02, 0x4a
	.zero		1
	.zero		1


	//----- nvinfo : EIATTR_EXIT_INSTR_OFFSETS
	.align		4
        /*011c*/ 	.byte	0x04, 0x1c
        /*011e*/ 	.short	(.L_76 - .L_75)


	//   ....[0]....
.L_75:
        /*0120*/ 	.word	0x00002be0


	//   ....[1]....
        /*0124*/ 	.word	0x00002ec0


	//   ....[2]....
        /*0128*/ 	.word	0x00053030


	//----- nvinfo : EIATTR_CRS_STACK_SIZE
	.align		4
.L_76:
        /*012c*/ 	.byte	0x04, 0x1e
        /*012e*/ 	.short	(.L_78 - .L_77)
.L_77:
        /*0130*/ 	.word	0x00000000


	//----- nvinfo : EIATTR_CBANK_PARAM_SIZE
	.align		4
.L_78:
        /*0134*/ 	.byte	0x03, 0x19
        /*0136*/ 	.short	0x0078


	//----- nvinfo : EIATTR_PARAM_CBANK
	.align		4
        /*0138*/ 	.byte	0x04, 0x0a
        /*013a*/ 	.short	(.L_80 - .L_79)
	.align		4
.L_79:
        /*013c*/ 	.word	index@(.nv.constant0._Z6k_stepPKfS0_S0_S0_S0_S0_PfS1_S1_S1_S1_S1_ffS1_PKh)
        /*0140*/ 	.short	0x0380
        /*0142*/ 	.short	0x0078


	//----- nvinfo : EIATTR_SW_WAR
	.align		4
.L_80:
        /*0144*/ 	.byte	0x04, 0x36
        /*0146*/ 	.short	(.L_82 - .L_81)
.L_81:
        /*0148*/ 	.word	0x00000008
.L_82:


//--------------------- .nv.info._Z6k_initPfS_S_S_S_S_PKh --------------------------
	.section	.nv.info._Z6k_initPfS_S_S_S_S_PKh,"",@"SHT_CUDA_INFO"
	.sectionflags	@""
	.align	4


	//----- nvinfo : EIATTR_CUDA_API_VERSION
	.align		4
        /*0000*/ 	.byte	0x04, 0x37
        /*0002*/ 	.short	(.L_84 - .L_83)
.L_83:
        /*0004*/ 	.word	0x00000082


	//----- nvinfo : EIATTR_KPARAM_INFO
	.align		4
.L_84:
        /*0008*/ 	.byte	0x04, 0x17
        /*000a*/ 	.short	(.L_86 - .L_85)
.L_85:
        /*000c*/ 	.word	0x00000000
        /*0010*/ 	.short	0x0006
        /*0012*/ 	.short	0x0030
        /*0014*/ 	.byte	0x00, 0xf5, 0x21, 0x00


	//----- nvinfo : EIATTR_KPARAM_INFO
	.align		4
.L_86:
        /*0018*/ 	.byte	0x04, 0x17
        /*001a*/ 	.short	(.L_88 - .L_87)
.L_87:
        /*001c*/ 	.word	0x00000000
        /*0020*/ 	.short	0x0005
        /*0022*/ 	.short	0x0028
        /*0024*/ 	.byte	0x00, 0xf5, 0x21, 0x00


	//----- nvinfo : EIATTR_KPARAM_INFO
	.align		4
.L_88:
        /*0028*/ 	.byte	0x04, 0x17
        /*002a*/ 	.short	(.L_90 - .L_89)
.L_89:
        /*002c*/ 	.word	0x00000000
        /*0030*/ 	.short	0x0004
        /*0032*/ 	.short	0x0020
        /*0034*/ 	.byte	0x00, 0xf5, 0x21, 0x00


	//----- nvinfo : EIATTR_KPARAM_INFO
	.align		4
.L_90:
        /*0038*/ 	.byte	0x04, 0x17
        /*003a*/ 	.short	(.L_92 - .L_91)
.L_91:
        /*003c*/ 	.word	0x00000000
        /*0040*/ 	.short	0x0003
        /*0042*/ 	.short	0x0018
        /*0044*/ 	.byte	0x00, 0xf5, 0x21, 0x00


	//----- nvinfo : EIATTR_KPARAM_INFO
	.align		4
.L_92:
        /*0048*/ 	.byte	0x04, 0x17
        /*004a*/ 	.short	(.L_94 - .L_93)
.L_93:
        /*004c*/ 	.word	0x00000000
        /*0050*/ 	.short	0x0002
        /*0052*/ 	.short	0x0010
        /*0054*/ 	.byte	0x00, 0xf5, 0x21, 0x00


	//----- nvinfo : EIATTR_KPARAM_INFO
	.align		4
.L_94:
        /*0058*/ 	.byte	0x04, 0x17
        /*005a*/ 	.short	(.L_96 - .L_95)
.L_95:
        /*005c*/ 	.word	0x00000000
        /*0060*/ 	.short	0x0001
        /*0062*/ 	.short	0x0008
        /*0064*/ 	.byte	0x00, 0xf5, 0x21, 0x00


	//----- nvinfo : EIATTR_KPARAM_INFO
	.align		4
.L_96:
        /*0068*/ 	.byte	0x04, 0x17
        /*006a*/ 	.short	(.L_98 - .L_97)
.L_97:
        /*006c*/ 	.word	0x00000000
        /*0070*/ 	.short	0x0000
        /*0072*/ 	.short	0x0000
        /*0074*/ 	.byte	0x00, 0xf5, 0x21, 0x00


	//----- nvinfo : EIATTR_SPARSE_MMA_MASK
	.align		4
.L_98:
        /*0078*/ 	.byte	0x03, 0x50
        /*007a*/ 	.short	0x0000


	//----- nvinfo : EIATTR_MAXREG_COUNT
	.align		4
        /*007c*/ 	.byte	0x03, 0x1b
        /*007e*/ 	.short	0x00ff


	//----- nvinfo : EIATTR_MERCURY_ISA_VERSION
	.align		4
        /*0080*/ 	.byte	0x03, 0x5f
        /*0082*/ 	.short	0x0101


	//----- nvinfo : EIATTR_VRC_CTA_INIT_COUNT
	.align		4
        /*0084*/ 	.byte	0x02, 0x4a
	.zero		1
	.zero		1


	//----- nvinfo : EIATTR_EXIT_INSTR_OFFSETS
	.align		4
        /*0088*/ 	.byte	0x04, 0x1c
        /*008a*/ 	.short	(.L_100 - .L_99)


	//   ....[0]....
.L_99:
        /*008c*/ 	.word	0x00000120


	//   ....[1]....
        /*0090*/ 	.word	0x00000de0


	//----- nvinfo : EIATTR_CRS_STACK_SIZE
	.align		4
.L_100:
        /*0094*/ 	.byte	0x04, 0x1e
        /*0096*/ 	.short	(.L_102 - .L_101)
.L_101:
        /*0098*/ 	.word	0x00000000


	//----- nvinfo : EIATTR_CBANK_PARAM_SIZE
	.align		4
.L_102:
        /*009c*/ 	.byte	0x03, 0x19
        /*009e*/ 	.short	0x0038


	//----- nvinfo : EIATTR_PARAM_CBANK
	.align		4
        /*00a0*/ 	.byte	0x04, 0x0a
        /*00a2*/ 	.short	(.L_104 - .L_103)
	.align		4
.L_103:
        /*00a4*/ 	.word	index@(.nv.constant0._Z6k_initPfS_S_S_S_S_PKh)
        /*00a8*/ 	.short	0x0380
        /*00aa*/ 	.short	0x0038


	//----- nvinfo : EIATTR_SW_WAR
	.align		4
.L_104:
        /*00ac*/ 	.byte	0x04, 0x36
        /*00ae*/ 	.short	(.L_106 - .L_105)
.L_105:
        /*00b0*/ 	.word	0x00000008
.L_106:


//--------------------- .nv.info._Z18k_schlieren_exportPKfS0_S0_S0_S0_S0_PKhPf --------------------------
	.section	.nv.info._Z18k_schlieren_exportPKfS0_S0_S0_S0_S0_PKhPf,"",@"SHT_CUDA_INFO"
	.sectionflags	@""
	.align	4


	//----- nvinfo : EIATTR_CUDA_API_VERSION
	.align		4
        /*0000*/ 	.byte	0x04, 0x37
        /*0002*/ 	.short	(.L_108 - .L_107)
.L_107:
        /*0004*/ 	.word	0x00000082


	//----- nvinfo : EIATTR_KPARAM_INFO
	.align		4
.L_108:
        /*0008*/ 	.byte	0x04, 0x17
        /*000a*/ 	.short	(.L_110 - .L_109)
.L_109:
        /*000c*/ 	.word	0x00000000
        /*0010*/ 	.short	0x0007
        /*0012*/ 	.short	0x0038
        /*0014*/ 	.byte	0x00, 0xf5, 0x21, 0x00


	//----- nvinfo : EIATTR_KPARAM_INFO
	.align		4
.L_110:
        /*0018*/ 	.byte	0x04, 0x17
        /*001a*/ 	.short	(.L_112 - .L_111)
.L_111:
        /*001c*/ 	.word	0x00000000
        /*0020*/ 	.short	0x0006
        /*0022*/ 	.short	0x0030
        /*0024*/ 	.byte	0x00, 0xf5, 0x21, 0x00


	//----- nvinfo : EIATTR_KPARAM_INFO
	.align		4
.L_112:
        /*0028*/ 	.byte	0x04, 0x17
        /*002a*/ 	.short	(.L_114 - .L_113)
.L_113:
        /*002c*/ 	.word	0x00000000
        /*0030*/ 	.short	0x0005
        /*0032*/ 	.short	0x0028
        /*0034*/ 	.byte	0x00, 0xf5, 0x21, 0x00


	//----- nvinfo : EIATTR_KPARAM_INFO
	.align		4
.L_114:
        /*0038*/ 	.byte	0x04, 0x17
        /*003a*/ 	.short	(.L_116 - .L_115)
.L_115:
        /*003c*/ 	.word	0x00000000
        /*0040*/ 	.short	0x0004
        /*0042*/ 	.short	0x0020
        /*0044*/ 	.byte	0x00, 0xf5, 0x21, 0x00


	//----- nvinfo : EIATTR_KPARAM_INFO
	.align		4
.L_116:
        /*0048*/ 	.byte	0x04, 0x17
        /*004a*/ 	.short	(.L_118 - .L_117)
.L_117:
        /*004c*/ 	.word	0x00000000
        /*0050*/ 	.short	0x0003
        /*0052*/ 	.short	0x0018
        /*0054*/ 	.byte	0x00, 0xf5, 0x21, 0x00


	//----- nvinfo : EIATTR_KPARAM_INFO
	.align		4
.L_118:
        /*0058*/ 	.byte	0x04, 0x17
        /*005a*/ 	.short	(.L_120 - .L_119)
.L_119:
        /*005c*/ 	.word	0x00000000
        /*0060*/ 	.short	0x0002
        /*0062*/ 	.short	0x0010
        /*0064*/ 	.byte	0x00, 0xf5, 0x21, 0x00


	//----- nvinfo : EIATTR_KPARAM_INFO
	.align		4
.L_120:
        /*0068*/ 	.byte	0x04, 0x17
        /*006a*/ 	.short	(.L_122 - .L_121)
.L_121:
        /*006c*/ 	.word	0x00000000
        /*0070*/ 	.short	0x0001
        /*0072*/ 	.short	0x0008
        /*0074*/ 	.byte	0x00, 0xf5, 0x21, 0x00


	//----- nvinfo : EIATTR_KPARAM_INFO
	.align		4
.L_122:
        /*0078*/ 	.byte	0x04, 0x17
        /*007a*/ 	.short	(.L_124 - .L_123)
.L_123:
        /*007c*/ 	.word	0x00000000
        /*0080*/ 	.short	0x0000
        /*0082*/ 	.short	0x0000
        /*0084*/ 	.byte	0x00, 0xf5, 0x21, 0x00


	//----- nvinfo : EIATTR_SPARSE_MMA_MASK
	.align		4
.L_124:
        /*0088*/ 	.byte	0x03, 0x50
        /*008a*/ 	.short	0x0000


	//----- nvinfo : EIATTR_MAXREG_COUNT
	.align		4
        /*008c*/ 	.byte	0x03, 0x1b
        /*008e*/ 	.short	0x00ff


	//----- nvinfo : EIATTR_MERCURY_ISA_VERSION
	.align		4
        /*0090*/ 	.byte	0x03, 0x5f
        /*0092*/ 	.short	0x0101


	//----- nvinfo : EIATTR_VRC_CTA_INIT_COUNT
	.align		4
        /*0094*/ 	.byte	0x02, 0x4a
	.zero		1
	.zero		1


	//----- nvinfo : EIATTR_EXIT_INSTR_OFFSETS
	.align		4
        /*0098*/ 	.byte	0x04, 0x1c
        /*009a*/ 	.short	(.L_126 - .L_125)


	//   ....[0]....
.L_125:
        /*009c*/ 	.word	0x00000120


	//   ....[1]....
        /*00a0*/ 	.word	0x000001e0


	//   ....[2]....
        /*00a4*/ 	.word	0x00004330


	//----- nvinfo : EIATTR_CRS_STACK_SIZE
	.align		4
.L_126:
        /*00a8*/ 	.byte	0x04, 0x1e
        /*00aa*/ 	.short	(.L_128 - .L_127)
.L_127:
        /*00ac*/ 	.word	0x00000000


	//----- nvinfo : EIATTR_CBANK_PARAM_SIZE
	.align		4
.L_128:
        /*00b0*/ 	.byte	0x03, 0x19
        /*00b2*/ 	.short	0x0040


	//----- nvinfo : EIATTR_PARAM_CBANK
	.align		4
        /*00b4*/ 	.byte	0x04, 0x0a
        /*00b6*/ 	.short	(.L_130 - .L_129)
	.align		4
.L_129:
        /*00b8*/ 	.word	index@(.nv.constant0._Z18k_schlieren_exportPKfS0_S0_S0_S0_S0_PKhPf)
        /*00bc*/ 	.short	0x0380
        /*00be*/ 	.short	0x0040


	//----- nvinfo : EIATTR_SW_WAR
	.align		4
.L_130:
        /*00c0*/ 	.byte	0x04, 0x36
        /*00c2*/ 	.short	(.L_132 - .L_131)
.L_131:
        /*00c4*/ 	.word	0x00000008
.L_132:


//--------------------- .nv.info._Z18k_build_solid_maskPh --------------------------
	.section	.nv.info._Z18k_build_solid_maskPh,"",@"SHT_CUDA_INFO"
	.sectionflags	@""
	.align	4


	//----- nvinfo : EIATTR_CUDA_API_VERSION
	.align		4
        /*0000*/ 	.byte	0x04, 0x37
        /*0002*/ 	.short	(.L_134 - .L_133)
.L_133:
        /*0004*/ 	.word	0x00000082


	//----- nvinfo : EIATTR_KPARAM_INFO
	.align		4
.L_134:
        /*0008*/ 	.byte	0x04, 0x17
        /*000a*/ 	.short	(.L_136 - .L_135)
.L_135:
        /*000c*/ 	.word	0x00000000
        /*0010*/ 	.short	0x0000
        /*0012*/ 	.short	0x0000
        /*0014*/ 	.byte	0x00, 0xf5, 0x21, 0x00


	//----- nvinfo : EIATTR_SPARSE_MMA_MASK
	.align		4
.L_136:
        /*0018*/ 	.byte	0x03, 0x50
        /*001a*/ 	.short	0x0000


	//----- nvinfo : EIATTR_MAXREG_COUNT
	.align		4
        /*001c*/ 	.byte	0x03, 0x1b
        /*001e*/ 	.short	0x00ff


	//----- nvinfo : EIATTR_MERCURY_ISA_VERSION
	.align		4
        /*0020*/ 	.byte	0x03, 0x5f
        /*0022*/ 	.short	0x0101


	//----- nvinfo : EIATTR_VRC_CTA_INIT_COUNT
	.align		4
        /*0024*/ 	.byte	0x02, 0x4a
	.zero		1
	.zero		1


	//----- nvinfo : EIATTR_EXIT_INSTR_OFFSETS
	.align		4
        /*0028*/ 	.byte	0x04, 0x1c
        /*002a*/ 	.short	(.L_138 - .L_137)


	//   ....[0]....
.L_137:
        /*002c*/ 	.word	0x00000120


	//   ....[1]....
        /*0030*/ 	.word	0x000003c0


	//----- nvinfo : EIATTR_CRS_STACK_SIZE
	.align		4
.L_138:
        /*0034*/ 	.byte	0x04, 0x1e
        /*0036*/ 	.short	(.L_140 - .L_139)
.L_139:
        /*0038*/ 	.word	0x00000000


	//----- nvinfo : EIATTR_CBANK_PARAM_SIZE
	.align		4
.L_140:
        /*003c*/ 	.byte	0x03, 0x19
        /*003e*/ 	.short	0x0008


	//----- nvinfo : EIATTR_PARAM_CBANK
	.align		4
        /*0040*/ 	.byte	0x04, 0x0a
        /*0042*/ 	.short	(.L_142 - .L_141)
	.align		4
.L_141:
        /*0044*/ 	.word	index@(.nv.constant0._Z18k_build_solid_maskPh)
        /*0048*/ 	.short	0x0380
        /*004a*/ 	.short	0x0008


	//----- nvinfo : EIATTR_SW_WAR
	.align		4
.L_142:
        /*004c*/ 	.byte	0x04, 0x36
        /*004e*/ 	.short	(.L_144 - .L_143)
.L_143:
        /*0050*/ 	.word	0x00000008
.L_144:


//--------------------- .nv.callgraph             --------------------------
	.section	.nv.callgraph,"",@"SHT_CUDA_CALLGRAPH"
	.align	4
	.sectionentsize	8
	.align		4
        /*0000*/ 	.word	0x00000000
	.align		4
        /*0004*/ 	.word	0xffffffff
	.align		4
        /*0008*/ 	.word	0x00000000
	.align		4
        /*000c*/ 	.word	0xfffffffe
	.align		4
        /*0010*/ 	.word	0x00000000
	.align		4
        /*0014*/ 	.word	0xfffffffd
	.align		4
        /*0018*/ 	.word	0x00000000
	.align		4
        /*001c*/ 	.word	0xfffffffc


//--------------------- .nv.constant3             --------------------------
	.section	.nv.constant3,"a",@progbits
	.align	4
.nv.constant3:
	.type		P,@object
	.size		P,(.L_0 - P)
P:
	.zero		104
.L_0:


//--------------------- .text._Z6k_stepPKfS0_S0_S0_S0_S0_PfS1_S1_S1_S1_S1_ffS1_PKh --------------------------
	.section	.text._Z6k_stepPKfS0_S0_S0_S0_S0_PfS1_S1_S1_S1_S1_ffS1_PKh,"ax",@progbits
	.align	128
        .global         _Z6k_stepPKfS0_S0_S0_S0_S0_PfS1_S1_S1_S1_S1_ffS1_PKh
        .type           _Z6k_stepPKfS0_S0_S0_S0_S0_PfS1_S1_S1_S1_S1_ffS1_PKh,@function
        .size           _Z6k_stepPKfS0_S0_S0_S0_S0_PfS1_S1_S1_S1_S1_ffS1_PKh,(.L_x_2026 - _Z6k_stepPKfS0_S0_S0_S0_S0_PfS1_S1_S1_S1_S1_ffS1_PKh)
        .other          _Z6k_stepPKfS0_S0_S0_S0_S0_PfS1_S1_S1_S1_S1_ffS1_PKh,@"STO_CUDA_ENTRY STV_DEFAULT"
_Z6k_stepPKfS0_S0_S0_S0_S0_PfS1_S1_S1_S1_S1_ffS1_PKh:
.text._Z6k_stepPKfS0_S0_S0_S0_S0_PfS1_S1_S1_S1_S1_ffS1_PKh:
[----:B------:R-:W-:Y:S08]  /*0000*/  LDC R1, c[0x0][0x37c] ;  /* 0x0000df00ff017b82 */ /* 0x000ff00000000800 */
[----:B------:R-:W0:Y:S01]  /*0010*/  LDC R17, c[0x0][0x360] ;  /* 0x0000d800ff117b82 */ /* 0x000e220000000800 */
[----:B------:R-:W1:Y:S01]  /*0020*/  S2R R4, SR_TID.Y ;  /* 0x0000000000047919 */ /* 0x000e620000002200 */
[----:B------:R-:W-:Y:S01]  /*0030*/  MOV R16, 0x400 ;  /* 0x0000040000107802 */ /* 0x000fe20000000f00 */
[----:B------:R-:W2:Y:S01]  /*0040*/  LDCU.64 UR16, c[0x0][0x358] ;  /* 0x00006b00ff1077ac */ /* 0x000ea20008000a00 */
[----:B------:R-:W-:Y:S01]  /*0050*/  BSSY.RECONVERGENT B0, `(.L_x_0) ;  /* 0x00002b7000007945 */ /* 0x000fe20003800200 */
[----:B------:R-:W3:Y:S01]  /*0060*/  S2R R68, SR_TID.X ;  /* 0x0000000000447919 */ /* 0x000ee20000002100 */
[----:B------:R-:W4:Y:S02]  /*0070*/  LDCU UR34, c[0x3][0x24] ;  /* 0x00c00480ff2277ac */ /* 0x000f240008000800 */
[----:B------:R-:W5:Y:S01]  /*0080*/  LDC R14, c[0x0][0x364] ;  /* 0x0000d900ff0e7b82 */ /* 0x000f620000000800 */
[----:B------:R-:W2:Y:S01]  /*0090*/  S2R R9, SR_CgaCtaId ;  /* 0x0000000000097919 */ /* 0x000ea20000008800 */
[----:B------:R-:W0:Y:S01]  /*00a0*/  LDCU UR23, c[0x3][0xc] ;  /* 0x00c00180ff1777ac */ /* 0x000e220008000800 */
[----:B------:R-:W4:Y:S01]  /*00b0*/  S2R R15, SR_TID.Z ;  /* 0x00000000000f7919 */ /* 0x000f220000002300 */
[----:B------:R-:W0:Y:S04]  /*00c0*/  LDCU UR29, c[0x3][0x1c] ;  /* 0x00c00380ff1d77ac */ /* 0x000e280008000800 */
[----:B------:R-:W1:Y:S01]  /*00d0*/  LDC R12, c[0x0][0x368] ;  /* 0x0000da00ff0c7b82 */ /* 0x000e620000000800 */
[----:B------:R-:W0:Y:S01]  /*00e0*/  LDCU UR35, c[0x3][0x4] ;  /* 0x00c00080ff2377ac */ /* 0x000e220008000800 */
[----:B------:R-:W0:Y:S06]  /*00f0*/  LDCU UR28, c[0x3][0x40] ;  /* 0x00c00800ff1c77ac */ /* 0x000e2c0008000800 */
[----:B------:R-:W3:Y:S01]  /*0100*/  S2UR UR4, SR_CTAID.Y ;  /* 0x00000000000479c3 */ /* 0x000ee20000002600 */
[----:B0-----:R-:W-:Y:S01]  /*0110*/  IADD3 R13, PT, PT, R17, 0x6, RZ ;  /* 0x00000006110d7810 */ /* 0x001fe20007ffe0ff */
[----:B------:R-:W0:Y:S01]  /*0120*/  LDCU.64 UR24, c[0x0][0x3f0] ;  /* 0x00007e00ff1877ac */ /* 0x000e220008000a00 */
[----:B------:R-:W0:Y:S05]  /*0130*/  LDCU.64 UR26, c[0x3][0x10] ;  /* 0x00c00200ff1a77ac */ /* 0x000e2a0008000a00 */
[----:B------:R-:W0:Y:S01]  /*0140*/  S2UR UR21, SR_CTAID.X ;  /* 0x00000000001579c3 */ /* 0x000e220000002500 */
[----:B-----5:R-:W-:Y:S01]  /*0150*/  IADD3 R0, PT, PT, R14, 0x6, RZ ;  /* 0x000000060e007810 */ /* 0x020fe20007ffe0ff */
[----:B------:R-:W0:Y:S04]  /*0160*/  LDCU.64 UR30, c[0x0][0x388] ;  /* 0x00007100ff1e77ac */ /* 0x000e280008000a00 */
[----:B------:R-:W-:Y:S01]  /*0170*/  IMAD R98, R13, R0, RZ ;  /* 0x000000000d627224 */ /* 0x000fe200078e02ff */
[----:B------:R-:W0:Y:S01]  /*0180*/  LDCU.64 UR32, c[0x0][0x380] ;  /* 0x00007000ff2077ac */ /* 0x000e220008000a00 */
[----:B------:R-:W5:Y:S01]  /*0190*/  LDC.64 R2, c[0x3][RZ] ;  /* 0x00c00000ff027b82 */ /* 0x000f620000000a00 */
[----:B-1----:R-:W-:-:S02]  /*01a0*/  IADD3 R5, PT, PT, R12, 0x6, RZ ;  /* 0x000000060c057810 */ /* 0x002fc40007ffe0ff */
[----:B--2---:R-:W-:Y:S01]  /*01b0*/  LEA R16, R9, R16, 0x18 ;  /* 0x0000001009107211 */ /* 0x004fe200078ec0ff */
[----:B------:R-:W1:Y:S01]  /*01c0*/  LDCU.128 UR8, c[0x0][0x3a0] ;  /* 0x00007400ff0877ac */ /* 0x000e620008000c00 */
[C---:B----4-:R-:W-:Y:S02]  /*01d0*/  IMAD R19, R14.reuse, R15, RZ ;  /* 0x0000000f0e137224 */ /* 0x050fe400078e02ff */
[----:B------:R-:W-:Y:S01]  /*01e0*/  IMAD R5, R5, R98, RZ ;  /* 0x0000006205057224 */ /* 0x000fe200078e02ff */
[----:B------:R-:W2:Y:S01]  /*01f0*/  S2UR UR12, SR_CTAID.Z ;  /* 0x00000000000c79c3 */ /* 0x000ea20000002700 */
[----:B---3--:R-:W-:Y:S01]  /*0200*/  IMAD R7, R14, UR4, RZ ;  /* 0x000000040e077c24 */ /* 0x008fe2000f8e02ff */
[-C--:B------:R-:W-:Y:S01]  /*0210*/  IADD3 R8, PT, PT, R19, R4.reuse, RZ ;  /* 0x0000000413087210 */ /* 0x080fe20007ffe0ff */
[----:B------:R-:W3:Y:S01]  /*0220*/  LDCU.128 UR4, c[0x0][0x390] ;  /* 0x00007200ff0477ac */ /* 0x000ee20008000c00 */
[----:B------:R-:W-:Y:S02]  /*0230*/  R2UR UR20, R5 ;  /* 0x00000000051472ca */ /* 0x000fe400000e0000 */
[----:B------:R-:W-:Y:S01]  /*0240*/  IADD3 R18, PT, PT, R7, R4, RZ ;  /* 0x0000000407127210 */ /* 0x000fe20007ffe0ff */
[----:B------:R-:W-:-:S02]  /*0250*/  IMAD R25, R8, R17, R68 ;  /* 0x0000001108197224 */ /* 0x000fc400078e0244 */
[----:B0-----:R-:W-:Y:S01]  /*0260*/  IMAD R103, R17, UR21, R68 ;  /* 0x0000001511677c24 */ /* 0x001fe2000f8e0244 */
[----:B-----5:R-:W-:-:S07]  /*0270*/  ISETP.GE.AND P0, PT, R18, R3, PT ;  /* 0x000000031200720c */ /* 0x020fce0003f06270 */
[----:B------:R-:W-:Y:S02]  /*0280*/  MOV R22, UR20 ;  /* 0x0000001400167c02 */ /* 0x000fe40008000f00 */
[----:B------:R-:W-:Y:S02]  /*0290*/  ISETP.GE.OR P0, PT, R103, R2, P0 ;  /* 0x000000026700720c */ /* 0x000fe40000706670 */
[----:B------:R-:W-:-:S04]  /*02a0*/  LEA R11, R22, R16, 0x2 ;  /* 0x00000010160b7211 */ /* 0x000fc800078e10ff */
[----:B------:R-:W-:-:S04]  /*02b0*/  LEA R9, R22, R11, 0x2 ;  /* 0x0000000b16097211 */ /* 0x000fc800078e10ff */
[----:B------:R-:W-:-:S03]  /*02c0*/  LEA R5, R22, R9, 0x2 ;  /* 0x0000000916057211 */ /* 0x000fc600078e10ff */
[----:B------:R-:W0:Y:S01]  /*02d0*/  @!P0 LDC R10, c[0x3][0x8] ;  /* 0x00c00200ff0a8b82 */ /* 0x000e220000000800 */
[----:B------:R-:W-:-:S04]  /*02e0*/  LEA R3, R22, R5, 0x2 ;  /* 0x0000000516037211 */ /* 0x000fc800078e10ff */
[----:B------:R-:W-:-:S04]  /*02f0*/  LEA R6, R22, R3, 0x2 ;  /* 0x0000000316067211 */ /* 0x000fc800078e10ff */
[----:B------:R-:W-:Y:S01]  /*0300*/  R2UR UR18, R6 ;  /* 0x00000000061272ca */ /* 0x000fe200000e0000 */
[----:B--2---:R-:W-:Y:S01]  /*0310*/  IMAD R6, R12, UR12, RZ ;  /* 0x0000000c0c067c24 */ /* 0x004fe2000f8e02ff */
[----:B------:R-:W2:Y:S04]  /*0320*/  LDCU.128 UR12, c[0x0][0x380] ;  /* 0x00007000ff0c77ac */ /* 0x000ea80008000c00 */
[----:B------:R-:W-:-:S07]  /*0330*/  IADD3 R23, PT, PT, R6, R15, RZ ;  /* 0x0000000f06177210 */ /* 0x000fce0007ffe0ff */
[----:B------:R-:W-:Y:S01]  /*0340*/  ULEA UR19, UR20, UR18, 0x2 ;  /* 0x0000001214137291 */ /* 0x000fe2000f8e10ff */
[----:B0-----:R-:W-:Y:S02]  /*0350*/  ISETP.GE.OR P5, PT, R23, R10, P0 ;  /* 0x0000000a1700720c */ /* 0x001fe400007a6670 */
[----:B------:R-:W-:-:S13]  /*0360*/  ISETP.GE.U32.AND P0, PT, R25, UR20, PT ;  /* 0x0000001419007c0c */ /* 0x000fda000bf06070 */
[----:B-123--:R-:W-:Y:S05]  /*0370*/  @P0 BRA `(.L_x_1) ;  /* 0x0000002800100947 */ /* 0x00efea0003800000 */
[----:B------:R-:W0:Y:S01]  /*0380*/  LDC R24, c[0x3][0x44] ;  /* 0x00c01100ff187b82 */ /* 0x000e220000000800 */
[----:B------:R-:W1:Y:S01]  /*0390*/  LDCU UR22, c[0x3][0x20] ;  /* 0x00c00400ff1677ac */ /* 0x000e620008000800 */
[----:B------:R-:W-:-:S06]  /*03a0*/  IADD3 R26, PT, PT, R7, -0x3, RZ ;  /* 0xfffffffd071a7810 */ /* 0x000fcc0007ffe0ff */
[----:B------:R-:W2:Y:S01]  /*03b0*/  LDC R8, c[0x3][0x48] ;  /* 0x00c01200ff087b82 */ /* 0x000ea20000000800 */
[----:B0-----:R-:W-:-:S05]  /*03c0*/  FMNMX R24, R24, 1.000000003171076851e-30, !PT ;  /* 0x0da2426018187809 */ /* 0x001fca0007800000 */
[----:B-1----:R-:W-:Y:S01]  /*03d0*/  FMUL R21, R24, UR22 ;  /* 0x0000001618157c20 */ /* 0x002fe20008400000 */
[----:B--2---:R-:W-:-:S03]  /*03e0*/  FMNMX R8, R8, 1.000000003171076851e-30, !PT ;  /* 0x0da2426008087809 */ /* 0x004fc60007800000 */
[----:B------:R-:W0:Y:S08]  /*03f0*/  MUFU.RCP R10, R21 ;  /* 0x00000015000a7308 */ /* 0x000e300000001000 */
[----:B------:R-:W1:Y:S01]  /*0400*/  FCHK P0, R8, R21 ;  /* 0x0000001508007302 */ /* 0x000e620000000000 */
[----:B0-----:R-:W-:-:S04]  /*0410*/  FFMA R27, -R21, R10, 1 ;  /* 0x3f800000151b7423 */ /* 0x001fc8000000010a */
[----:B------:R-:W-:-:S04]  /*0420*/  FFMA R27, R10, R27, R10 ;  /* 0x0000001b0a1b7223 */ /* 0x000fc8000000000a */
[----:B------:R-:W-:-:S04]  /*0430*/  FFMA R10, R8, R27, RZ ;  /* 0x0000001b080a7223 */ /* 0x000fc800000000ff */
[----:B------:R-:W-:-:S04]  /*0440*/  FFMA R20, -R21, R10, R8 ;  /* 0x0000000a15147223 */ /* 0x000fc80000000108 */
[----:B------:R-:W-:Y:S01]  /*0450*/  FFMA R109, R27, R20, R10 ;  /* 0x000000141b6d7223 */ /* 0x000fe2000000000a */
[----:B------:R-:W-:Y:S01]  /*0460*/  IADD3 R27, PT, PT, R6, -0x3, RZ ;  /* 0xfffffffd061b7810 */ /* 0x000fe20007ffe0ff */
[----:B-1----:R-:W-:Y:S06]  /*0470*/  @!P0 BRA `(.L_x_2) ;  /* 0x0000000000108947 */ /* 0x002fec0003800000 */
[----:B------:R-:W-:Y:S02]  /*0480*/  MOV R6, R21 ;  /* 0x0000001500067202 */ /* 0x000fe40000000f00 */
[----:B------:R-:W-:Y:S02]  /*0490*/  MOV R7, R8 ;  /* 0x0000000800077202 */ /* 0x000fe40000000f00 */
[----:B------:R-:W-:-:S07]  /*04a0*/  MOV R108, 0x4c0 ;  /* 0x000004c0006c7802 */ /* 0x000fce0000000f00 */
[----:B------:R-:W-:Y:S05]  /*04b0*/  CALL.REL.NOINC `($__internal_2_$__cuda_sm3x_div_rn_noftz_f32_slowpath) ;  /* 0x0000053000087944 */ /* 0x000fea0003c00000 */
.L_x_2:
[----:B------:R-:W0:Y:S01]  /*04c0*/  LDCU UR22, c[0x3][0x30] ;  /* 0x00c00600ff1677ac */ /* 0x000e220008000800 */
[----:B------:R-:W-:Y:S01]  /*04d0*/  FMNMX R20, R109, 9.9999999747524270788e-07, !PT ;  /* 0x358637bd6d147809 */ /* 0x000fe20007800000 */
[----:B------:R-:W-:Y:S03]  /*04e0*/  BSSY.RECONVERGENT B3, `(.L_x_3) ;  /* 0x000000f000037945 */ /* 0x000fe60003800200 */
[----:B------:R-:W1:Y:S01]  /*04f0*/  MUFU.RCP R6, R20 ;  /* 0x0000001400067308 */ /* 0x000e620000001000 */
[----:B0-----:R-:W-:-:S07]  /*0500*/  MOV R21, UR22 ;  /* 0x0000001600157c02 */ /* 0x001fce0008000f00 */
[----:B------:R-:W0:Y:S01]  /*0510*/  FCHK P0, R21, R20 ;  /* 0x0000001415007302 */ /* 0x000e220000000000 */
[----:B-1----:R-:W-:-:S04]  /*0520*/  FFMA R7, -R20, R6, 1 ;  /* 0x3f80000014077423 */ /* 0x002fc80000000106 */
[----:B------:R-:W-:-:S04]  /*0530*/  FFMA R6, R6, R7, R6 ;  /* 0x0000000706067223 */ /* 0x000fc80000000006 */
[----:B------:R-:W-:-:S04]  /*0540*/  FFMA R7, R6, UR22, RZ ;  /* 0x0000001606077c23 */ /* 0x000fc800080000ff */
[----:B------:R-:W-:-:S04]  /*0550*/  FFMA R10, -R20, R7, UR22 ;  /* 0x00000016140a7e23 */ /* 0x000fc80008000107 */
[----:B------:R-:W-:Y:S01]  /*0560*/  FFMA R109, R6, R10, R7 ;  /* 0x0000000a066d7223 */ /* 0x000fe20000000007 */
[----:B0-----:R-:W-:Y:S06]  /*0570*/  @!P0 BRA `(.L_x_4) ;  /* 0x0000000000148947 */ /* 0x001fec0003800000 */
[----:B------:R-:W0:Y:S01]  /*0580*/  LDCU UR22, c[0x3][0x30] ;  /* 0x00c00600ff1677ac */ /* 0x000e220008000800 */
[----:B------:R-:W-:Y:S02]  /*0590*/  MOV R6, R20 ;  /* 0x0000001400067202 */ /* 0x000fe40000000f00 */
[----:B------:R-:W-:Y:S02]  /*05a0*/  MOV R108, 0x5d0 ;  /* 0x000005d0006c7802 */ /* 0x000fe40000000f00 */
[----:B0-----:R-:W-:-:S07]  /*05b0*/  MOV R7, UR22 ;  /* 0x0000001600077c02 */ /* 0x001fce0008000f00 */
[----:B------:R-:W-:Y:S05]  /*05c0*/  CALL.REL.NOINC `($__internal_2_$__cuda_sm3x_div_rn_noftz_f32_slowpath) ;  /* 0x0000052c00c47944 */ /* 0x000fea0003c00000 */
.L_x_4:
[----:B------:R-:W-:Y:S05]  /*05d0*/  BSYNC.RECONVERGENT B3 ;  /* 0x0000000000037941 */ /* 0x000fea0003800200 */
.L_x_3:
[----:B------:R-:W0:Y:S01]  /*05e0*/  LDC R7, c[0x3][0x28] ;  /* 0x00c00a00ff077b82 */ /* 0x000e220000000800 */
[----:B------:R-:W1:Y:S01]  /*05f0*/  LDCU UR22, c[0x3][0x20] ;  /* 0x00c00400ff1677ac */ /* 0x000e620008000800 */
[----:B------:R-:W-:-:S06]  /*0600*/  FMUL R28, R109, 1.4426950216293334961 ;  /* 0x3fb8aa3b6d1c7820 */ /* 0x000fcc0000400000 */
[----:B------:R-:W2:Y:S01]  /*0610*/  LDC R20, c[0x3][0x30] ;  /* 0x00c00c00ff147b82 */ /* 0x000ea20000000800 */
[----:B0-----:R-:W-:-:S04]  /*0620*/  FMNMX R7, R7, 9.9999999747524270788e-07, !PT ;  /* 0x358637bd07077809 */ /* 0x001fc80007800000 */
[----:B------:R-:W0:Y:S08]  /*0630*/  MUFU.RCP R6, R7 ;  /* 0x0000000700067308 */ /* 0x000e300000001000 */
[----:B--2---:R-:W2:Y:S01]  /*0640*/  FCHK P0, R20, R7 ;  /* 0x0000000714007302 */ /* 0x004ea20000000000 */
[----:B0-----:R-:W-:-:S04]  /*0650*/  FFMA R21, -R7, R6, 1 ;  /* 0x3f80000007157423 */ /* 0x001fc80000000106 */
[----:B------:R-:W-:-:S04]  /*0660*/  FFMA R6, R6, R21, R6 ;  /* 0x0000001506067223 */ /* 0x000fc80000000006 */
[----:B------:R-:W-:-:S04]  /*0670*/  FFMA R10, R6, R20, RZ ;  /* 0x00000014060a7223 */ /* 0x000fc800000000ff */
[----:B------:R-:W-:-:S04]  /*0680*/  FFMA R21, -R7, R10, R20 ;  /* 0x0000000a07157223 */ /* 0x000fc80000000114 */
[----:B------:R-:W-:Y:S01]  /*0690*/  FFMA R6, R6, R21, R10 ;  /* 0x0000001506067223 */ /* 0x000fe2000000000a */
[----:B-1----:R-:W-:Y:S01]  /*06a0*/  FMUL R10, R20, UR22 ;  /* 0x00000016140a7c20 */ /* 0x002fe20008400000 */
[----:B--2---:R-:W-:Y:S06]  /*06b0*/  @!P0 BRA `(.L_x_5) ;  /* 0x0000000000188947 */ /* 0x004fec0003800000 */
[----:B------:R-:W0:Y:S01]  /*06c0*/  LDCU UR22, c[0x3][0x30] ;  /* 0x00c00600ff1677ac */ /* 0x000e220008000800 */
[----:B------:R-:W-:Y:S02]  /*06d0*/  MOV R6, R7 ;  /* 0x0000000700067202 */ /* 0x000fe40000000f00 */
[----:B------:R-:W-:Y:S02]  /*06e0*/  MOV R108, 0x710 ;  /* 0x00000710006c7802 */ /* 0x000fe40000000f00 */
[----:B0-----:R-:W-:-:S07]  /*06f0*/  MOV R7, UR22 ;  /* 0x0000001600077c02 */ /* 0x001fce0008000f00 */
[----:B------:R-:W-:Y:S05]  /*0700*/  CALL.REL.NOINC `($__internal_2_$__cuda_sm3x_div_rn_noftz_f32_slowpath) ;  /* 0x0000052c00747944 */ /* 0x000fea0003c00000 */
[----:B------:R-:W-:-:S07]  /*0710*/  MOV R6, R109 ;  /* 0x0000006d00067202 */ /* 0x000fce0000000f00 */
.L_x_5:
[----:B------:R-:W-:Y:S01]  /*0720*/  FMUL R6, R6, 1.4426950216293334961 ;  /* 0x3fb8aa3b06067820 */ /* 0x000fe20000400000 */
[----:B------:R-:W0:Y:S01]  /*0730*/  LDC R30, c[0x3][0x28] ;  /* 0x00c00a00ff1e7b82 */ /* 0x000e220000000800 */
[----:B------:R-:W1:Y:S01]  /*0740*/  LDCU UR22, c[0x3][0x20] ;  /* 0x00c00400ff1677ac */ /* 0x000e620008000800 */
[----:B------:R-:W-:Y:S01]  /*0750*/  IADD3 R19, PT, PT, R19, UR21, R4 ;  /* 0x0000001513137c10 */ /* 0x000fe2000fffe004 */
[----:B------:R-:W-:Y:S01]  /*0760*/  IMAD R12, R14, R12, RZ ;  /* 0x0000000c0e0c7224 */ /* 0x000fe200078e02ff */
[----:B------:R-:W-:Y:S01]  /*0770*/  FSETP.GEU.AND P0, PT, R6, -126, PT ;  /* 0xc2fc00000600780b */ /* 0x000fe20003f0e000 */
[----:B------:R-:W-:Y:S01]  /*0780*/  BSSY.RECONVERGENT B3, `(.L_x_6) ;  /* 0x0000019000037945 */ /* 0x000fe20003800200 */
[----:B------:R-:W-:Y:S01]  /*0790*/  LEA R31, R25, R16, 0x2 ;  /* 0x00000010191f7211 */ /* 0x000fe200078e10ff */
[----:B------:R-:W-:Y:S02]  /*07a0*/  IMAD R32, R12, R17, RZ ;  /* 0x000000110c207224 */ /* 0x000fe400078e02ff */
[----:B------:R-:W-:-:S08]  /*07b0*/  IMAD R33, R17, R12, RZ ;  /* 0x0000000c11217224 */ /* 0x000fd000078e02ff */
[----:B------:R-:W-:-:S04]  /*07c0*/  @!P0 FMUL R6, R6, 0.5 ;  /* 0x3f00000006068820 */ /* 0x000fc80000400000 */
[----:B------:R-:W2:Y:S01]  /*07d0*/  MUFU.EX2 R7, R6 ;  /* 0x0000000600077308 */ /* 0x000ea20000000800 */
[----:B0-----:R-:W-:Y:S01]  /*07e0*/  FMNMX R34, R30, 9.9999999747524270788e-07, !PT ;  /* 0x358637bd1e227809 */ /* 0x001fe20007800000 */
[----:B------:R-:W-:-:S04]  /*07f0*/  IMAD R30, R19, R17, R68 ;  /* 0x00000011131e7224 */ /* 0x000fc800078e0244 */
[----:B-1----:R-:W-:Y:S01]  /*0800*/  FMUL R34, R34, UR22 ;  /* 0x0000001622227c20 */ /* 0x002fe20008400000 */
[----:B--2---:R-:W-:-:S04]  /*0810*/  @!P0 FMUL R7, R7, R7 ;  /* 0x0000000707078220 */ /* 0x004fc80000400000 */
[----:B------:R-:W-:-:S05]  /*0820*/  FADD R7, R7, -1 ;  /* 0xbf80000007077421 */ /* 0x000fca0000000000 */
[----:B------:R-:W-:-:S04]  /*0830*/  FMNMX R21, R7, 9.9999999747524270788e-07, !PT ;  /* 0x358637bd07157809 */ /* 0x000fc80007800000 */
[----:B------:R-:W0:Y:S08]  /*0840*/  MUFU.RCP R7, R21 ;  /* 0x0000001500077308 */ /* 0x000e300000001000 */
[----:B------:R-:W1:Y:S01]  /*0850*/  FCHK P0, R10, R21 ;  /* 0x000000150a007302 */ /* 0x000e620000000000 */
[----:B0-----:R-:W-:-:S04]  /*0860*/  FFMA R20, -R21, R7, 1 ;  /* 0x3f80000015147423 */ /* 0x001fc80000000107 */
[----:B------:R-:W-:-:S04]  /*0870*/  FFMA R7, R7, R20, R7 ;  /* 0x0000001407077223 */ /* 0x000fc80000000007 */
[----:B------:R-:W-:-:S04]  /*0880*/  FFMA R20, R10, R7, RZ ;  /* 0x000000070a147223 */ /* 0x000fc800000000ff */
[----:B------:R-:W-:-:S04]  /*0890*/  FFMA R29, -R21, R20, R10 ;  /* 0x00000014151d7223 */ /* 0x000fc8000000010a */
[----:B------:R-:W-:Y:S01]  /*08a0*/  FFMA R29, R7, R29, R20 ;  /* 0x0000001d071d7223 */ /* 0x000fe20000000014 */
[----:B-1----:R-:W-:Y:S06]  /*08b0*/  @!P0 BRA `(.L_x_7) ;  /* 0x0000000000148947 */ /* 0x002fec0003800000 */
[----:B------:R-:W-:Y:S02]  /*08c0*/  MOV R6, R21 ;  /* 0x0000001500067202 */ /* 0x000fe40000000f00 */
[----:B------:R-:W-:Y:S02]  /*08d0*/  MOV R7, R10 ;  /* 0x0000000a00077202 */ /* 0x000fe40000000f00 */
[----:B------:R-:W-:-:S07]  /*08e0*/  MOV R108, 0x900 ;  /* 0x00000900006c7802 */ /* 0x000fce0000000f00 */
[----:B------:R-:W-:Y:S05]  /*08f0*/  CALL.REL.NOINC `($__internal_2_$__cuda_sm3x_div_rn_noftz_f32_slowpath) ;  /* 0x0000052800f87944 */ /* 0x000fea0003c00000 */
[----:B------:R-:W-:-:S07]  /*0900*/  MOV R29, R109 ;  /* 0x0000006d001d7202 */ /* 0x000fce0000000f00 */
.L_x_7:
[----:B------:R-:W-:Y:S05]  /*0910*/  BSYNC.RECONVERGENT B3 ;  /* 0x0000000000037941 */ /* 0x000fea0003800200 */
.L_x_6:
[----:B------:R-:W0:Y:S01]  /*0920*/  I2F.U32.RP R12, R98 ;  /* 0x00000062000c7306 */ /* 0x000e220000209000 */
[----:B------:R-:W-:Y:S01]  /*0930*/  IADD3 R19, PT, PT, RZ, -R98, RZ ;  /* 0x80000062ff137210 */ /* 0x000fe20007ffe0ff */
[----:B------:R-:W1:Y:S01]  /*0940*/  LDC R43, c[0x3][0x4] ;  /* 0x00c00100ff2b7b82 */ /* 0x000e620000000800 */
[-C--:B------:R-:W-:Y:S01]  /*0950*/  IABS R36, R13.reuse ;  /* 0x0000000d00247213 */ /* 0x080fe20000000000 */
[----:B------:R-:W-:Y:S01]  /*0960*/  BSSY.RECONVERGENT B1, `(.L_x_8) ;  /* 0x00000b2000017945 */ /* 0x000fe20003800200 */
[----:B------:R-:W-:Y:S02]  /*0970*/  ISETP.NE.U32.AND P2, PT, R98, RZ, PT ;  /* 0x000000ff6200720c */ /* 0x000fe40003f45070 */
[----:B------:R-:W-:Y:S01]  /*0980*/  IABS R21, R13 ;  /* 0x0000000d00157213 */ /* 0x000fe20000000000 */
[----:B------:R-:W2:Y:S02]  /*0990*/  I2F.RP R20, R36 ;  /* 0x0000002400147306 */ /* 0x000ea40000209400 */
[----:B------:R-:W3:Y:S01]  /*09a0*/  LDC R40, c[0x3][0x8] ;  /* 0x00c00200ff287b82 */ /* 0x000ee20000000800 */
[----:B------:R-:W-:-:S05]  /*09b0*/  IADD3 R21, PT, PT, RZ, -R21, RZ ;  /* 0x80000015ff157210 */ /* 0x000fca0007ffe0ff */
[----:B0-----:R-:W0:Y:S08]  /*09c0*/  MUFU.RCP R12, R12 ;  /* 0x0000000c000c7308 */ /* 0x001e300000001000 */
[----:B--2---:R-:W-:Y:S01]  /*09d0*/  MUFU.RCP R20, R20 ;  /* 0x0000001400147308 */ /* 0x004fe20000001000 */
[----:B-1----:R-:W-:Y:S02]  /*09e0*/  IABS R37, R43 ;  /* 0x0000002b00257213 */ /* 0x002fe40000000000 */
[----:B0-----:R-:W-:-:S02]  /*09f0*/  IADD3 R6, PT, PT, R12, 0xffffffe, RZ ;  /* 0x0ffffffe0c067810 */ /* 0x001fc40007ffe0ff */
[----:B------:R-:W-:-:S03]  /*0a00*/  IADD3 R12, PT, PT, -R98, RZ, RZ ;  /* 0x000000ff620c7210 */ /* 0x000fc60007ffe1ff */
[----:B------:R0:W1:Y:S01]  /*0a10*/  F2I.FTZ.U32.TRUNC.NTZ R7, R6 ;  /* 0x0000000600077305 */ /* 0x000062000021f000 */
[----:B---3--:R-:W-:Y:S01]  /*0a20*/  IABS R39, R40 ;  /* 0x0000002800277213 */ /* 0x008fe20000000000 */
[----:B0-----:R-:W-:Y:S02]  /*0a30*/  HFMA2 R6, -RZ, RZ, 0, 0 ;  /* 0x00000000ff067431 */ /* 0x001fe400000001ff */
[----:B-1----:R-:W-:-:S04]  /*0a40*/  IMAD R19, R19, R7, RZ ;  /* 0x0000000713137224 */ /* 0x002fc800078e02ff */
[----:B------:R-:W-:Y:S01]  /*0a50*/  IMAD.HI.U32 R14, R7, R19, R6 ;  /* 0x00000013070e7227 */ /* 0x000fe200078e0006 */
[----:B------:R-:W-:-:S04]  /*0a60*/  IADD3 R6, PT, PT, R20, 0xffffffe, RZ ;  /* 0x0ffffffe14067810 */ /* 0x000fc80007ffe0ff */
[----:B------:R0:W1:Y:S01]  /*0a70*/  F2I.FTZ.U32.TRUNC.NTZ R7, R6 ;  /* 0x0000000600077305 */ /* 0x000062000021f000 */
[----:B------:R-:W-:-:S05]  /*0a80*/  IMAD.HI.U32 R14, R14, R25, RZ ;  /* 0x000000190e0e7227 */ /* 0x000fca00078e00ff */
[----:B------:R-:W-:Y:S02]  /*0a90*/  IADD3 R19, PT, PT, -R14, RZ, RZ ;  /* 0x000000ff0e137210 */ /* 0x000fe40007ffe1ff */
[----:B0-----:R-:W-:-:S03]  /*0aa0*/  MOV R6, RZ ;  /* 0x000000ff00067202 */ /* 0x001fc60000000f00 */
[----:B------:R-:W-:-:S05]  /*0ab0*/  IMAD R19, R98, R19, R25 ;  /* 0x0000001362137224 */ /* 0x000fca00078e0219 */
[----:B------:R-:W-:-:S13]  /*0ac0*/  ISETP.GE.U32.AND P0, PT, R19, R98, PT ;  /* 0x000000621300720c */ /* 0x000fda0003f06070 */
[----:B------:R-:W-:Y:S02]  /*0ad0*/  @P0 IADD3 R19, PT, PT, -R98, R19, RZ ;  /* 0x0000001362130210 */ /* 0x000fe40007ffe1ff */
[----:B------:R-:W-:Y:S02]  /*0ae0*/  @P0 IADD3 R14, PT, PT, R14, 0x1, RZ ;  /* 0x000000010e0e0810 */ /* 0x000fe40007ffe0ff */
[----:B------:R-:W-:Y:S02]  /*0af0*/  ISETP.GE.U32.AND P1, PT, R19, R98, PT ;  /* 0x000000621300720c */ /* 0x000fe40003f26070 */
[----:B-1----:R-:W-:-:S05]  /*0b00*/  IADD3 R19, PT, PT, RZ, -R7, RZ ;  /* 0x80000007ff137210 */ /* 0x002fca0007ffe0ff */
[----:B------:R-:W-:-:S04]  /*0b10*/  IMAD R19, R19, R36, RZ ;  /* 0x0000002413137224 */ /* 0x000fc800078e02ff */
[----:B------:R-:W-:Y:S02]  /*0b20*/  IMAD.HI.U32 R6, R7, R19, R6 ;  /* 0x0000001307067227 */ /* 0x000fe400078e0006 */
[----:B------:R-:W-:Y:S01]  /*0b30*/  @P1 IADD3 R14, PT, PT, R14, 0x1, RZ ;  /* 0x000000010e0e1810 */ /* 0x000fe20007ffe0ff */
[----:B------:R-:W0:Y:S01]  /*0b40*/  I2F.RP R19, R37 ;  /* 0x0000002500137306 */ /* 0x000e220000209400 */
[----:B------:R-:W-:-:S04]  /*0b50*/  @!P2 LOP3.LUT R14, RZ, R98, RZ, 0x33, !PT ;  /* 0x00000062ff0ea212 */ /* 0x000fc800078e33ff */
[----:B------:R-:W-:Y:S01]  /*0b60*/  IADD3 R38, PT, PT, R27, R14, RZ ;  /* 0x0000000e1b267210 */ /* 0x000fe20007ffe0ff */
[----:B------:R-:W-:-:S03]  /*0b70*/  IMAD R12, R14, R12, R25 ;  /* 0x0000000c0e0c7224 */ /* 0x000fc600078e0219 */
[----:B------:R-:W-:Y:S02]  /*0b80*/  ISETP.GE.AND P3, PT, R38, RZ, PT ;  /* 0x000000ff2600720c */ /* 0x000fe40003f66270 */
[----:B------:R-:W-:Y:S02]  /*0b90*/  IABS R20, R12 ;  /* 0x0000000c00147213 */ /* 0x000fe40000000000 */
[----:B------:R-:W-:Y:S02]  /*0ba0*/  LOP3.LUT R12, R12, R13, RZ, 0x3c, !PT ;  /* 0x0000000d0c0c7212 */ /* 0x000fe400078e3cff */
[----:B------:R-:W-:Y:S01]  /*0bb0*/  MOV R7, R20 ;  /* 0x0000001400077202 */ /* 0x000fe20000000f00 */
[----:B0-----:R-:W-:Y:S01]  /*0bc0*/  MUFU.RCP R19, R19 ;  /* 0x0000001300137308 */ /* 0x001fe20000001000 */
[----:B------:R-:W-:Y:S02]  /*0bd0*/  MOV R20, R21 ;  /* 0x0000001500147202 */ /* 0x000fe40000000f00 */
[----:B------:R-:W-:Y:S01]  /*0be0*/  ISETP.GE.AND P2, PT, R12, RZ, PT ;  /* 0x000000ff0c00720c */ /* 0x000fe20003f46270 */
[----:B------:R-:W-:-:S04]  /*0bf0*/  IMAD.HI.U32 R6, R6, R7, RZ ;  /* 0x0000000706067227 */ /* 0x000fc800078e00ff */
[----:B------:R-:W-:Y:S02]  /*0c00*/  IMAD R7, R6, R20, R7 ;  /* 0x0000001406077224 */ /* 0x000fe400078e0207 */
[----:B------:R-:W0:Y:S03]  /*0c10*/  I2F.RP R20, R39 ;  /* 0x0000002700147306 */ /* 0x000e260000209400 */
[----:B------:R-:W-:-:S05]  /*0c20*/  ISETP.GT.U32.AND P1, PT, R36, R7, PT ;  /* 0x000000072400720c */ /* 0x000fca0003f24070 */
[----:B0-----:R-:W0:Y:S08]  /*0c30*/  MUFU.RCP R20, R20 ;  /* 0x0000001400147308 */ /* 0x001e300000001000 */
[----:B------:R-:W-:Y:S02]  /*0c40*/  @!P1 IADD3 R7, PT, PT, R7, -R36, RZ ;  /* 0x8000002407079210 */ /* 0x000fe40007ffe0ff */
[----:B------:R-:W-:-:S02]  /*0c50*/  @!P1 IADD3 R6, PT, PT, R6, 0x1, RZ ;  /* 0x0000000106069810 */ /* 0x000fc40007ffe0ff */
[----:B------:R-:W-:Y:S02]  /*0c60*/  ISETP.GE.U32.AND P0, PT, R7, R36, PT ;  /* 0x000000240700720c */ /* 0x000fe40003f06070 */
[----:B------:R-:W-:Y:S02]  /*0c70*/  IADD3 R7, PT, PT, R19, 0xffffffe, RZ ;  /* 0x0ffffffe13077810 */ /* 0x000fe40007ffe0ff */
[----:B------:R-:W-:-:S04]  /*0c80*/  ISETP.NE.AND P1, PT, R13, RZ, PT ;  /* 0x000000ff0d00720c */ /* 0x000fc80003f25270 */
[----:B------:R-:W1:Y:S01]  /*0c90*/  F2I.FTZ.U32.TRUNC.NTZ R7, R7 ;  /* 0x0000000700077305 */ /* 0x000e62000021f000 */
[----:B0-----:R-:W-:-:S04]  /*0ca0*/  IADD3 R21, PT, PT, R20, 0xffffffe, RZ ;  /* 0x0ffffffe14157810 */ /* 0x001fc80007ffe0ff */
[----:B------:R-:W-:-:S04]  /*0cb0*/  @P0 IADD3 R6, PT, PT, R6, 0x1, RZ ;  /* 0x0000000106060810 */ /* 0x000fc80007ffe0ff */
[----:B------:R-:W-:Y:S01]  /*0cc0*/  MOV R19, R6 ;  /* 0x0000000600137202 */ /* 0x000fe20000000f00 */
[----:B------:R-:W0:Y:S03]  /*0cd0*/  F2I.FTZ.U32.TRUNC.NTZ R21, R21 ;  /* 0x0000001500157305 */ /* 0x000e26000021f000 */
[----:B------:R-:W-:Y:S02]  /*0ce0*/  @!P2 IADD3 R19, PT, PT, -R19, RZ, RZ ;  /* 0x000000ff1313a210 */ /* 0x000fe40007ffe1ff */
[----:B-1----:R-:W-:Y:S02]  /*0cf0*/  IADD3 R6, PT, PT, RZ, -R7, RZ ;  /* 0x80000007ff067210 */ /* 0x002fe40007ffe0ff */
[----:B------:R-:W-:-:S03]  /*0d00*/  @!P1 LOP3.LUT R19, RZ, R13, RZ, 0x33, !PT ;  /* 0x0000000dff139212 */ /* 0x000fc600078e33ff */
[----:B------:R-:W-:Y:S02]  /*0d10*/  IMAD R35, R6, R37, RZ ;  /* 0x0000002506237224 */ /* 0x000fe400078e02ff */
[----:B------:R-:W-:Y:S01]  /*0d20*/  HFMA2 R6, -RZ, RZ, 0, 0 ;  /* 0x00000000ff067431 */ /* 0x000fe200000001ff */
[----:B------:R-:W-:Y:S02]  /*0d30*/  IADD3 R12, PT, PT, R26, R19, RZ ;  /* 0x000000131a0c7210 */ /* 0x000fe40007ffe0ff */
[----:B0-----:R-:W-:Y:S02]  /*0d40*/  IADD3 R36, PT, PT, RZ, -R21, RZ ;  /* 0x80000015ff247210 */ /* 0x001fe40007ffe0ff */
[----:B------:R-:W-:-:S03]  /*0d50*/  IABS R20, R12 ;  /* 0x0000000c00147213 */ /* 0x000fc60000000000 */
[----:B------:R-:W-:Y:S01]  /*0d60*/  IMAD R41, R36, R39, RZ ;  /* 0x0000002724297224 */ /* 0x000fe200078e02ff */
[----:B------:R-:W-:Y:S01]  /*0d70*/  IABS R36, R38 ;  /* 0x0000002600247213 */ /* 0x000fe20000000000 */
[----:B------:R-:W-:Y:S01]  /*0d80*/  IMAD.HI.U32 R6, R7, R35, R6 ;  /* 0x0000002307067227 */ /* 0x000fe200078e0006 */
[----:B------:R-:W-:-:S03]  /*0d90*/  MOV R35, R20 ;  /* 0x0000001400237202 */ /* 0x000fc60000000f00 */
[----:B------:R-:W-:Y:S02]  /*0da0*/  HFMA2 R20, -RZ, RZ, 0, 0 ;  /* 0x00000000ff147431 */ /* 0x000fe400000001ff */
[----:B------:R-:W-:-:S04]  /*0db0*/  IMAD.HI.U32 R7, R6, R35, RZ ;  /* 0x0000002306077227 */ /* 0x000fc800078e00ff */
[----:B------:R-:W-:Y:S01]  /*0dc0*/  IMAD.HI.U32 R21, R21, R41, R20 ;  /* 0x0000002915157227 */ /* 0x000fe200078e0014 */
[----:B------:R-:W-:-:S05]  /*0dd0*/  IADD3 R20, PT, PT, -R7, RZ, RZ ;  /* 0x000000ff07147210 */ /* 0x000fca0007ffe1ff */
[----:B------:R-:W-:Y:S02]  /*0de0*/  IMAD R7, R37, R20, R35 ;  /* 0x0000001425077224 */ /* 0x000fe400078e0223 */
[----:B------:R-:W-:-:S03]  /*0df0*/  IMAD.HI.U32 R20, R21, R36, RZ ;  /* 0x0000002415147227 */ /* 0x000fc600078e00ff */
[----:B------:R-:W-:Y:S02]  /*0e00*/  ISETP.GT.U32.AND P0, PT, R37, R7, PT ;  /* 0x000000072500720c */ /* 0x000fe40003f04070 */
[----:B------:R-:W-:-:S05]  /*0e10*/  IADD3 R20, PT, PT, -R20, RZ, RZ ;  /* 0x000000ff14147210 */ /* 0x000fca0007ffe1ff */
[----:B------:R-:W-:Y:S01]  /*0e20*/  IMAD R20, R39, R20, R36 ;  /* 0x0000001427147224 */ /* 0x000fe200078e0224 */
[----:B------:R-:W-:-:S04]  /*0e30*/  LOP3.LUT R36, RZ, R40, RZ, 0x33, !PT ;  /* 0x00000028ff247212 */ /* 0x000fc800078e33ff */
[----:B------:R-:W-:Y:S02]  /*0e40*/  ISETP.GT.U32.AND P1, PT, R39, R20, PT ;  /* 0x000000142700720c */ /* 0x000fe40003f24070 */
[----:B------:R-:W-:-:S04]  /*0e50*/  @!P0 IADD3 R7, PT, PT, R7, -R37, RZ ;  /* 0x8000002507078210 */ /* 0x000fc80007ffe0ff */
[----:B------:R-:W-:-:S07]  /*0e60*/  ISETP.GT.U32.AND P0, PT, R37, R7, PT ;  /* 0x000000072500720c */ /* 0x000fce0003f04070 */
[----:B------:R-:W-:Y:S02]  /*0e70*/  @!P1 IADD3 R20, PT, PT, R20, -R39, RZ ;  /* 0x8000002714149210 */ /* 0x000fe40007ffe0ff */
[----:B------:R-:W-:Y:S02]  /*0e80*/  ISETP.GE.AND P1, PT, R12, RZ, PT ;  /* 0x000000ff0c00720c */ /* 0x000fe40003f26270 */
[----:B------:R-:W-:Y:S02]  /*0e90*/  ISETP.GT.U32.AND P2, PT, R39, R20, PT ;  /* 0x000000142700720c */ /* 0x000fe40003f44070 */
[----:B------:R-:W-:Y:S02]  /*0ea0*/  @!P0 IADD3 R7, PT, PT, R7, -R37, RZ ;  /* 0x8000002507078210 */ /* 0x000fe40007ffe0ff */
[----:B------:R-:W-:Y:S02]  /*0eb0*/  ISETP.NE.AND P0, PT, R43, RZ, PT ;  /* 0x000000ff2b00720c */ /* 0x000fe40003f05270 */
[----:B------:R-:W-:-:S05]  /*0ec0*/  LOP3.LUT R12, RZ, R43, RZ, 0x33, !PT ;  /* 0x0000002bff0c7212 */ /* 0x000fca00078e33ff */
[----:B------:R-:W-:Y:S02]  /*0ed0*/  @!P1 IADD3 R7, PT, PT, -R7, RZ, RZ ;  /* 0x000000ff07079210 */ /* 0x000fe40007ffe1ff */
[----:B------:R-:W-:Y:S02]  /*0ee0*/  @!P2 IADD3 R20, PT, PT, R20, -R39, RZ ;  /* 0x800000271414a210 */ /* 0x000fe40007ffe0ff */
[----:B------:R-:W-:Y:S02]  /*0ef0*/  SEL R7, R12, R7, !P0 ;  /* 0x000000070c077207 */ /* 0x000fe40004000000 */
[----:B------:R-:W-:Y:S02]  /*0f00*/  MOV R35, R20 ;  /* 0x0000001400237202 */ /* 0x000fe40000000f00 */
[----:B------:R-:W-:Y:S02]  /*0f10*/  SHF.R.S32.HI R20, RZ, 0x1f, R7 ;  /* 0x0000001fff147819 */ /* 0x000fe40000011407 */
[----:B------:R-:W-:-:S02]  /*0f20*/  ISETP.NE.AND P1, PT, R40, RZ, PT ;  /* 0x000000ff2800720c */ /* 0x000fc40003f25270 */
[----:B------:R-:W-:Y:S02]  /*0f30*/  @!P3 IADD3 R35, PT, PT, -R35, RZ, RZ ;  /* 0x000000ff2323b210 */ /* 0x000fe40007ffe1ff */
[----:B------:R-:W-:Y:S02]  /*0f40*/  LOP3.LUT R20, R20, R43, RZ, 0xc0, !PT ;  /* 0x0000002b14147212 */ /* 0x000fe400078ec0ff */
[----:B------:R-:W-:Y:S02]  /*0f50*/  SEL R35, R36, R35, !P1 ;  /* 0x0000002324237207 */ /* 0x000fe40004800000 */
[----:B------:R-:W-:Y:S02]  /*0f60*/  IADD3 R38, PT, PT, R7, R20, RZ ;  /* 0x0000001407267210 */ /* 0x000fe40007ffe0ff */
[----:B------:R-:W-:Y:S02]  /*0f70*/  SHF.R.S32.HI R7, RZ, 0x1f, R35 ;  /* 0x0000001fff077819 */ /* 0x000fe40000011423 */
[----:B------:R-:W-:-:S02]  /*0f80*/  IABS R41, R38 ;  /* 0x0000002600297213 */ /* 0x000fc40000000000 */
[----:B------:R-:W-:Y:S02]  /*0f90*/  LOP3.LUT R20, R7, R40, RZ, 0xc0, !PT ;  /* 0x0000002807147212 */ /* 0x000fe400078ec0ff */
[----:B------:R-:W-:Y:S02]  /*0fa0*/  MOV R7, R41 ;  /* 0x0000002900077202 */ /* 0x000fe40000000f00 */
[----:B------:R-:W-:Y:S02]  /*0fb0*/  IADD3 R41, PT, PT, R35, R20, RZ ;  /* 0x0000001423297210 */ /* 0x000fe40007ffe0ff */
[----:B------:R-:W-:Y:S01]  /*0fc0*/  ISETP.GE.AND P3, PT, R38, RZ, PT ;  /* 0x000000ff2600720c */ /* 0x000fe20003f66270 */
[----:B------:R-:W-:Y:S01]  /*0fd0*/  IMAD.HI.U32 R6, R6, R7, RZ ;  /* 0x0000000706067227 */ /* 0x000fe200078e00ff */
[----:B------:R-:W-:-:S04]  /*0fe0*/  IABS R20, R41 ;  /* 0x0000002900147213 */ /* 0x000fc80000000000 */
[----:B------:R-:W-:Y:S01]  /*0ff0*/  IADD3 R6, PT, PT, -R6, RZ, RZ ;  /* 0x000000ff06067210 */ /* 0x000fe20007ffe1ff */
[----:B------:R-:W-:-:S04]  /*1000*/  IMAD.HI.U32 R21, R21, R20, RZ ;  /* 0x0000001415157227 */ /* 0x000fc800078e00ff */
[----:B------:R-:W-:Y:S01]  /*1010*/  IMAD R6, R37, R6, R7 ;  /* 0x0000000625067224 */ /* 0x000fe200078e0207 */
[----:B------:R-:W-:-:S04]  /*1020*/  IADD3 R21, PT, PT, -R21, RZ, RZ ;  /* 0x000000ff15157210 */ /* 0x000fc80007ffe1ff */
[----:B------:R-:W-:Y:S01]  /*1030*/  ISETP.GT.U32.AND P2, PT, R37, R6, PT ;  /* 0x000000062500720c */ /* 0x000fe20003f44070 */
[C---:B------:R-:W-:Y:S02]  /*1040*/  IMAD R20, R39.reuse, R21, R20 ;  /* 0x0000001527147224 */ /* 0x040fe400078e0214 */
[----:B------:R-:W0:Y:S03]  /*1050*/  LDC R21, c[0x3][RZ] ;  /* 0x00c00000ff157b82 */ /* 0x000e260000000800 */
[----:B------:R-:W-:-:S07]  /*1060*/  ISETP.GT.U32.AND P4, PT, R39, R20, PT ;  /* 0x000000142700720c */ /* 0x000fce0003f84070 */
[----:B------:R-:W-:-:S04]  /*1070*/  @!P2 IADD3 R6, PT, PT, R6, -R37, RZ ;  /* 0x800000250606a210 */ /* 0x000fc80007ffe0ff */
[----:B------:R-:W-:Y:S02]  /*1080*/  ISETP.GT.U32.AND P2, PT, R37, R6, PT ;  /* 0x000000062500720c */ /* 0x000fe40003f44070 */
[----:B------:R-:W-:-:S11]  /*1090*/  @!P4 IADD3 R20, PT, PT, R20, -R39, RZ ;  /* 0x800000271414c210 */ /* 0x000fd60007ffe0ff */
[----:B------:R-:W-:Y:S02]  /*10a0*/  @!P2 IADD3 R6, PT, PT, R6, -R37, RZ ;  /* 0x800000250606a210 */ /* 0x000fe40007ffe0ff */
[----:B------:R-:W-:Y:S02]  /*10b0*/  ISETP.GT.U32.AND P2, PT, R39, R20, PT ;  /* 0x000000142700720c */ /* 0x000fe40003f44070 */
[----:B------:R-:W-:Y:S02]  /*10c0*/  @!P3 IADD3 R6, PT, PT, -R6, RZ, RZ ;  /* 0x000000ff0606b210 */ /* 0x000fe40007ffe1ff */
[----:B------:R-:W-:Y:S02]  /*10d0*/  ISETP.GE.AND P3, PT, R41, RZ, PT ;  /* 0x000000ff2900720c */ /* 0x000fe40003f66270 */
[----:B------:R-:W-:Y:S02]  /*10e0*/  SEL R6, R12, R6, !P0 ;  /* 0x000000060c067207 */ /* 0x000fe40004000000 */
[----:B------:R-:W-:-:S02]  /*10f0*/  IADD3 R12, PT, PT, -R0, RZ, RZ ;  /* 0x000000ff000c7210 */ /* 0x000fc40007ffe1ff */
[----:B------:R-:W-:-:S03]  /*1100*/  SHF.R.S32.HI R7, RZ, 0x1f, R6 ;  /* 0x0000001fff077819 */ /* 0x000fc60000011406 */
[----:B------:R-:W-:Y:S01]  /*1110*/  @!P2 IADD3 R20, PT, PT, R20, -R39, RZ ;  /* 0x800000271414a210 */ /* 0x000fe20007ffe0ff */
[----:B------:R-:W-:Y:S01]  /*1120*/  IMAD R14, R14, R12, -R19 ;  /* 0x0000000c0e0e7224 */ /* 0x000fe200078e0a13 */
[----:B------:R-:W-:Y:S02]  /*1130*/  LOP3.LUT R7, R7, R43, RZ, 0xc0, !PT ;  /* 0x0000002b07077212 */ /* 0x000fe400078ec0ff */
[----:B------:R-:W-:Y:S01]  /*1140*/  @!P3 IADD3 R20, PT, PT, -R20, RZ, RZ ;  /* 0x000000ff1414b210 */ /* 0x000fe20007ffe1ff */
[----:B------:R-:W-:Y:S01]  /*1150*/  IMAD R35, R13, R14, R30 ;  /* 0x0000000e0d237224 */ /* 0x000fe200078e021e */
[----:B------:R-:W-:Y:S02]  /*1160*/  IADD3 R12, PT, PT, R6, R7, RZ ;  /* 0x00000007060c7210 */ /* 0x000fe40007ffe0ff */
[----:B------:R-:W-:Y:S02]  /*1170*/  SEL R20, R36, R20, !P1 ;  /* 0x0000001424147207 */ /* 0x000fe40004800000 */
[----:B------:R-:W-:-:S02]  /*1180*/  ISETP.GE.AND P0, PT, R12, RZ, PT ;  /* 0x000000ff0c00720c */ /* 0x000fc40003f06270 */
[C---:B------:R-:W-:Y:S02]  /*1190*/  IADD3 R36, PT, PT, R35.reuse, -0x3, RZ ;  /* 0xfffffffd23247810 */ /* 0x040fe40007ffe0ff */
[----:B------:R-:W-:Y:S02]  /*11a0*/  SHF.R.S32.HI R6, RZ, 0x1f, R20 ;  /* 0x0000001fff067819 */ /* 0x000fe40000011414 */
[----:B------:R-:W-:Y:S02]  /*11b0*/  ISETP.LT.OR P0, PT, R35, 0x3, !P0 ;  /* 0x000000032300780c */ /* 0x000fe40004701670 */
[----:B------:R-:W-:Y:S02]  /*11c0*/  LOP3.LUT R7, R6, R40, RZ, 0xc0, !PT ;  /* 0x0000002806077212 */ /* 0x000fe400078ec0ff */
[----:B0-----:R-:W-:Y:S02]  /*11d0*/  ISETP.GE.OR P0, PT, R36, R21, P0 ;  /* 0x000000152400720c */ /* 0x001fe40000706670 */
[----:B------:R-:W-:-:S02]  /*11e0*/  IADD3 R37, PT, PT, R20, R7, RZ ;  /* 0x0000000714257210 */ /* 0x000fc40007ffe0ff */
[----:B------:R-:W-:-:S04]  /*11f0*/  ISETP.GE.OR P0, PT, R12, R43, P0 ;  /* 0x0000002b0c00720c */ /* 0x000fc80000706670 */
[----:B------:R-:W-:-:S04]  /*1200*/  ISETP.LT.OR P0, PT, R37, RZ, P0 ;  /* 0x000000ff2500720c */ /* 0x000fc80000701670 */
[----:B------:R-:W-:-:S13]  /*1210*/  ISETP.GE.OR P0, PT, R37, R40, P0 ;  /* 0x000000282500720c */ /* 0x000fda0000706670 */
[----:B------:R-:W-:Y:S05]  /*1220*/  @P0 BRA `(.L_x_9) ;  /* 0x0000000000200947 */ /* 0x000fea0003800000 */
[----:B------:R-:W-:-:S04]  /*1230*/  IMAD R6, R37, R43, R12 ;  /* 0x0000002b25067224 */ /* 0x000fc800078e020c */
[----:B------:R-:W-:-:S05]  /*1240*/  IMAD R6, R6, R21, RZ ;  /* 0x0000001506067224 */ /* 0x000fca00078e02ff */
[----:B------:R-:W-:Y:S02]  /*1250*/  SHF.R.S32.HI R7, RZ, 0x1f, R6 ;  /* 0x0000001fff077819 */ /* 0x000fe40000011406 */
[----:B------:R-:W-:-:S04]  /*1260*/  IADD3 R6, P0, P1, R6, UR24, R35 ;  /* 0x0000001806067c10 */ /* 0x000fc8000f91e023 */
[----:B------:R-:W-:-:S05]  /*1270*/  IADD3.X R7, PT, PT, R7, UR25, RZ, P0, P1 ;  /* 0x0000001907077c10 */ /* 0x000fca00087e24ff */
[----:B------:R-:W2:Y:S02]  /*1280*/  LDG.E.U8 R6, desc[UR16][R6.64+-0x3] ;  /* 0xfffffd1006067981 */ /* 0x000ea4000c1e1100 */
[----:B--2---:R-:W-:Y:S01]  /*1290*/  ISETP.NE.AND P4, PT, R6, RZ, PT ;  /* 0x000000ff0600720c */ /* 0x004fe20003f85270 */
[----:B------:R-:W-:-:S12]  /*12a0*/  BRA `(.L_x_10) ;  /* 0x0000000000747947 */ /* 0x000fd80003800000 */
.L_x_9:
[----:B------:R-:W0:Y:S01]  /*12b0*/  LDC.64 R20, c[0x3][0x38] ;  /* 0x00c00e00ff147b82 */ /* 0x000e220000000a00 */
[----:B------:R-:W-:Y:S01]  /*12c0*/  I2FP.F32.S32 R7, R12 ;  /* 0x0000000c00077245 */ /* 0x000fe20000201400 */
[----:B------:R-:W-:Y:S01]  /*12d0*/  BSSY.RECONVERGENT B2, `(.L_x_11) ;  /* 0x0000019000027945 */ /* 0x000fe20003800200 */
[----:B------:R-:W-:Y:S02]  /*12e0*/  I2FP.F32.S32 R6, R36 ;  /* 0x0000002400067245 */ /* 0x000fe40000201400 */
[----:B------:R-:W-:Y:S01]  /*12f0*/  I2FP.F32.S32 R12, R37 ;  /* 0x00000025000c7245 */ /* 0x000fe20000201400 */
[----:B------:R-:W-:Y:S02]  /*1300*/  FADD R7, R7, 0.5 ;  /* 0x3f00000007077421 */ /* 0x000fe40000000000 */
[----:B------:R-:W1:Y:S01]  /*1310*/  LDC R19, c[0x3][0x34] ;  /* 0x00c00d00ff137b82 */ /* 0x000e620000000800 */
[----:B------:R-:W-:Y:S01]  /*1320*/  FADD R6, R6, 0.5 ;  /* 0x3f00000006067421 */ /* 0x000fe20000000000 */
[----:B------:R-:W-:Y:S01]  /*1330*/  FADD R12, R12, 0.5 ;  /* 0x3f0000000c0c7421 */ /* 0x000fe20000000000 */
[----:B0-----:R-:W-:-:S03]  /*1340*/  FFMA R7, R7, UR26, -R20 ;  /* 0x0000001a07077c23 */ /* 0x001fc60008000814 */
[----:B------:R-:W-:Y:S01]  /*1350*/  FFMA R12, R12, UR27, -R21 ;  /* 0x0000001b0c0c7c23 */ /* 0x000fe20008000815 */
[----:B------:R-:W-:Y:S01]  /*1360*/  FMUL R7, R7, R7 ;  /* 0x0000000707077220 */ /* 0x000fe20000400000 */
[----:B-1----:R-:W-:-:S04]  /*1370*/  FFMA R6, R6, UR23, -R19 ;  /* 0x0000001706067c23 */ /* 0x002fc80008000813 */
[----:B------:R-:W-:-:S04]  /*1380*/  FFMA R7, R6, R6, R7 ;  /* 0x0000000606077223 */ /* 0x000fc80000000007 */
[----:B------:R-:W-:-:S04]  /*1390*/  FFMA R6, R12, R12, R7 ;  /* 0x0000000c0c067223 */ /* 0x000fc80000000007 */
[----:B------:R0:W1:Y:S01]  /*13a0*/  MUFU.RSQ R7, R6 ;  /* 0x0000000600077308 */ /* 0x0000620000001400 */
[----:B------:R-:W-:-:S04]  /*13b0*/  IADD3 R12, PT, PT, R6, -0xd000000, RZ ;  /* 0xf3000000060c7810 */ /* 0x000fc80007ffe0ff */
[----:B------:R-:W-:-:S13]  /*13c0*/  ISETP.GT.U32.AND P0, PT, R12, 0x727fffff, PT ;  /* 0x727fffff0c00780c */ /* 0x000fda0003f04070 */
[----:B01----:R-:W-:Y:S05]  /*13d0*/  @!P0 BRA `(.L_x_12) ;  /* 0x0000000000108947 */ /* 0x003fea0003800000 */
[----:B------:R-:W-:Y:S02]  /*13e0*/  MOV R7, R6 ;  /* 0x0000000600077202 */ /* 0x000fe40000000f00 */
[----:B------:R-:W-:-:S07]  /*13f0*/  MOV R6, 0x1410 ;  /* 0x0000141000067802 */ /* 0x000fce0000000f00 */
[----:B------:R-:W-:Y:S05]  /*1400*/  CALL.REL.NOINC `($__internal_1_$__cuda_sm20_sqrt_rn_f32_slowpath) ;  /* 0x0000051c00e07944 */ /* 0x000fea0003c00000 */
[----:B------:R-:W-:Y:S05]  /*1410*/  BRA `(.L_x_13) ;  /* 0x0000000000107947 */ /* 0x000fea0003800000 */
.L_x_12:
[----:B------:R-:W-:Y:S01]  /*1420*/  FMUL.FTZ R21, R6, R7 ;  /* 0x0000000706157220 */ /* 0x000fe20000410000 */
[----:B------:R-:W-:-:S03]  /*1430*/  FMUL.FTZ R7, R7, 0.5 ;  /* 0x3f00000007077820 */ /* 0x000fc60000410000 */
[----:B------:R-:W-:-:S04]  /*1440*/  FFMA R6, -R21, R21, R6 ;  /* 0x0000001515067223 */ /* 0x000fc80000000106 */
[----:B------:R-:W-:-:S07]  /*1450*/  FFMA R21, R6, R7, R21 ;  /* 0x0000000706157223 */ /* 0x000fce0000000015 */
.L_x_13:
[----:B------:R-:W-:Y:S05]  /*1460*/  BSYNC.RECONVERGENT B2 ;  /* 0x0000000000027941 */ /* 0x000fea0003800200 */
.L_x_11:
[----:B------:R-:W-:-:S13]  /*1470*/  FSETP.LT.AND P4, PT, R21, UR28, PT ;  /* 0x0000001c15007c0b */ /* 0x000fda000bf81000 */
.L_x_10:
[----:B------:R-:W-:Y:S05]  /*1480*/  BSYNC.RECONVERGENT B1 ;  /* 0x0000000000017941 */ /* 0x000fea0003800200 */
.L_x_8:
[----:B------:R-:W-:Y:S01]  /*1490*/  ISETP.GT.AND P0, PT, R35, 0x2, PT ;  /* 0x000000022300780c */ /* 0x000fe20003f04270 */
[----:B------:R-:W-:-:S12]  /*14a0*/  BSSY.RECONVERGENT B3, `(.L_x_14) ;  /* 0x0000149000037945 */ /* 0x000fd80003800200 */
[----:B------:R-:W-:Y:S05]  /*14b0*/  @P0 BRA `(.L_x_15) ;  /* 0x0000000000740947 */ /* 0x000fea0003800000 */
[C---:B------:R-:W-:Y:S01]  /*14c0*/  FMUL R7, R28.reuse, 0.5 ;  /* 0x3f0000001c077820 */ /* 0x040fe20000400000 */
[----:B------:R-:W-:Y:S01]  /*14d0*/  FSETP.GEU.AND P0, PT, R28, -126, PT ;  /* 0xc2fc00001c00780b */ /* 0x000fe20003f0e000 */
[----:B------:R-:W-:Y:S03]  /*14e0*/  BSSY.RECONVERGENT B4, `(.L_x_16) ;  /* 0x0000012000047945 */ /* 0x000fe60003800200 */
[----:B------:R-:W-:-:S04]  /*14f0*/  FSEL R7, R7, R28, !P0 ;  /* 0x0000001c07077208 */ /* 0x000fc80004000000 */
[----:B------:R-:W0:Y:S05]  /*1500*/  MUFU.EX2 R6, R7 ;  /* 0x0000000700067308 */ /* 0x000e2a0000000800 */
[----:B0-----:R-:W-:-:S04]  /*1510*/  @!P0 FMUL R6, R6, R6 ;  /* 0x0000000606068220 */ /* 0x001fc80000400000 */
        /* <DEDUP_REMOVED lines=14> */
.L_x_17:
[----:B------:R-:W-:Y:S05]  /*1600*/  BSYNC.RECONVERGENT B4 ;  /* 0x0000000000047941 */ /* 0x000fea0003800200 */
.L_x_16:
[----:B------:R-:W0:Y:S01]  /*1610*/  LDCU.64 UR36, c[0x3][0x50] ;  /* 0x00c00a00ff2477ac */ /* 0x000e220008000a00 */
[----:B------:R-:W-:Y:S02]  /*1620*/  MOV R38, R24 ;  /* 0x0000001800267202 */ /* 0x000fe40000000f00 */
[----:B------:R-:W-:Y:S01]  /*1630*/  MOV R39, R8 ;  /* 0x0000000800277202 */ /* 0x000fe20000000f00 */
[----:B------:R-:W1:Y:S01]  /*1640*/  LDCU UR22, c[0x3][0x4c] ;  /* 0x00c00980ff1677ac */ /* 0x000e620008000800 */
[----:B0-----:R-:W-:Y:S02]  /*1650*/  MOV R6, UR36 ;  /* 0x0000002400067c02 */ /* 0x001fe40008000f00 */
[----:B------:R-:W-:Y:S02]  /*1660*/  MOV R7, UR37 ;  /* 0x0000002500077c02 */ /* 0x000fe40008000f00 */
[----:B-1----:R-:W-:Y:S01]  /*1670*/  MOV R35, UR22 ;  /* 0x0000001600237c02 */ /* 0x002fe20008000f00 */
[----:B------:R-:W-:Y:S06]  /*1680*/  BRA `(.L_x_18) ;  /* 0x0000001000a87947 */ /* 0x000fec0003800000 */
.L_x_15:
[----:B------:R-:W0:Y:S02]  /*1690*/  LDC R7, c[0x3][RZ] ;  /* 0x00c00000ff077b82 */ /* 0x000e240000000800 */
[----:B0-----:R-:W-:-:S13]  /*16a0*/  ISETP.GE.AND P0, PT, R36, R7, PT ;  /* 0x000000072400720c */ /* 0x001fda0003f06270 */
[----:B------:R-:W-:Y:S05]  /*16b0*/  @!P0 BRA `(.L_x_19) ;  /* 0x0000000800d88947 */ /* 0x000fea0003800000 */
[----:B------:R-:W-:-:S04]  /*16c0*/  IMAD R6, R41, UR35, R38 ;  /* 0x0000002329067c24 */ /* 0x000fc8000f8e0226 */
[----:B------:R-:W-:-:S05]  /*16d0*/  IMAD R6, R6, R7, RZ ;  /* 0x0000000706067224 */ /* 0x000fca00078e02ff */
[----:B------:R-:W-:Y:S02]  /*16e0*/  IADD3 R12, P0, PT, R6, R7, RZ ;  /* 0x00000007060c7210 */ /* 0x000fe40007f1e0ff */
[----:B------:R-:W-:Y:S02]  /*16f0*/  SHF.R.S32.HI R7, RZ, 0x1f, R6 ;  /* 0x0000001fff077819 */ /* 0x000fe40000011406 */
[----:B------:R-:W-:Y:S02]  /*1700*/  SHF.L.U32 R40, R12, 0x2, RZ ;  /* 0x000000020c287819 */ /* 0x000fe400000006ff */
[----:B------:R-:W-:Y:S02]  /*1710*/  LEA.HI.X.SX32 R7, R2, R7, 0x1, P0 ;  /* 0x0000000702077211 */ /* 0x000fe400000f0eff */
[----:B------:R-:W-:Y:S02]  /*1720*/  IADD3 R6, P0, PT, R40, UR30, RZ ;  /* 0x0000001e28067c10 */ /* 0x000fe4000ff1e0ff */
[----:B------:R-:W-:-:S04]  /*1730*/  SHF.L.U64.HI R41, R12, 0x2, R7 ;  /* 0x000000020c297819 */ /* 0x000fc80000010207 */
[----:B------:R-:W-:-:S05]  /*1740*/  IADD3.X R7, PT, PT, R41, UR31, RZ, P0, !PT ;  /* 0x0000001f29077c10 */ /* 0x000fca00087fe4ff */
[----:B------:R0:W2:Y:S01]  /*1750*/  LDG.E R6, desc[UR16][R6.64+-0x4] ;  /* 0xfffffc1006067981 */ /* 0x0000a2000c1e1900 */
[----:B------:R-:W-:Y:S01]  /*1760*/  HFMA2 R45, -RZ, RZ, 3.4921875, 0 ;  /* 0x42fc0000ff2d7431 */ /* 0x000fe200000001ff */
[----:B0-----:R-:W-:Y:S01]  /*1770*/  MOV R7, 0x363d0ada ;  /* 0x363d0ada00077802 */ /* 0x001fe20000000f00 */
[C---:B--2---:R-:W-:Y:S01]  /*1780*/  FMUL R12, |R6|.reuse, 1.4426950216293334961 ;  /* 0x3fb8aa3b060c7820 */ /* 0x044fe20000400200 */
[----:B------:R-:W-:-:S04]  /*1790*/  FMUL R20, R6, R6 ;  /* 0x0000000606147220 */ /* 0x000fc80000400000 */
[C---:B------:R-:W-:Y:S01]  /*17a0*/  FFMA R7, R20.reuse, R7, 0.00019836159481201320887 ;  /* 0x394fff4914077423 */ /* 0x040fe20000000007 */
[----:B------:R-:W0:Y:S03]  /*17b0*/  FRND.TRUNC R12, R12 ;  /* 0x0000000c000c7307 */ /* 0x000e26000020d000 */
[----:B------:R-:W-:-:S04]  /*17c0*/  FFMA R21, R20, R7, 0.0083333496004343032837 ;  /* 0x3c08889a14157423 */ /* 0x000fc80000000007 */
[----:B------:R-:W-:-:S04]  /*17d0*/  FFMA R21, R20, R21, 0.16666667163372039795 ;  /* 0x3e2aaaab14157423 */ /* 0x000fc80000000015 */
[----:B------:R-:W-:Y:S01]  /*17e0*/  FMUL R21, R20, R21 ;  /* 0x0000001514157220 */ /* 0x000fe20000400000 */
[----:B0-----:R-:W-:Y:S02]  /*17f0*/  FSETP.GT.AND P0, PT, |R12|, 126, PT ;  /* 0x42fc00000c00780b */ /* 0x001fe40003f04200 */
[----:B------:R-:W-:-:S04]  /*1800*/  LOP3.LUT R19, R45, 0x80000000, R12, 0xb8, !PT ;  /* 0x800000002d137812 */ /* 0x000fc800078eb80c */
[----:B------:R-:W-:Y:S02]  /*1810*/  FSEL R19, R19, R12, P0 ;  /* 0x0000000c13137208 */ /* 0x000fe40000000000 */
[----:B------:R-:W-:-:S03]  /*1820*/  FSETP.GE.AND P0, PT, |R6|, 1, PT ;  /* 0x3f8000000600780b */ /* 0x000fc60003f06200 */
[----:B------:R-:W-:-:S04]  /*1830*/  FFMA R14, R19, -0.69314718246459960938, |R6| ;  /* 0xbf317218130e7823 */ /* 0x000fc80000000406 */
[C---:B------:R-:W-:Y:S01]  /*1840*/  FFMA R14, R19.reuse, 1.9046542121259335545e-09, R14 ;  /* 0x3102e308130e7823 */ /* 0x040fe2000000000e */
[----:B------:R-:W-:-:S03]  /*1850*/  FADD R19, R19, 12583037 ;  /* 0x4b40007d13137421 */ /* 0x000fc60000000000 */
[----:B------:R-:W-:Y:S02]  /*1860*/  FMUL R14, R14, 1.4426950216293334961 ;  /* 0x3fb8aa3b0e0e7820 */ /* 0x000fe40000400000 */
[----:B------:R-:W-:-:S04]  /*1870*/  SHF.L.U32 R19, R19, 0x17, RZ ;  /* 0x0000001713137819 */ /* 0x000fc800000006ff */
[----:B------:R-:W0:Y:S02]  /*1880*/  MUFU.EX2 R14, R14 ;  /* 0x0000000e000e7308 */ /* 0x000e240000000800 */
[----:B0-----:R-:W-:-:S06]  /*1890*/  FMUL R19, R19, R14 ;  /* 0x0000000e13137220 */ /* 0x001fcc0000400000 */
[----:B------:R-:W0:Y:S02]  /*18a0*/  MUFU.RCP R12, R19 ;  /* 0x00000013000c7308 */ /* 0x000e240000001000 */
[----:B0-----:R-:W-:-:S04]  /*18b0*/  FMUL.FTZ R12, R12, -0.125 ;  /* 0xbe0000000c0c7820 */ /* 0x001fc80000410000 */
[----:B------:R-:W-:-:S05]  /*18c0*/  FFMA R7, R19, 2, R12 ;  /* 0x4000000013077823 */ /* 0x000fca000000000c */
[--C-:B------:R-:W-:Y:S01]  /*18d0*/  LOP3.LUT R7, R7, 0x80000000, R6.reuse, 0xb8, !PT ;  /* 0x8000000007077812 */ /* 0x100fe200078eb806 */
[----:B------:R-:W-:-:S04]  /*18e0*/  @!P0 FFMA R7, R6, R21, R6 ;  /* 0x0000001506078223 */ /* 0x000fc80000000006 */
[----:B------:R-:W-:-:S05]  /*18f0*/  FMUL R35, R7, UR29 ;  /* 0x0000001d07237c20 */ /* 0x000fca0008400000 */
[----:B------:R-:W-:-:S13]  /*1900*/  FSETP.GEU.AND P0, PT, R35, RZ, PT ;  /* 0x000000ff2300720b */ /* 0x000fda0003f0e000 */
        /* <DEDUP_REMOVED lines=21> */
.L_x_22:
[----:B------:R-:W-:Y:S05]  /*1a60*/  BSYNC.RECONVERGENT B4 ;  /* 0x0000000000047941 */ /* 0x000fea0003800200 */
.L_x_21:
        /* <DEDUP_REMOVED lines=8> */
.L_x_20:
[----:B------:R-:W-:-:S04]  /*1af0*/  IADD3 R38, P0, PT, R40, UR32, RZ ;  /* 0x0000002028267c10 */ /* 0x000fc8000ff1e0ff */
[----:B------:R-:W-:Y:S02]  /*1b00*/  IADD3.X R39, PT, PT, R41, UR33, RZ, P0, !PT ;  /* 0x0000002129277c10 */ /* 0x000fe400087fe4ff */
[----:B------:R-:W-:-:S03]  /*1b10*/  IADD3 R6, P0, PT, R40, UR4, RZ ;  /* 0x0000000428067c10 */ /* 0x000fc6000ff1e0ff */
[----:B------:R-:W2:Y:S01]  /*1b20*/  LDG.E R38, desc[UR16][R38.64+-0x4] ;  /* 0xfffffc1026267981 */ /* 0x000ea2000c1e1900 */
[----:B------:R-:W-:Y:S02]  /*1b30*/  IADD3.X R7, PT, PT, R41, UR5, RZ, P0, !PT ;  /* 0x0000000529077c10 */ /* 0x000fe400087fe4ff */
[----:B------:R-:W-:-:S03]  /*1b40*/  IADD3 R20, P0, PT, R40, UR6, RZ ;  /* 0x0000000628147c10 */ /* 0x000fc6000ff1e0ff */
[----:B------:R-:W3:Y:S01]  /*1b50*/  LDG.E R36, desc[UR16][R6.64+-0x4] ;  /* 0xfffffc1006247981 */ /* 0x000ee2000c1e1900 */
[----:B------:R-:W-:Y:S02]  /*1b60*/  IADD3.X R21, PT, PT, R41, UR7, RZ, P0, !PT ;  /* 0x0000000729157c10 */ /* 0x000fe400087fe4ff */
[----:B------:R-:W-:-:S03]  /*1b70*/  IADD3 R42, P0, PT, R40, UR8, RZ ;  /* 0x00000008282a7c10 */ /* 0x000fc6000ff1e0ff */
[----:B------:R-:W4:Y:S01]  /*1b80*/  LDG.E R37, desc[UR16][R20.64+-0x4] ;  /* 0xfffffc1014257981 */ /* 0x000f22000c1e1900 */
[----:B------:R-:W-:-:S05]  /*1b90*/  IADD3.X R43, PT, PT, R41, UR9, RZ, P0, !PT ;  /* 0x00000009292b7c10 */ /* 0x000fca00087fe4ff */
[----:B------:R-:W5:Y:S01]  /*1ba0*/  LDG.E R42, desc[UR16][R42.64+-0x4] ;  /* 0xfffffc102a2a7981 */ /* 0x000f62000c1e1900 */
[----:B------:R-:W-:-:S04]  /*1bb0*/  IADD3 R40, P0, PT, R40, UR10, RZ ;  /* 0x0000000a28287c10 */ /* 0x000fc8000ff1e0ff */
[----:B------:R-:W-:-:S05]  /*1bc0*/  IADD3.X R41, PT, PT, R41, UR11, RZ, P0, !PT ;  /* 0x0000000b29297c10 */ /* 0x000fca00087fe4ff */
[----:B------:R-:W5:Y:S01]  /*1bd0*/  LDG.E R40, desc[UR16][R40.64+-0x4] ;  /* 0xfffffc1028287981 */ /* 0x000f62000c1e1900 */
[----:B------:R-:W-:Y:S01]  /*1be0*/  BSSY.RECONVERGENT B4, `(.L_x_23) ;  /* 0x0000036000047945 */ /* 0x000fe20003800200 */
[----:B--2---:R-:W-:-:S05]  /*1bf0*/  FMUL R14, R38, 1.4426950216293334961 ;  /* 0x3fb8aa3b260e7820 */ /* 0x004fca0000400000 */
[----:B------:R-:W-:Y:S01]  /*1c00*/  FSETP.GEU.AND P1, PT, R14, -126, PT ;  /* 0xc2fc00000e00780b */ /* 0x000fe20003f2e000 */
[----:B---3--:R-:W-:Y:S01]  /*1c10*/  FMUL R6, |R36|, 1.4426950216293334961 ;  /* 0x3fb8aa3b24067820 */ /* 0x008fe20000400200 */
[----:B----4-:R-:W-:-:S05]  /*1c20*/  FMUL R12, |R37|, 1.4426950216293334961 ;  /* 0x3fb8aa3b250c7820 */ /* 0x010fca0000400200 */
[----:B------:R-:W0:Y:S01]  /*1c30*/  FRND.TRUNC R6, R6 ;  /* 0x0000000600067307 */ /* 0x000e22000020d000 */
[----:B------:R-:W-:-:S05]  /*1c40*/  FMUL R44, R37, R37 ;  /* 0x00000025252c7220 */ /* 0x000fca0000400000 */
[----:B------:R-:W-:Y:S01]  /*1c50*/  @!P1 FMUL R14, R14, 0.5 ;  /* 0x3f0000000e0e9820 */ /* 0x000fe20000400000 */
[----:B-----5:R-:W-:Y:S01]  /*1c60*/  FMUL R39, R42, 1.4426950216293334961 ;  /* 0x3fb8aa3b2a277820 */ /* 0x020fe20000400000 */
[----:B------:R-:W-:Y:S01]  /*1c70*/  FMUL R42, R36, R36 ;  /* 0x00000024242a7220 */ /* 0x000fe20000400000 */
[----:B------:R-:W1:Y:S03]  /*1c80*/  FRND.TRUNC R12, R12 ;  /* 0x0000000c000c7307 */ /* 0x000e66000020d000 */
[----:B------:R-:W-:Y:S01]  /*1c90*/  FSETP.GEU.AND P2, PT, R39, -126, PT ;  /* 0xc2fc00002700780b */ /* 0x000fe20003f4e000 */
[----:B------:R-:W-:-:S04]  /*1ca0*/  FMUL R40, R40, 1.4426950216293334961 ;  /* 0x3fb8aa3b28287820 */ /* 0x000fc80000400000 */
[----:B------:R-:W2:Y:S01]  /*1cb0*/  MUFU.EX2 R38, R14 ;  /* 0x0000000e00267308 */ /* 0x000ea20000000800 */
[----:B0-----:R-:W-:Y:S02]  /*1cc0*/  FSETP.GT.AND P0, PT, |R6|, 126, PT ;  /* 0x42fc00000600780b */ /* 0x001fe40003f04200 */
[C---:B------:R-:W-:Y:S02]  /*1cd0*/  LOP3.LUT R7, R45.reuse, 0x80000000, R6, 0xb8, !PT ;  /* 0x800000002d077812 */ /* 0x040fe400078eb806 */
[----:B-1----:R-:W-:-:S03]  /*1ce0*/  LOP3.LUT R19, R45, 0x80000000, R12, 0xb8, !PT ;  /* 0x800000002d137812 */ /* 0x002fc600078eb80c */
[----:B------:R-:W-:Y:S01]  /*1cf0*/  @!P2 FMUL R39, R39, 0.5 ;  /* 0x3f0000002727a820 */ /* 0x000fe20000400000 */
[----:B------:R-:W-:-:S05]  /*1d00*/  FSEL R7, R7, R6, P0 ;  /* 0x0000000607077208 */ /* 0x000fca0000000000 */
[----:B------:R-:W0:Y:S01]  /*1d10*/  MUFU.EX2 R39, R39 ;  /* 0x0000002700277308 */ /* 0x000e220000000800 */
[C---:B------:R-:W-:Y:S01]  /*1d20*/  FFMA R6, R7.reuse, -0.69314718246459960938, |R36| ;  /* 0xbf31721807067823 */ /* 0x040fe20000000424 */
[----:B--2---:R-:W-:Y:S01]  /*1d30*/  @!P1 FMUL R38, R38, R38 ;  /* 0x0000002626269220 */ /* 0x004fe20000400000 */
[----:B------:R-:W-:Y:S02]  /*1d40*/  FSETP.GT.AND P1, PT, |R12|, 126, PT ;  /* 0x42fc00000c00780b */ /* 0x000fe40003f24200 */
[----:B------:R-:W-:-:S03]  /*1d50*/  FFMA R6, R7, 1.9046542121259335545e-09, R6 ;  /* 0x3102e30807067823 */ /* 0x000fc60000000006 */
[----:B------:R-:W1:Y:S01]  /*1d60*/  MUFU.RCP R21, R38 ;  /* 0x0000002600157308 */ /* 0x000e620000001000 */
[----:B------:R-:W-:Y:S01]  /*1d70*/  FSEL R14, R19, R12, P1 ;  /* 0x0000000c130e7208 */ /* 0x000fe20000800000 */
[----:B------:R-:W-:Y:S01]  /*1d80*/  FMUL R6, R6, 1.4426950216293334961 ;  /* 0x3fb8aa3b06067820 */ /* 0x000fe20000400000 */
[----:B------:R-:W-:-:S03]  /*1d90*/  FSETP.GEU.AND P1, PT, R40, -126, PT ;  /* 0xc2fc00002800780b */ /* 0x000fc60003f2e000 */
[C---:B------:R-:W-:Y:S02]  /*1da0*/  FFMA R19, R14.reuse, -0.69314718246459960938, |R37| ;  /* 0xbf3172180e137823 */ /* 0x040fe40000000425 */
[----:B------:R-:W2:Y:S01]  /*1db0*/  MUFU.EX2 R6, R6 ;  /* 0x0000000600067308 */ /* 0x000ea20000000800 */
[----:B0-----:R-:W-:Y:S01]  /*1dc0*/  @!P2 FMUL R39, R39, R39 ;  /* 0x000000272727a220 */ /* 0x001fe20000400000 */
[C---:B------:R-:W-:Y:S01]  /*1dd0*/  FFMA R19, R14.reuse, 1.9046542121259335545e-09, R19 ;  /* 0x3102e3080e137823 */ /* 0x040fe20000000013 */
[----:B------:R-:W-:-:S03]  /*1de0*/  FADD R14, R14, 12583037 ;  /* 0x4b40007d0e0e7421 */ /* 0x000fc60000000000 */
[----:B------:R-:W-:Y:S02]  /*1df0*/  FMUL R19, R19, 1.4426950216293334961 ;  /* 0x3fb8aa3b13137820 */ /* 0x000fe40000400000 */
[----:B------:R-:W-:Y:S01]  /*1e00*/  @!P1 FMUL R40, R40, 0.5 ;  /* 0x3f00000028289820 */ /* 0x000fe20000400000 */
[----:B-1----:R-:W-:Y:S01]  /*1e10*/  FFMA R12, -R38, R21, 1 ;  /* 0x3f800000260c7423 */ /* 0x002fe20000000115 */
[----:B------:R-:W-:Y:S02]  /*1e20*/  SHF.L.U32 R14, R14, 0x17, RZ ;  /* 0x000000170e0e7819 */ /* 0x000fe400000006ff */
[----:B------:R-:W0:Y:S01]  /*1e30*/  MUFU.EX2 R19, R19 ;  /* 0x0000001300137308 */ /* 0x000e220000000800 */
[----:B------:R-:W-:Y:S01]  /*1e40*/  FFMA R20, R21, R12, R21 ;  /* 0x0000000c15147223 */ /* 0x000fe20000000015 */
[----:B------:R-:W-:Y:S01]  /*1e50*/  FADD R12, R7, 12583037 ;  /* 0x4b40007d070c7421 */ /* 0x000fe20000000000 */
[----:B------:R-:W-:-:S04]  /*1e60*/  FMUL R7, R39, UR34 ;  /* 0x0000002227077c20 */ /* 0x000fc80008400000 */
[----:B------:R-:W-:Y:S01]  /*1e70*/  FFMA R21, R7, R20, RZ ;  /* 0x0000001407157223 */ /* 0x000fe200000000ff */
[----:B------:R-:W1:Y:S01]  /*1e80*/  MUFU.EX2 R40, R40 ;  /* 0x0000002800287308 */ /* 0x000e620000000800 */
[----:B------:R-:W-:Y:S02]  /*1e90*/  SHF.L.U32 R41, R12, 0x17, RZ ;  /* 0x000000170c297819 */ /* 0x000fe400000006ff */
[----:B------:R-:W-:-:S03]  /*1ea0*/  FFMA R12, -R38, R21, R7 ;  /* 0x00000015260c7223 */ /* 0x000fc60000000107 */
[----:B--2---:R-:W-:Y:S01]  /*1eb0*/  FMUL R41, R6, R41 ;  /* 0x0000002906297220 */ /* 0x004fe20000400000 */
[----:B------:R-:W-:Y:S01]  /*1ec0*/  FFMA R109, R20, R12, R21 ;  /* 0x0000000c146d7223 */ /* 0x000fe20000000015 */
[----:B------:R-:W2:Y:S01]  /*1ed0*/  FCHK P0, R7, R38 ;  /* 0x0000002607007302 */ /* 0x000ea20000000000 */
[----:B0-----:R-:W-:Y:S01]  /*1ee0*/  FMUL R43, R19, R14 ;  /* 0x0000000e132b7220 */ /* 0x001fe20000400000 */
[----:B-1----:R-:W-:Y:S01]  /*1ef0*/  @!P1 FMUL R40, R40, R40 ;  /* 0x0000002828289220 */ /* 0x002fe20000400000 */
[----:B--2---:R-:W-:Y:S06]  /*1f00*/  @!P0 BRA `(.L_x_24) ;  /* 0x00000000000c8947 */ /* 0x004fec0003800000 */
[----:B------:R-:W-:Y:S02]  /*1f10*/  MOV R6, R38 ;  /* 0x0000002600067202 */ /* 0x000fe40000000f00 */
[----:B------:R-:W-:-:S07]  /*1f20*/  MOV R108, 0x1f40 ;  /* 0x00001f40006c7802 */ /* 0x000fce0000000f00 */
[----:B------:R-:W-:Y:S05]  /*1f30*/  CALL.REL.NOINC `($__internal_2_$__cuda_sm3x_div_rn_noftz_f32_slowpath) ;  /* 0x0000051400687944 */ /* 0x000fea0003c00000 */
.L_x_24:
[----:B------:R-:W-:Y:S05]  /*1f40*/  BSYNC.RECONVERGENT B4 ;  /* 0x0000000000047941 */ /* 0x000fea0003800200 */
.L_x_23:
[----:B------:R-:W-:Y:S01]  /*1f50*/  FMNMX R6, R109, 9.9999999600419720025e-13, !PT ;  /* 0x2b8cbccc6d067809 */ /* 0x000fe20007800000 */
[----:B------:R-:W-:Y:S03]  /*1f60*/  BSSY.RECONVERGENT B1, `(.L_x_25) ;  /* 0x000000d000017945 */ /* 0x000fe60003800200 */
[----:B------:R-:W-:Y:S01]  /*1f70*/  IADD3 R12, PT, PT, R6, -0xd000000, RZ ;  /* 0xf3000000060c7810 */ /* 0x000fe20007ffe0ff */
[----:B------:R0:W1:Y:S03]  /*1f80*/  MUFU.RSQ R7, R6 ;  /* 0x0000000600077308 */ /* 0x0000660000001400 */
[----:B------:R-:W-:-:S13]  /*1f90*/  ISETP.GT.U32.AND P0, PT, R12, 0x727fffff, PT ;  /* 0x727fffff0c00780c */ /* 0x000fda0003f04070 */
[----:B0-----:R-:W-:Y:S05]  /*1fa0*/  @!P0 BRA `(.L_x_26) ;  /* 0x0000000000108947 */ /* 0x001fea0003800000 */
[----:B-1----:R-:W-:Y:S02]  /*1fb0*/  MOV R7, R6 ;  /* 0x0000000600077202 */ /* 0x002fe40000000f00 */
[----:B------:R-:W-:-:S07]  /*1fc0*/  MOV R6, 0x1fe0 ;  /* 0x00001fe000067802 */ /* 0x000fce0000000f00 */
[----:B------:R-:W-:Y:S05]  /*1fd0*/  CALL.REL.NOINC `($__internal_1_$__cuda_sm20_sqrt_rn_f32_slowpath) ;  /* 0x0000051000ec7944 */ /* 0x000fea0003c00000 */
[----:B------:R-:W-:Y:S05]  /*1fe0*/  BRA `(.L_x_27) ;  /* 0x0000000000107947 */ /* 0x000fea0003800000 */
.L_x_26:
[----:B-1----:R-:W-:Y:S01]  /*1ff0*/  FMUL.FTZ R21, R6, R7 ;  /* 0x0000000706157220 */ /* 0x002fe20000410000 */
[----:B------:R-:W-:-:S03]  /*2000*/  FMUL.FTZ R7, R7, 0.5 ;  /* 0x3f00000007077820 */ /* 0x000fc60000410000 */
[----:B------:R-:W-:-:S04]  /*2010*/  FFMA R6, -R21, R21, R6 ;  /* 0x0000001515067223 */ /* 0x000fc80000000106 */
[----:B------:R-:W-:-:S07]  /*2020*/  FFMA R21, R6, R7, R21 ;  /* 0x0000000706157223 */ /* 0x000fce0000000015 */
.L_x_27:
[----:B------:R-:W-:Y:S05]  /*2030*/  BSYNC.RECONVERGENT B1 ;  /* 0x0000000000017941 */ /* 0x000fea0003800200 */
.L_x_25:
[----:B------:R-:W0:Y:S01]  /*2040*/  MUFU.RCP R6, R43 ;  /* 0x0000002b00067308 */ /* 0x000e220000001000 */
[----:B------:R-:W-:Y:S01]  /*2050*/  HFMA2 R19, -RZ, RZ, 0.389892578125, 0.0002090930938720703125 ;  /* 0x363d0adaff137431 */ /* 0x000fe200000001ff */
[----:B------:R-:W-:Y:S02]  /*2060*/  FSETP.GEU.AND P2, PT, R35, R21, PT ;  /* 0x000000152300720b */ /* 0x000fe40003f4e000 */
[----:B------:R-:W-:Y:S02]  /*2070*/  FSETP.GE.AND P0, PT, |R37|, 1, PT ;  /* 0x3f8000002500780b */ /* 0x000fe40003f06200 */
[----:B------:R-:W-:Y:S02]  /*2080*/  FSETP.GE.AND P1, PT, |R36|, 1, PT ;  /* 0x3f8000002400780b */ /* 0x000fe40003f26200 */
[----:B------:R-:W1:Y:S01]  /*2090*/  MUFU.RCP R14, R41 ;  /* 0x00000029000e7308 */ /* 0x000e620000001000 */
[----:B------:R-:W-:Y:S01]  /*20a0*/  FMNMX R38, R38, 1.000000003171076851e-30, !PT ;  /* 0x0da2426026267809 */ /* 0x000fe20007800000 */
[-C--:B------:R-:W-:Y:S01]  /*20b0*/  FFMA R7, R44, R19.reuse, 0.00019836159481201320887 ;  /* 0x394fff492c077423 */ /* 0x080fe20000000013 */
[----:B------:R-:W-:Y:S01]  /*20c0*/  FFMA R19, R42, R19, 0.00019836159481201320887 ;  /* 0x394fff492a137423 */ /* 0x000fe20000000013 */
[----:B------:R-:W-:-:S02]  /*20d0*/  FMNMX R109, RZ, R40, !PT ;  /* 0x00000028ff6d7209 */ /* 0x000fc40007800000 */
[----:B------:R-:W-:Y:S01]  /*20e0*/  FFMA R7, R44, R7, 0.0083333496004343032837 ;  /* 0x3c08889a2c077423 */ /* 0x000fe20000000007 */
[----:B------:R-:W-:Y:S01]  /*20f0*/  FFMA R19, R42, R19, 0.0083333496004343032837 ;  /* 0x3c08889a2a137423 */ /* 0x000fe20000000013 */
[----:B0-----:R-:W-:Y:S02]  /*2100*/  FMUL.FTZ R6, R6, -0.125 ;  /* 0xbe00000006067820 */ /* 0x001fe40000410000 */
[----:B------:R-:W-:Y:S01]  /*2110*/  FFMA R7, R44, R7, 0.16666667163372039795 ;  /* 0x3e2aaaab2c077423 */ /* 0x000fe20000000007 */
[----:B------:R-:W-:Y:S01]  /*2120*/  FFMA R19, R42, R19, 0.16666667163372039795 ;  /* 0x3e2aaaab2a137423 */ /* 0x000fe20000000013 */
[----:B------:R-:W-:Y:S01]  /*2130*/  FFMA R12, R43, 2, R6 ;  /* 0x400000002b0c7823 */ /* 0x000fe20000000006 */
[----:B------:R-:W-:Y:S01]  /*2140*/  FADD R6, R8, -R39 ;  /* 0x8000002708067221 */ /* 0x000fe20000000000 */
[----:B------:R-:W-:Y:S01]  /*2150*/  FMUL R44, R44, R7 ;  /* 0x000000072c2c7220 */ /* 0x000fe20000400000 */
[----:B------:R-:W-:Y:S01]  /*2160*/  FMUL R19, R42, R19 ;  /* 0x000000132a137220 */ /* 0x000fe20000400000 */
[----:B-1----:R-:W-:Y:S01]  /*2170*/  FMUL.FTZ R14, R14, -0.125 ;  /* 0xbe0000000e0e7820 */ /* 0x002fe20000410000 */
[----:B------:R-:W-:Y:S01]  /*2180*/  LOP3.LUT R7, R12, 0x80000000, R37, 0xb8, !PT ;  /* 0x800000000c077812 */ /* 0x000fe200078eb825 */
[----:B------:R-:W-:Y:S01]  /*2190*/  @!P2 FFMA R39, R6, 0.050000000745058059692, R39 ;  /* 0x3d4ccccd0627a823 */ /* 0x000fe20000000027 */
[----:B------:R-:W-:Y:S01]  /*21a0*/  @!P0 FFMA R7, R37, R44, R37 ;  /* 0x0000002c25078223 */ /* 0x000fe20000000025 */
[----:B------:R-:W-:-:S03]  /*21b0*/  FFMA R41, R41, 2, R14 ;  /* 0x4000000029297823 */ /* 0x000fc6000000000e */
[----:B------:R-:W-:Y:S01]  /*21c0*/  FMNMX R39, R39, 1.000000003171076851e-30, !PT ;  /* 0x0da2426027277809 */ /* 0x000fe20007800000 */
[----:B------:R-:W-:Y:S01]  /*21d0*/  FMUL R7, R7, UR29 ;  /* 0x0000001d07077c20 */ /* 0x000fe20008400000 */
[--C-:B------:R-:W-:Y:S01]  /*21e0*/  LOP3.LUT R41, R41, 0x80000000, R36.reuse, 0xb8, !PT ;  /* 0x8000000029297812 */ /* 0x100fe200078eb824 */
[----:B------:R-:W-:-:S04]  /*21f0*/  @!P1 FFMA R41, R36, R19, R36 ;  /* 0x0000001324299223 */ /* 0x000fc80000000024 */
[----:B------:R-:W-:Y:S01]  /*2200*/  FMUL R6, R41, UR29 ;  /* 0x0000001d29067c20 */ /* 0x000fe20008400000 */
[----:B------:R-:W-:Y:S06]  /*2210*/  BRA `(.L_x_18) ;  /* 0x0000000400c47947 */ /* 0x000fec0003800000 */
.L_x_19:
[----:B------:R-:W-:-:S04]  /*2220*/  IMAD R38, R41, UR35, R38 ;  /* 0x0000002329267c24 */ /* 0x000fc8000f8e0226 */
[----:B------:R-:W-:-:S05]  /*2230*/  IMAD R38, R38, R7, RZ ;  /* 0x0000000726267224 */ /* 0x000fca00078e02ff */
[----:B------:R-:W-:-:S04]  /*2240*/  IADD3 R35, P0, PT, R35, R38, RZ ;  /* 0x0000002623237210 */ /* 0x000fc80007f1e0ff */
[----:B------:R-:W-:Y:S02]  /*2250*/  LEA.HI.X.SX32 R6, R38, RZ, 0x1, P0 ;  /* 0x000000ff26067211 */ /* 0x000fe400000f0eff */
[C---:B------:R-:W-:Y:S02]  /*2260*/  SHF.L.U32 R19, R35.reuse, 0x2, RZ ;  /* 0x0000000223137819 */ /* 0x040fe400000006ff */
[----:B------:R-:W-:Y:S02]  /*2270*/  SHF.L.U64.HI R35, R35, 0x2, R6 ;  /* 0x0000000223237819 */ /* 0x000fe40000010206 */
[----:B------:R-:W-:-:S04]  /*2280*/  IADD3 R20, P0, PT, R19, UR14, RZ ;  /* 0x0000000e13147c10 */ /* 0x000fc8000ff1e0ff */
[----:B------:R-:W-:-:S05]  /*2290*/  IADD3.X R21, PT, PT, R35, UR15, RZ, P0, !PT ;  /* 0x0000000f23157c10 */ /* 0x000fca00087fe4ff */
[----:B------:R0:W2:Y:S01]  /*22a0*/  LDG.E R12, desc[UR16][R20.64+-0xc] ;  /* 0xfffff410140c7981 */ /* 0x0000a2000c1e1900 */
[----:B------:R-:W-:-:S04]  /*22b0*/  IADD3 R36, P0, PT, R19, UR4, RZ ;  /* 0x0000000413247c10 */ /* 0x000fc8000ff1e0ff */
[----:B------:R-:W-:Y:S02]  /*22c0*/  IADD3.X R37, PT, PT, R35, UR5, RZ, P0, !PT ;  /* 0x0000000523257c10 */ /* 0x000fe400087fe4ff */
[----:B------:R-:W-:-:S03]  /*22d0*/  IADD3 R38, P0, PT, R19, UR6, RZ ;  /* 0x0000000613267c10 */ /* 0x000fc6000ff1e0ff */
[----:B------:R-:W3:Y:S01]  /*22e0*/  LDG.E R36, desc[UR16][R36.64+-0xc] ;  /* 0xfffff41024247981 */ /* 0x000ee2000c1e1900 */
[----:B------:R-:W-:-:S05]  /*22f0*/  IADD3.X R39, PT, PT, R35, UR7, RZ, P0, !PT ;  /* 0x0000000723277c10 */ /* 0x000fca00087fe4ff */
[----:B------:R-:W4:Y:S01]  /*2300*/  LDG.E R14, desc[UR16][R38.64+-0xc] ;  /* 0xfffff410260e7981 */ /* 0x000f22000c1e1900 */
[----:B------:R-:W-:-:S04]  /*2310*/  IADD3 R6, P0, PT, R19, UR12, RZ ;  /* 0x0000000c13067c10 */ /* 0x000fc8000ff1e0ff */
[----:B------:R-:W-:Y:S02]  /*2320*/  IADD3.X R7, PT, PT, R35, UR13, RZ, P0, !PT ;  /* 0x0000000d23077c10 */ /* 0x000fe400087fe4ff */
[----:B------:R-:W-:-:S03]  /*2330*/  IADD3 R40, P0, PT, R19, UR8, RZ ;  /* 0x0000000813287c10 */ /* 0x000fc6000ff1e0ff */
[----:B------:R-:W5:Y:S01]  /*2340*/  LDG.E R6, desc[UR16][R6.64+-0xc] ;  /* 0xfffff41006067981 */ /* 0x000f62000c1e1900 */
[----:B------:R-:W-:Y:S02]  /*2350*/  IADD3.X R41, PT, PT, R35, UR9, RZ, P0, !PT ;  /* 0x0000000923297c10 */ /* 0x000fe400087fe4ff */
[----:B0-----:R-:W-:-:S03]  /*2360*/  IADD3 R20, P0, PT, R19, UR10, RZ ;  /* 0x0000000a13147c10 */ /* 0x001fc6000ff1e0ff */
[----:B------:R-:W5:Y:S01]  /*2370*/  LDG.E R40, desc[UR16][R40.64+-0xc] ;  /* 0xfffff41028287981 */ /* 0x000f62000c1e1900 */
[----:B------:R-:W-:-:S05]  /*2380*/  IADD3.X R21, PT, PT, R35, UR11, RZ, P0, !PT ;  /* 0x0000000b23157c10 */ /* 0x000fca00087fe4ff */
[----:B------:R-:W5:Y:S01]  /*2390*/  LDG.E R20, desc[UR16][R20.64+-0xc] ;  /* 0xfffff41014147981 */ /* 0x000f62000c1e1900 */
[----:B------:R-:W-:Y:S01]  /*23a0*/  MOV R44, 0x42fc0000 ;  /* 0x42fc0000002c7802 */ /* 0x000fe20000000f00 */
[----:B------:R-:W-:Y:S02]  /*23b0*/  HFMA2 R43, -RZ, RZ, 0.389892578125, 0.0002090930938720703125 ;  /* 0x363d0adaff2b7431 */ /* 0x000fe400000001ff */
[C---:B--2---:R-:W-:Y:S01]  /*23c0*/  FMUL R19, |R12|.reuse, 1.4426950216293334961 ;  /* 0x3fb8aa3b0c137820 */ /* 0x044fe20000400200 */
[----:B------:R-:W-:-:S05]  /*23d0*/  FSETP.GE.AND P3, PT, |R12|, 1, PT ;  /* 0x3f8000000c00780b */ /* 0x000fca0003f66200 */
[----:B------:R-:W0:Y:S01]  /*23e0*/  FRND.TRUNC R19, R19 ;  /* 0x0000001300137307 */ /* 0x000e22000020d000 */
[----:B---3--:R-:W-:-:S07]  /*23f0*/  FMUL R35, |R36|, 1.4426950216293334961 ;  /* 0x3fb8aa3b24237820 */ /* 0x008fce0000400200 */
[----:B------:R-:W1:Y:S01]  /*2400*/  FRND.TRUNC R35, R35 ;  /* 0x0000002300237307 */ /* 0x000e62000020d000 */
[C---:B----4-:R-:W-:Y:S01]  /*2410*/  FMUL R37, |R14|.reuse, 1.4426950216293334961 ;  /* 0x3fb8aa3b0e257820 */ /* 0x050fe20000400200 */
[----:B------:R-:W-:Y:S02]  /*2420*/  FSETP.GE.AND P6, PT, |R14|, 1, PT ;  /* 0x3f8000000e00780b */ /* 0x000fe40003fc6200 */
[----:B0-----:R-:W-:Y:S02]  /*2430*/  FSETP.GT.AND P0, PT, |R19|, 126, PT ;  /* 0x42fc00001300780b */ /* 0x001fe40003f04200 */
[----:B------:R-:W-:Y:S02]  /*2440*/  LOP3.LUT R38, R44, 0x80000000, R19, 0xb8, !PT ;  /* 0x800000002c267812 */ /* 0x000fe400078eb813 */
[----:B------:R-:W0:Y:S01]  /*2450*/  FRND.TRUNC R37, R37 ;  /* 0x0000002500257307 */ /* 0x000e22000020d000 */
[----:B-----5:R-:W-:Y:S01]  /*2460*/  FMUL R6, R6, 1.4426950216293334961 ;  /* 0x3fb8aa3b06067820 */ /* 0x020fe20000400000 */
[----:B------:R-:W-:Y:S01]  /*2470*/  FSEL R7, R38, R19, P0 ;  /* 0x0000001326077208 */ /* 0x000fe20000000000 */
[----:B------:R-:W-:Y:S01]  /*2480*/  FMUL R19, R12, R12 ;  /* 0x0000000c0c137220 */ /* 0x000fe20000400000 */
[----:B-1----:R-:W-:-:S03]  /*2490*/  FSETP.GT.AND P0, PT, |R35|, 126, PT ;  /* 0x42fc00002300780b */ /* 0x002fc60003f04200 */
[C---:B------:R-:W-:Y:S01]  /*24a0*/  FFMA R38, R7.reuse, -0.69314718246459960938, |R12| ;  /* 0xbf31721807267823 */ /* 0x040fe2000000040c */
[----:B------:R-:W-:Y:S01]  /*24b0*/  LOP3.LUT R42, R44, 0x80000000, R35, 0xb8, !PT ;  /* 0x800000002c2a7812 */ /* 0x000fe200078eb823 */
[----:B------:R-:W-:Y:S01]  /*24c0*/  FMUL R39, R40, 1.4426950216293334961 ;  /* 0x3fb8aa3b28277820 */ /* 0x000fe20000400000 */
[----:B------:R-:W-:Y:S01]  /*24d0*/  FSETP.GEU.AND P2, PT, R6, -126, PT ;  /* 0xc2fc00000600780b */ /* 0x000fe20003f4e000 */
[C---:B------:R-:W-:Y:S01]  /*24e0*/  FFMA R38, R7.reuse, 1.9046542121259335545e-09, R38 ;  /* 0x3102e30807267823 */ /* 0x040fe20000000026 */
[----:B------:R-:W-:Y:S01]  /*24f0*/  FSEL R35, R42, R35, P0 ;  /* 0x000000232a237208 */ /* 0x000fe20000000000 */
[----:B------:R-:W-:Y:S01]  /*2500*/  FADD R7, R7, 12583037 ;  /* 0x4b40007d07077421 */ /* 0x000fe20000000000 */
[----:B0-----:R-:W-:Y:S01]  /*2510*/  LOP3.LUT R44, R44, 0x80000000, R37, 0xb8, !PT ;  /* 0x800000002c2c7812 */ /* 0x001fe200078eb825 */
[----:B------:R-:W-:Y:S01]  /*2520*/  FMUL R38, R38, 1.4426950216293334961 ;  /* 0x3fb8aa3b26267820 */ /* 0x000fe20000400000 */
[----:B------:R-:W-:Y:S01]  /*2530*/  FSETP.GT.AND P0, PT, |R37|, 126, PT ;  /* 0x42fc00002500780b */ /* 0x000fe20003f04200 */
[----:B------:R-:W-:Y:S01]  /*2540*/  FFMA R42, R35, -0.69314718246459960938, |R36| ;  /* 0xbf317218232a7823 */ /* 0x000fe20000000424 */
[----:B------:R-:W-:Y:S01]  /*2550*/  SHF.L.U32 R7, R7, 0x17, RZ ;  /* 0x0000001707077819 */ /* 0x000fe200000006ff */
[----:B------:R-:W-:Y:S01]  /*2560*/  FMUL R109, R20, 1.4426950216293334961 ;  /* 0x3fb8aa3b146d7820 */ /* 0x000fe20000400000 */
[----:B------:R-:W-:Y:S01]  /*2570*/  FSEL R37, R44, R37, P0 ;  /* 0x000000252c257208 */ /* 0x000fe20000000000 */
[----:B------:R-:W0:Y:S01]  /*2580*/  MUFU.EX2 R38, R38 ;  /* 0x0000002600267308 */ /* 0x000e220000000800 */
[C---:B------:R-:W-:Y:S01]  /*2590*/  FFMA R42, R35.reuse, 1.9046542121259335545e-09, R42 ;  /* 0x3102e308232a7823 */ /* 0x040fe2000000002a */
[----:B------:R-:W-:Y:S01]  /*25a0*/  FADD R35, R35, 12583037 ;  /* 0x4b40007d23237421 */ /* 0x000fe20000000000 */
[----:B------:R-:W-:Y:S01]  /*25b0*/  FSETP.GEU.AND P1, PT, R39, -126, PT ;  /* 0xc2fc00002700780b */ /* 0x000fe20003f2e000 */
[----:B------:R-:W-:Y:S01]  /*25c0*/  @!P2 FMUL R6, R6, 0.5 ;  /* 0x3f0000000606a820 */ /* 0x000fe20000400000 */
[----:B------:R-:W-:Y:S01]  /*25d0*/  FMUL R42, R42, 1.4426950216293334961 ;  /* 0x3fb8aa3b2a2a7820 */ /* 0x000fe20000400000 */
[----:B------:R-:W-:Y:S01]  /*25e0*/  FSETP.GEU.AND P0, PT, R109, -126, PT ;  /* 0xc2fc00006d00780b */ /* 0x000fe20003f0e000 */
[----:B------:R-:W-:Y:S01]  /*25f0*/  FMUL R20, R14, R14 ;  /* 0x0000000e0e147220 */ /* 0x000fe20000400000 */
[----:B------:R-:W-:-:S03]  /*2600*/  SHF.L.U32 R35, R35, 0x17, RZ ;  /* 0x0000001723237819 */ /* 0x000fc600000006ff */
[----:B------:R-:W1:Y:S05]  /*2610*/  MUFU.EX2 R42, R42 ;  /* 0x0000002a002a7308 */ /* 0x000e6a0000000800 */
[----:B------:R-:W-:Y:S01]  /*2620*/  @!P1 FMUL R39, R39, 0.5 ;  /* 0x3f00000027279820 */ /* 0x000fe20000400000 */
[----:B0-----:R-:W-:Y:S01]  /*2630*/  FMUL R7, R7, R38 ;  /* 0x0000002607077220 */ /* 0x001fe20000400000 */
[----:B------:R-:W-:Y:S01]  /*2640*/  FFMA R38, R37, -0.69314718246459960938, |R14| ;  /* 0xbf31721825267823 */ /* 0x000fe2000000040e */
[----:B------:R-:W-:Y:S02]  /*2650*/  @!P0 FMUL R109, R109, 0.5 ;  /* 0x3f0000006d6d8820 */ /* 0x000fe40000400000 */
[----:B------:R-:W0:Y:S01]  /*2660*/  MUFU.RCP R21, R7 ;  /* 0x0000000700157308 */ /* 0x000e220000001000 */
[C---:B------:R-:W-:Y:S01]  /*2670*/  FFMA R38, R37.reuse, 1.9046542121259335545e-09, R38 ;  /* 0x3102e30825267823 */ /* 0x040fe20000000026 */
[----:B------:R-:W-:-:S03]  /*2680*/  FADD R37, R37, 12583037 ;  /* 0x4b40007d25257421 */ /* 0x000fc60000000000 */
[----:B------:R-:W-:Y:S01]  /*2690*/  FMUL R38, R38, 1.4426950216293334961 ;  /* 0x3fb8aa3b26267820 */ /* 0x000fe20000400000 */
[----:B-1----:R-:W-:Y:S01]  /*26a0*/  FMUL R35, R35, R42 ;  /* 0x0000002a23237220 */ /* 0x002fe20000400000 */
[----:B------:R-:W-:Y:S02]  /*26b0*/  FFMA R42, R19, R43, 0.00019836159481201320887 ;  /* 0x394fff49132a7423 */ /* 0x000fe4000000002b */
[----:B------:R-:W1:Y:S01]  /*26c0*/  MUFU.EX2 R44, R38 ;  /* 0x00000026002c7308 */ /* 0x000e620000000800 */
[----:B------:R-:W-:Y:S01]  /*26d0*/  SHF.L.U32 R37, R37, 0x17, RZ ;  /* 0x0000001725257819 */ /* 0x000fe200000006ff */
[----:B------:R-:W-:-:S04]  /*26e0*/  FFMA R42, R19, R42, 0.0083333496004343032837 ;  /* 0x3c08889a132a7423 */ /* 0x000fc8000000002a */
[----:B------:R-:W-:Y:S01]  /*26f0*/  FFMA R42, R19, R42, 0.16666667163372039795 ;  /* 0x3e2aaaab132a7423 */ /* 0x000fe2000000002a */
[----:B0-----:R-:W-:Y:S01]  /*2700*/  FMUL.FTZ R40, R21, -0.125 ;  /* 0xbe00000015287820 */ /* 0x001fe20000410000 */
[----:B------:R-:W0:Y:S01]  /*2710*/  MUFU.RCP R41, R35 ;  /* 0x0000002300297308 */ /* 0x000e220000001000 */
[C---:B------:R-:W-:Y:S01]  /*2720*/  FFMA R21, R20.reuse, R43, 0.00019836159481201320887 ;  /* 0x394fff4914157423 */ /* 0x040fe2000000002b */
[----:B------:R-:W-:Y:S01]  /*2730*/  FMUL R19, R19, R42 ;  /* 0x0000002a13137220 */ /* 0x000fe20000400000 */
[----:B------:R-:W-:Y:S02]  /*2740*/  FFMA R7, R7, 2, R40 ;  /* 0x4000000007077823 */ /* 0x000fe40000000028 */
[----:B------:R-:W-:Y:S01]  /*2750*/  FFMA R21, R20, R21, 0.0083333496004343032837 ;  /* 0x3c08889a14157423 */ /* 0x000fe20000000015 */
[----:B-1----:R-:W-:Y:S02]  /*2760*/  FMUL R37, R37, R44 ;  /* 0x0000002c25257220 */ /* 0x002fe40000400000 */
[--C-:B------:R-:W-:Y:S01]  /*2770*/  LOP3.LUT R7, R7, 0x80000000, R12.reuse, 0xb8, !PT ;  /* 0x8000000007077812 */ /* 0x100fe200078eb80c */
[----:B------:R-:W-:Y:S01]  /*2780*/  @!P3 FFMA R7, R12, R19, R12 ;  /* 0x000000130c07b223 */ /* 0x000fe2000000000c */
[C---:B------:R-:W-:Y:S01]  /*2790*/  FMUL R12, R36.reuse, R36 ;  /* 0x00000024240c7220 */ /* 0x040fe20000400000 */
[----:B------:R-:W1:Y:S01]  /*27a0*/  MUFU.RCP R40, R37 ;  /* 0x0000002500287308 */ /* 0x000e620000001000 */
[----:B------:R-:W-:Y:S01]  /*27b0*/  FSETP.GE.AND P3, PT, |R36|, 1, PT ;  /* 0x3f8000002400780b */ /* 0x000fe20003f66200 */
[----:B------:R-:W-:Y:S01]  /*27c0*/  FFMA R21, R20, R21, 0.16666667163372039795 ;  /* 0x3e2aaaab14157423 */ /* 0x000fe20000000015 */
[----:B------:R-:W-:-:S03]  /*27d0*/  FFMA R19, R12, R43, 0.00019836159481201320887 ;  /* 0x394fff490c137423 */ /* 0x000fc6000000002b */
[----:B------:R-:W-:Y:S01]  /*27e0*/  FMUL R21, R20, R21 ;  /* 0x0000001514157220 */ /* 0x000fe20000400000 */
[C---:B------:R-:W-:Y:S01]  /*27f0*/  FFMA R19, R12.reuse, R19, 0.0083333496004343032837 ;  /* 0x3c08889a0c137423 */ /* 0x040fe20000000013 */
[----:B------:R0:W2:Y:S03]  /*2800*/  MUFU.EX2 R38, R6 ;  /* 0x0000000600267308 */ /* 0x0000a60000000800 */
[----:B------:R-:W-:-:S04]  /*2810*/  FFMA R19, R12, R19, 0.16666667163372039795 ;  /* 0x3e2aaaab0c137423 */ /* 0x000fc80000000013 */
[----:B------:R-:W-:Y:S01]  /*2820*/  FMUL R19, R12, R19 ;  /* 0x000000130c137220 */ /* 0x000fe20000400000 */
[----:B------:R-:W3:Y:S01]  /*2830*/  MUFU.EX2 R39, R39 ;  /* 0x0000002700277308 */ /* 0x000ee20000000800 */
[----:B0-----:R-:W-:-:S04]  /*2840*/  FMUL.FTZ R6, R41, -0.125 ;  /* 0xbe00000029067820 */ /* 0x001fc80000410000 */
[----:B------:R-:W-:Y:S01]  /*2850*/  FFMA R35, R35, 2, R6 ;  /* 0x4000000023237823 */ /* 0x000fe20000000006 */
[----:B-1----:R-:W-:Y:S02]  /*2860*/  FMUL.FTZ R6, R40, -0.125 ;  /* 0xbe00000028067820 */ /* 0x002fe40000410000 */
[----:B------:R-:W0:Y:S01]  /*2870*/  MUFU.EX2 R109, R109 ;  /* 0x0000006d006d7308 */ /* 0x000e220000000800 */
[----:B--2---:R-:W-:Y:S01]  /*2880*/  @!P2 FMUL R38, R38, R38 ;  /* 0x000000262626a220 */ /* 0x004fe20000400000 */
[----:B------:R-:W-:Y:S01]  /*2890*/  FFMA R37, R37, 2, R6 ;  /* 0x4000000025257823 */ /* 0x000fe20000000006 */
[--C-:B------:R-:W-:Y:S01]  /*28a0*/  LOP3.LUT R6, R35, 0x80000000, R36.reuse, 0xb8, !PT ;  /* 0x8000000023067812 */ /* 0x100fe200078eb824 */
[----:B------:R-:W-:Y:S01]  /*28b0*/  @!P3 FFMA R6, R36, R19, R36 ;  /* 0x000000132406b223 */ /* 0x000fe20000000024 */
[----:B------:R-:W-:Y:S02]  /*28c0*/  FMUL R35, R7, UR29 ;  /* 0x0000001d07237c20 */ /* 0x000fe40008400000 */
[--C-:B------:R-:W-:Y:S01]  /*28d0*/  LOP3.LUT R37, R37, 0x80000000, R14.reuse, 0xb8, !PT ;  /* 0x8000000025257812 */ /* 0x100fe200078eb80e */
[----:B------:R-:W-:Y:S01]  /*28e0*/  @!P6 FFMA R37, R14, R21, R14 ;  /* 0x000000150e25e223 */ /* 0x000fe2000000000e */
[----:B---3--:R-:W-:Y:S01]  /*28f0*/  @!P1 FMUL R39, R39, R39 ;  /* 0x0000002727279220 */ /* 0x008fe20000400000 */
[----:B------:R-:W-:-:S02]  /*2900*/  FMUL R6, R6, UR29 ;  /* 0x0000001d06067c20 */ /* 0x000fc40008400000 */
[----:B------:R-:W-:Y:S01]  /*2910*/  FMUL R7, R37, UR29 ;  /* 0x0000001d25077c20 */ /* 0x000fe20008400000 */
[----:B0-----:R-:W-:-:S07]  /*2920*/  @!P0 FMUL R109, R109, R109 ;  /* 0x0000006d6d6d8220 */ /* 0x001fce0000400000 */
.L_x_18:
[----:B------:R-:W-:Y:S05]  /*2930*/  BSYNC.RECONVERGENT B3 ;  /* 0x0000000000037941 */ /* 0x000fea0003800200 */
.L_x_14:
[----:B------:R-:W-:Y:S04]  /*2940*/  BSSY.RECONVERGENT B3, `(.L_x_28) ;  /* 0x0000015000037945 */ /* 0x000fe80003800200 */
[----:B------:R-:W-:Y:S05]  /*2950*/  @!P4 BRA `(.L_x_29) ;  /* 0x00000000004cc947 */ /* 0x000fea0003800000 */
[----:B------:R-:W0:Y:S01]  /*2960*/  MUFU.RCP R19, R34 ;  /* 0x0000002200137308 */ /* 0x000e220000001000 */
[----:B------:R-:W-:Y:S01]  /*2970*/  FMNMX R7, R39, 1.000000003171076851e-30, !PT ;  /* 0x0da2426027077809 */ /* 0x000fe20007800000 */
[----:B------:R-:W-:Y:S03]  /*2980*/  BSSY.RECONVERGENT B4, `(.L_x_30) ;  /* 0x000000c000047945 */ /* 0x000fe60003800200 */
[----:B------:R-:W-:-:S03]  /*2990*/  MOV R39, R7 ;  /* 0x0000000700277202 */ /* 0x000fc60000000f00 */
[----:B------:R-:W1:Y:S01]  /*29a0*/  FCHK P0, R7, R34 ;  /* 0x0000002207007302 */ /* 0x000e620000000000 */
[----:B0-----:R-:W-:-:S04]  /*29b0*/  FFMA R6, R19, -R34, 1 ;  /* 0x3f80000013067423 */ /* 0x001fc80000000822 */
[----:B------:R-:W-:-:S04]  /*29c0*/  FFMA R6, R19, R6, R19 ;  /* 0x0000000613067223 */ /* 0x000fc80000000013 */
[----:B------:R-:W-:-:S04]  /*29d0*/  FFMA R19, R7, R6, RZ ;  /* 0x0000000607137223 */ /* 0x000fc800000000ff */
[----:B------:R-:W-:-:S04]  /*29e0*/  FFMA R12, R19, -R34, R7 ;  /* 0x80000022130c7223 */ /* 0x000fc80000000007 */
[----:B------:R-:W-:Y:S01]  /*29f0*/  FFMA R109, R6, R12, R19 ;  /* 0x0000000c066d7223 */ /* 0x000fe20000000013 */
[----:B-1----:R-:W-:Y:S06]  /*2a00*/  @!P0 BRA `(.L_x_31) ;  /* 0x00000000000c8947 */ /* 0x002fec0003800000 */
[----:B------:R-:W-:Y:S02]  /*2a10*/  MOV R6, R34 ;  /* 0x0000002200067202 */ /* 0x000fe40000000f00 */
[----:B------:R-:W-:-:S07]  /*2a20*/  MOV R108, 0x2a40 ;  /* 0x00002a40006c7802 */ /* 0x000fce0000000f00 */
[----:B------:R-:W-:Y:S05]  /*2a30*/  CALL.REL.NOINC `($__internal_2_$__cuda_sm3x_div_rn_noftz_f32_slowpath) ;  /* 0x0000050800a87944 */ /* 0x000fea0003c00000 */
.L_x_31:
[----:B------:R-:W-:Y:S05]  /*2a40*/  BSYNC.RECONVERGENT B4 ;  /* 0x0000000000047941 */ /* 0x000fea0003800200 */
.L_x_30:
[----:B------:R-:W-:Y:S01]  /*2a50*/  HFMA2 R35, -RZ, RZ, 0, 0 ;  /* 0x00000000ff237431 */ /* 0x000fe200000001ff */
[----:B------:R-:W-:Y:S02]  /*2a60*/  FMNMX R38, R109, 1.000000003171076851e-30, !PT ;  /* 0x0da242606d267809 */ /* 0x000fe40007800000 */
[----:B------:R-:W-:Y:S02]  /*2a70*/  CS2R R6, SRZ ;  /* 0x0000000000067805 */ /* 0x000fe4000001ff00 */
[----:B------:R-:W-:-:S07]  /*2a80*/  MOV R109, R29 ;  /* 0x0000001d006d7202 */ /* 0x000fce0000000f00 */
.L_x_29:
[----:B------:R-:W-:Y:S05]  /*2a90*/  BSYNC.RECONVERGENT B3 ;  /* 0x0000000000037941 */ /* 0x000fea0003800200 */
.L_x_28:
[CC--:B------:R-:W-:Y:S01]  /*2aa0*/  LEA R12, R22.reuse, R31.reuse, 0x2 ;  /* 0x0000001f160c7211 */ /* 0x0c0fe200078e10ff */
[C-C-:B------:R-:W-:Y:S01]  /*2ab0*/  IMAD R14, R22.reuse, 0xc, R31.reuse ;  /* 0x0000000c160e7824 */ /* 0x140fe200078e021f */
[CC--:B------:R-:W-:Y:S01]  /*2ac0*/  LEA R19, R22.reuse, R31.reuse, 0x3 ;  /* 0x0000001f16137211 */ /* 0x0c0fe200078e18ff */
[----:B------:R0:W-:Y:S01]  /*2ad0*/  STS [R31], R38 ;  /* 0x000000261f007388 */ /* 0x0001e20000000800 */
[C---:B------:R-:W-:Y:S01]  /*2ae0*/  LEA R20, R22.reuse, R31, 0x4 ;  /* 0x0000001f16147211 */ /* 0x040fe200078e20ff */
[----:B------:R-:W-:Y:S01]  /*2af0*/  IMAD R36, R22, 0x14, R31 ;  /* 0x0000001416247824 */ /* 0x000fe200078e021f */
[----:B------:R-:W-:Y:S01]  /*2b00*/  SEL R40, RZ, 0x1, !P4 ;  /* 0x00000001ff287807 */ /* 0x000fe20006000000 */
[----:B------:R-:W-:Y:S01]  /*2b10*/  STS [R12], R35 ;  /* 0x000000230c007388 */ /* 0x000fe20000000800 */
[----:B------:R-:W-:-:S03]  /*2b20*/  IADD3 R30, PT, PT, R30, R33, RZ ;  /* 0x000000211e1e7210 */ /* 0x000fc60007ffe0ff */
[----:B------:R-:W-:Y:S01]  /*2b30*/  STS [R19], R6 ;  /* 0x0000000613007388 */ /* 0x000fe20000000800 */
[----:B0-----:R-:W-:-:S03]  /*2b40*/  LEA R31, R32, R31, 0x2 ;  /* 0x0000001f201f7211 */ /* 0x001fc600078e10ff */
[----:B------:R-:W-:Y:S04]  /*2b50*/  STS [R14], R7 ;  /* 0x000000070e007388 */ /* 0x000fe80000000800 */
[----:B------:R-:W-:Y:S04]  /*2b60*/  STS [R20], R39 ;  /* 0x0000002714007388 */ /* 0x000fe80000000800 */
[----:B------:R-:W-:Y:S04]  /*2b70*/  STS [R36], R109 ;  /* 0x0000006d24007388 */ /* 0x000fe80000000800 */
[----:B------:R0:W-:Y:S02]  /*2b80*/  STS.U8 [R25+UR19], R40 ;  /* 0x0000002819007988 */ /* 0x0001e40008000013 */
[----:B0-----:R-:W-:-:S04]  /*2b90*/  IADD3 R25, PT, PT, R25, R33, RZ ;  /* 0x0000002119197210 */ /* 0x001fc80007ffe0ff */
[----:B------:R-:W-:-:S13]  /*2ba0*/  ISETP.GE.U32.AND P0, PT, R25, UR20, PT ;  /* 0x0000001419007c0c */ /* 0x000fda000bf06070 */
[----:B------:R-:W-:Y:S05]  /*2bb0*/  @!P0 BRA `(.L_x_6) ;  /* 0xffffffdc00588947 */ /* 0x000fea000383ffff */
.L_x_1:
[----:B------:R-:W-:Y:S05]  /*2bc0*/  BSYNC.RECONVERGENT B0 ;  /* 0x0000000000007941 */ /* 0x000fea0003800200 */
.L_x_0:
[----:B------:R-:W-:Y:S06]  /*2bd0*/  BAR.SYNC.DEFER_BLOCKING 0x0 ;  /* 0x0000000000007b1d */ /* 0x000fec0000010000 */
[----:B------:R-:W-:Y:S05]  /*2be0*/  @P5 EXIT ;  /* 0x000000000000594d */ /* 0x000fea0003800000 */
[----:B------:R-:W0:Y:S01]  /*2bf0*/  LDCU.64 UR4, c[0x3][URZ] ;  /* 0x00c00000ff0477ac */ /* 0x000e220008000a00 */
[----:B------:R-:W1:Y:S01]  /*2c00*/  LDCU.64 UR6, c[0x0][0x3f0] ;  /* 0x00007e00ff0677ac */ /* 0x000e620008000a00 */
[----:B0-----:R-:W-:-:S04]  /*2c10*/  IMAD R96, R23, UR5, R18 ;  /* 0x0000000517607c24 */ /* 0x001fc8000f8e0212 */
[----:B------:R-:W-:-:S05]  /*2c20*/  IMAD R96, R96, UR4, R103 ;  /* 0x0000000460607c24 */ /* 0x000fca000f8e0267 */
[----:B-1----:R-:W-:-:S04]  /*2c30*/  IADD3 R6, P0, PT, R96, UR6, RZ ;  /* 0x0000000660067c10 */ /* 0x002fc8000ff1e0ff */
[----:B------:R-:W-:-:S05]  /*2c40*/  LEA.HI.X.SX32 R7, R96, UR7, 0x1, P0 ;  /* 0x0000000760077c11 */ /* 0x000fca00080f0eff */
[----:B------:R-:W2:Y:S02]  /*2c50*/  LDG.E.U8 R6, desc[UR16][R6.64] ;  /* 0x0000001006067981 */ /* 0x000ea4000c1e1100 */
[----:B--2---:R-:W-:-:S13]  /*2c60*/  ISETP.NE.AND P0, PT, R6, RZ, PT ;  /* 0x000000ff0600720c */ /* 0x004fda0003f05270 */
[----:B------:R-:W-:Y:S05]  /*2c70*/  @!P0 BRA `(.L_x_32) ;  /* 0x0000000000948947 */ /* 0x000fea0003800000 */
[----:B------:R-:W0:Y:S08]  /*2c80*/  LDC.64 R2, c[0x0][0x380] ;  /* 0x0000e000ff027b82 */ /* 0x000e300000000a00 */
[----:B------:R-:W1:Y:S08]  /*2c90*/  LDC.64 R4, c[0x0][0x3b0] ;  /* 0x0000ec00ff047b82 */ /* 0x000e700000000a00 */
[----:B------:R-:W2:Y:S01]  /*2ca0*/  LDC.64 R6, c[0x0][0x388] ;  /* 0x0000e200ff067b82 */ /* 0x000ea20000000a00 */
[----:B0-----:R-:W-:-:S07]  /*2cb0*/  IMAD.WIDE R2, R96, 0x4, R2 ;  /* 0x0000000460027825 */ /* 0x001fce00078e0202 */
[----:B------:R-:W0:Y:S01]  /*2cc0*/  LDC.64 R8, c[0x0][0x3b8] ;  /* 0x0000ee00ff087b82 */ /* 0x000e220000000a00 */
[----:B------:R3:W4:Y:S01]  /*2cd0*/  LDG.E R15, desc[UR16][R2.64] ;  /* 0x00000010020f7981 */ /* 0x000722000c1e1900 */
[----:B-1----:R-:W-:-:S06]  /*2ce0*/  IMAD.WIDE R4, R96, 0x4, R4 ;  /* 0x0000000460047825 */ /* 0x002fcc00078e0204 */
[----:B------:R-:W1:Y:S01]  /*2cf0*/  LDC.64 R10, c[0x0][0x390] ;  /* 0x0000e400ff0a7b82 */ /* 0x000e620000000a00 */
[----:B--2---:R-:W-:-:S07]  /*2d00*/  IMAD.WIDE R6, R96, 0x4, R6 ;  /* 0x0000000460067825 */ /* 0x004fce00078e0206 */
[----:B---3--:R-:W2:Y:S08]  /*2d10*/  LDC.64 R2, c[0x0][0x3c0] ;  /* 0x0000f000ff027b82 */ /* 0x008eb00000000a00 */
[----:B------:R-:W3:Y:S01]  /*2d20*/  LDC.64 R12, c[0x0][0x398] ;  /* 0x0000e600ff0c7b82 */ /* 0x000ee20000000a00 */
[----:B----4-:R3:W-:Y:S04]  /*2d30*/  STG.E desc[UR16][R4.64], R15 ;  /* 0x0000000f04007986 */ /* 0x0107e8000c101910 */
[----:B------:R4:W5:Y:S01]  /*2d40*/  LDG.E R17, desc[UR16][R6.64] ;  /* 0x0000001006117981 */ /* 0x000962000c1e1900 */
[----:B0-----:R-:W-:-:S04]  /*2d50*/  IMAD.WIDE R8, R96, 0x4, R8 ;  /* 0x0000000460087825 */ /* 0x001fc800078e0208 */
[----:B-1----:R-:W-:-:S04]  /*2d60*/  IMAD.WIDE R10, R96, 0x4, R10 ;  /* 0x00000004600a7825 */ /* 0x002fc800078e020a */
[C---:B--2---:R-:W-:Y:S01]  /*2d70*/  IMAD.WIDE R2, R96.reuse, 0x4, R2 ;  /* 0x0000000460027825 */ /* 0x044fe200078e0202 */
[----:B----4-:R-:W0:Y:S01]  /*2d80*/  LDC.64 R6, c[0x0][0x3c8] ;  /* 0x0000f200ff067b82 */ /* 0x010e220000000a00 */
[----:B-----5:R1:W-:Y:S04]  /*2d90*/  STG.E desc[UR16][R8.64], R17 ;  /* 0x0000001108007986 */ /* 0x0203e8000c101910 */
[----:B------:R2:W4:Y:S01]  /*2da0*/  LDG.E R19, desc[UR16][R10.64] ;  /* 0x000000100a137981 */ /* 0x000522000c1e1900 */
[C---:B---3--:R-:W-:Y:S02]  /*2db0*/  IMAD.WIDE R4, R96.reuse, 0x4, R12 ;  /* 0x0000000460047825 */ /* 0x048fe400078e020c */
[----:B------:R-:W1:Y:S02]  /*2dc0*/  LDC.64 R12, c[0x0][0x3a0] ;  /* 0x0000e800ff0c7b82 */ /* 0x000e640000000a00 */
[----:B0-----:R-:W-:-:S06]  /*2dd0*/  IMAD.WIDE R6, R96, 0x4, R6 ;  /* 0x0000000460067825 */ /* 0x001fcc00078e0206 */
[----:B--2---:R-:W0:Y:S01]  /*2de0*/  LDC.64 R10, c[0x0][0x3d0] ;  /* 0x0000f400ff0a7b82 */ /* 0x004e220000000a00 */
[----:B----4-:R2:W-:Y:S04]  /*2df0*/  STG.E desc[UR16][R2.64], R19 ;  /* 0x0000001302007986 */ /* 0x0105e8000c101910 */
[----:B------:R3:W4:Y:S01]  /*2e00*/  LDG.E R15, desc[UR16][R4.64] ;  /* 0x00000010040f7981 */ /* 0x000722000c1e1900 */
[C---:B-1----:R-:W-:Y:S02]  /*2e10*/  IMAD.WIDE R8, R96.reuse, 0x4, R12 ;  /* 0x0000000460087825 */ /* 0x042fe400078e020c */
[----:B------:R-:W2:Y:S02]  /*2e20*/  LDC.64 R12, c[0x0][0x3a8] ;  /* 0x0000ea00ff0c7b82 */ /* 0x000ea40000000a00 */
[----:B0-----:R-:W-:-:S06]  /*2e30*/  IMAD.WIDE R10, R96, 0x4, R10 ;  /* 0x00000004600a7825 */ /* 0x001fcc00078e020a */
[----:B---3--:R-:W0:Y:S01]  /*2e40*/  LDC.64 R4, c[0x0][0x3d8] ;  /* 0x0000f600ff047b82 */ /* 0x008e220000000a00 */
[----:B----4-:R-:W-:Y:S04]  /*2e50*/  STG.E desc[UR16][R6.64], R15 ;  /* 0x0000000f06007986 */ /* 0x010fe8000c101910 */
[----:B------:R-:W3:Y:S01]  /*2e60*/  LDG.E R9, desc[UR16][R8.64] ;  /* 0x0000001008097981 */ /* 0x000ee2000c1e1900 */
[----:B--2---:R-:W-:-:S03]  /*2e70*/  IMAD.WIDE R2, R96, 0x4, R12 ;  /* 0x0000000460027825 */ /* 0x004fc600078e020c */
[----:B---3--:R-:W-:Y:S04]  /*2e80*/  STG.E desc[UR16][R10.64], R9 ;  /* 0x000000090a007986 */ /* 0x008fe8000c101910 */
[----:B------:R-:W2:Y:S01]  /*2e90*/  LDG.E R3, desc[UR16][R2.64] ;  /* 0x0000001002037981 */ /* 0x000ea2000c1e1900 */
[----:B0-----:R-:W-:-:S05]  /*2ea0*/  IMAD.WIDE R96, R96, 0x4, R4 ;  /* 0x0000000460607825 */ /* 0x001fca00078e0204 */
[----:B--2---:R-:W-:Y:S01]  /*2eb0*/  STG.E desc[UR16][R96.64], R3 ;  /* 0x0000000360007986 */ /* 0x004fe2000c101910 */
[----:B------:R-:W-:Y:S05]  /*2ec0*/  EXIT ;  /* 0x000000000000794d */ /* 0x000fea0003800000 */
.L_x_32:
[----:B------:R-:W-:Y:S01]  /*2ed0*/  IADD3 R23, PT, PT, R15, 0x3, RZ ;  /* 0x000000030f177810 */ /* 0x000fe20007ffe0ff */
[----:B------:R-:W-:Y:S04]  /*2ee0*/  BSSY.RECONVERGENT B4, `(.L_x_33) ;  /* 0x0000cb2000047945 */ /* 0x000fe80003800200 */
[----:B------:R-:W-:Y:S01]  /*2ef0*/  BSSY.RELIABLE B0, `(.L_x_34) ;  /* 0x0000af8000007945 */ /* 0x000fe20003800100 */
[----:B------:R-:W-:-:S05]  /*2f00*/  IMAD R23, R0, R23, RZ ;  /* 0x0000001700177224 */ /* 0x000fca00078e02ff */
[----:B------:R-:W-:-:S05]  /*2f10*/  IADD3 R15, PT, PT, R4, 0x3, R23 ;  /* 0x00000003040f7810 */ /* 0x000fca0007ffe017 */
[----:B------:R-:W-:-:S05]  /*2f20*/  IMAD R54, R13, R15, R68 ;  /* 0x0000000f0d367224 */ /* 0x000fca00078e0244 */
[----:B------:R-:W0:Y:S01]  /*2f30*/  LDS.U8 R25, [R54+UR19+0x2] ;  /* 0x0000021336197984 */ /* 0x000e220008000000 */
[C---:B------:R-:W-:Y:S02]  /*2f40*/  LEA R32, R54.reuse, R16, 0x2 ;  /* 0x0000001036207211 */ /* 0x040fe400078e10ff */
[C---:B------:R-:W-:Y:S02]  /*2f50*/  LEA R30, R54.reuse, R11, 0x2 ;  /* 0x0000000b361e7211 */ /* 0x040fe400078e10ff */
[C---:B------:R-:W-:Y:S01]  /*2f60*/  LEA R28, R54.reuse, R9, 0x2 ;  /* 0x00000009361c7211 */ /* 0x040fe200078e10ff */
[----:B------:R1:W2:Y:S01]  /*2f70*/  LDS R94, [R32+0xc] ;  /* 0x00000c00205e7984 */ /* 0x0002a20000000800 */
[C---:B------:R-:W-:Y:S02]  /*2f80*/  LEA R26, R54.reuse, R5, 0x2 ;  /* 0x00000005361a7211 */ /* 0x040fe400078e10ff */
[C---:B------:R-:W-:Y:S01]  /*2f90*/  LEA R24, R54.reuse, R3, 0x2 ;  /* 0x0000000336187211 */ /* 0x040fe200078e10ff */
[----:B------:R1:W3:Y:S01]  /*2fa0*/  LDS R101, [R30+0xc] ;  /* 0x00000c001e657984 */ /* 0x0002e20000000800 */
[----:B------:R-:W-:-:S02]  /*2fb0*/  LEA R22, R54, UR18, 0x2 ;  /* 0x0000001236167c11 */ /* 0x000fc4000f8e10ff */
[----:B------:R-:W-:Y:S01]  /*2fc0*/  IADD3 R70, PT, PT, R54, UR19, RZ ;  /* 0x0000001336467c10 */ /* 0x000fe2000fffe0ff */
[----:B------:R1:W4:Y:S04]  /*2fd0*/  LDS R99, [R28+0xc] ;  /* 0x00000c001c637984 */ /* 0x0003280000000800 */
[----:B------:R1:W1:Y:S04]  /*2fe0*/  LDS R97, [R26+0xc] ;  /* 0x00000c001a617984 */ /* 0x0002680000000800 */
[----:B------:R0:W1:Y:S04]  /*2ff0*/  LDS R2, [R24+0xc] ;  /* 0x00000c0018027984 */ /* 0x0000680000000800 */
[----:B------:R0:W1:Y:S04]  /*3000*/  LDS R95, [R22+0xc] ;  /* 0x00000c00165f7984 */ /* 0x0000680000000800 */
[----:B------:R0:W1:Y:S04]  /*3010*/  LDS R52, [R32+0x4] ;  /* 0x0000040020347984 */ /* 0x0000680000000800 */
[----:B------:R1:W1:Y:S04]  /*3020*/  LDS R59, [R30+0x4] ;  /* 0x000004001e3b7984 */ /* 0x0002680000000800 */
[----:B------:R1:W1:Y:S01]  /*3030*/  LDS R57, [R28+0x4] ;  /* 0x000004001c397984 */ /* 0x0002620000000800 */
[----:B0-----:R-:W-:-:S03]  /*3040*/  ISETP.NE.AND P0, PT, R25, RZ, PT ;  /* 0x000000ff1900720c */ /* 0x001fc60003f05270 */
[----:B------:R0:W0:Y:S04]  /*3050*/  LDS R55, [R26+0x4] ;  /* 0x000004001a377984 */ /* 0x0000280000000800 */
        /* <DEDUP_REMOVED lines=25> */
[----:B------:R0:W0:Y:S01]  /*31f0*/  LDS R27, [R22+0x18] ;  /* 0x00001800161b7984 */ /* 0x0000220000000800 */
[----:B-1234-:R-:W-:Y:S05]  /*3200*/  @P0 BRA `(.L_x_35) ;  /* 0x000000ac00180947 */ /* 0x01efea0003800000 */
[----:B------:R-:W1:Y:S02]  /*3210*/  LDS.U8 R6, [R54+UR19+0x3] ;  /* 0x0000031336067984 */ /* 0x000e640008000000 */
[----:B-1----:R-:W-:-:S13]  /*3220*/  ISETP.NE.AND P0, PT, R6, RZ, PT ;  /* 0x000000ff0600720c */ /* 0x002fda0003f05270 */
[----:B------:R-:W-:Y:S05]  /*3230*/  @!P0 BREAK.RELIABLE B0 ;  /* 0x0000000000008942 */ /* 0x000fea0003800100 */
[----:B------:R-:W-:Y:S05]  /*3240*/  @P0 BRA `(.L_x_35) ;  /* 0x000000ac00080947 */ /* 0x000fea0003800000 */
[----:B------:R-:W1:Y:S01]  /*3250*/  LDS.U8 R6, [R54+UR19] ;  /* 0x0000001336067984 */ /* 0x000e620008000000 */
[----:B------:R-:W-:Y:S01]  /*3260*/  BSSY.RELIABLE B3, `(.L_x_36) ;  /* 0x00008b4000037945 */ /* 0x000fe20003800100 */
[----:B-1----:R-:W-:-:S13]  /*3270*/  ISETP.NE.AND P0, PT, R6, RZ, PT ;  /* 0x000000ff0600720c */ /* 0x002fda0003f05270 */
[----:B------:R-:W-:Y:S05]  /*3280*/  @P0 BRA `(.L_x_37) ;  /* 0x0000008800c40947 */ /* 0x000fea0003800000 */
[----:B------:R-:W1:Y:S02]  /*3290*/  LDS.U8 R6, [R54+UR19+0x1] ;  /* 0x0000011336067984 */ /* 0x000e640008000000 */
[----:B-1----:R-:W-:-:S13]  /*32a0*/  ISETP.NE.AND P0, PT, R6, RZ, PT ;  /* 0x000000ff0600720c */ /* 0x002fda0003f05270 */
[----:B------:R-:W-:Y:S05]  /*32b0*/  @P0 BRA `(.L_x_37) ;  /* 0x0000008800b80947 */ /* 0x000fea0003800000 */
[----:B------:R-:W1:Y:S02]  /*32c0*/  LDS.U8 R6, [R54+UR19+0x4] ;  /* 0x0000041336067984 */ /* 0x000e640008000000 */
[----:B-1----:R-:W-:-:S13]  /*32d0*/  ISETP.NE.AND P0, PT, R6, RZ, PT ;  /* 0x000000ff0600720c */ /* 0x002fda0003f05270 */
[----:B------:R-:W-:Y:S05]  /*32e0*/  @P0 BRA `(.L_x_37) ;  /* 0x0000008800ac0947 */ /* 0x000fea0003800000 */
[----:B------:R-:W1:Y:S02]  /*32f0*/  LDS.U8 R6, [R54+UR19+0x5] ;  /* 0x0000051336067984 */ /* 0x000e640008000000 */
[----:B-1----:R-:W-:-:S13]  /*3300*/  ISETP.NE.AND P0, PT, R6, RZ, PT ;  /* 0x000000ff0600720c */ /* 0x002fda0003f05270 */
[----:B------:R-:W-:Y:S05]  /*3310*/  @!P0 BREAK.RELIABLE B3 ;  /* 0x0000000000038942 */ /* 0x000fea0003800100 */
[----:B------:R-:W-:Y:S05]  /*3320*/  @P0 BRA `(.L_x_37) ;  /* 0x00000088009c0947 */ /* 0x000fea0003800000 */
[----:B------:R-:W1:Y:S01]  /*3330*/  LDS R63, [R32] ;  /* 0x00000000203f7984 */ /* 0x000e620000000800 */
[----:B0-----:R-:W-:Y:S01]  /*3340*/  FMUL R21, R51, 3 ;  /* 0x4040000033157820 */ /* 0x001fe20000400000 */
[----:B------:R-:W-:Y:S01]  /*3350*/  FADD R6, R52, R52 ;  /* 0x0000003434067221 */ /* 0x000fe20000000000 */
[----:B------:R-:W-:Y:S01]  /*3360*/  UMOV UR4, 0x3dcccccd ;  /* 0x3dcccccd00047882 */ /* 0x000fe20000000000 */
[----:B------:R0:W2:Y:S01]  /*3370*/  LDS R20, [R30] ;  /* 0x000000001e147984 */ /* 0x0000a20000000800 */
[----:B------:R-:W-:Y:S01]  /*3380*/  MOV R69, UR4 ;  /* 0x0000000400457c02 */ /* 0x000fe20008000f00 */
[----:B------:R-:W-:Y:S01]  /*3390*/  FFMA R58, R94, -4, R21 ;  /* 0xc08000005e3a7823 */ /* 0x000fe20000000015 */
[----:B------:R-:W-:Y:S01]  /*33a0*/  BSSY.RECONVERGENT B5, `(.L_x_38) ;  /* 0x000002c000057945 */ /* 0x000fe20003800200 */
[----:B------:R0:W3:Y:S04]  /*33b0*/  LDS R14, [R28] ;  /* 0x000000001c0e7984 */ /* 0x0000e80000000800 */
[----:B------:R0:W4:Y:S01]  /*33c0*/  LDS R72, [R22] ;  /* 0x0000000016487984 */ /* 0x0001220000000800 */
[----:B-1----:R-:W-:Y:S01]  /*33d0*/  FFMA R7, R52, -4, R63 ;  /* 0xc080000034077823 */ /* 0x002fe2000000003f */
[----:B------:R-:W-:-:S03]  /*33e0*/  FADD R6, R63, -R6 ;  /* 0x800000063f067221 */ /* 0x000fc60000000000 */
[----:B------:R-:W-:Y:S01]  /*33f0*/  FADD R12, R7, R21 ;  /* 0x00000015070c7221 */ /* 0x000fe20000000000 */
[----:B------:R-:W-:Y:S01]  /*3400*/  FADD R6, R51, R6 ;  /* 0x0000000633067221 */ /* 0x000fe20000000000 */
[----:B------:R-:W-:Y:S02]  /*3410*/  FADD R21, R47, R58 ;  /* 0x0000003a2f157221 */ /* 0x000fe40000000000 */
[----:B------:R-:W-:Y:S01]  /*3420*/  FMUL R19, R12, 0.25 ;  /* 0x3e8000000c137820 */ /* 0x000fe20000400000 */
[----:B------:R-:W-:-:S03]  /*3430*/  FMUL R7, R6, 1.0833333730697631836 ;  /* 0x3f8aaaab06077820 */ /* 0x000fc60000400000 */
[----:B------:R-:W-:Y:S02]  /*3440*/  FMUL R19, R12, R19 ;  /* 0x000000130c137220 */ /* 0x000fe40000400000 */
[----:B------:R0:W1:Y:S02]  /*3450*/  LDS R12, [R26] ;  /* 0x000000001a0c7984 */ /* 0x0000640000000800 */
[----:B------:R-:W-:Y:S01]  /*3460*/  FFMA R19, R6, R7, R19 ;  /* 0x0000000706137223 */ /* 0x000fe20000000013 */
[----:B------:R-:W-:-:S03]  /*3470*/  FADD R7, R51, R51 ;  /* 0x0000003333077221 */ /* 0x000fc60000000000 */
[----:B------:R-:W-:Y:S01]  /*3480*/  FADD R19, R19, 9.9999999747524270788e-07 ;  /* 0x358637bd13137421 */ /* 0x000fe20000000000 */
[----:B------:R-:W-:-:S03]  /*3490*/  FADD R7, R52, -R7 ;  /* 0x8000000734077221 */ /* 0x000fc60000000000 */
[----:B------:R-:W-:Y:S01]  /*34a0*/  FMUL R62, R19, R19 ;  /* 0x00000013133e7220 */ /* 0x000fe20000400000 */
[----:B------:R-:W-:Y:S01]  /*34b0*/  FADD R7, R94, R7 ;  /* 0x000000075e077221 */ /* 0x000fe20000000000 */
[----:B------:R0:W0:Y:S02]  /*34c0*/  LDS R19, [R24] ;  /* 0x0000000018137984 */ /* 0x0000240000000800 */
[----:B------:R-:W5:Y:S01]  /*34d0*/  MUFU.RCP R61, R62 ;  /* 0x0000003e003d7308 */ /* 0x000f620000001000 */
[----:B------:R-:W-:-:S04]  /*34e0*/  FMUL R6, R7, 1.0833333730697631836 ;  /* 0x3f8aaaab07067820 */ /* 0x000fc80000400000 */
[----:B------:R-:W-:Y:S01]  /*34f0*/  FMUL R56, R7, R6 ;  /* 0x0000000607387220 */ /* 0x000fe20000400000 */
[C---:B------:R-:W-:Y:S01]  /*3500*/  FADD R6, R94.reuse, R94 ;  /* 0x0000005e5e067221 */ /* 0x040fe20000000000 */
[----:B------:R-:W-:Y:S01]  /*3510*/  FADD R7, -R94, R52 ;  /* 0x000000345e077221 */ /* 0x000fe20000000100 */
[----:B------:R-:W2:Y:S02]  /*3520*/  FCHK P0, R69, R62 ;  /* 0x0000003e45007302 */ /* 0x000ea40000000000 */
[----:B------:R-:W-:-:S04]  /*3530*/  FADD R58, R51, -R6 ;  /* 0x80000006333a7221 */ /* 0x000fc80000000000 */
[----:B------:R-:W-:Y:S01]  /*3540*/  FADD R58, R47, R58 ;  /* 0x0000003a2f3a7221 */ /* 0x000fe20000000000 */
[----:B-----5:R-:W-:-:S04]  /*3550*/  FFMA R60, -R62, R61, 1 ;  /* 0x3f8000003e3c7423 */ /* 0x020fc8000000013d */
[----:B------:R-:W-:Y:S01]  /*3560*/  FFMA R6, R61, R60, R61 ;  /* 0x0000003c3d067223 */ /* 0x000fe2000000003d */
[C---:B------:R-:W-:Y:S01]  /*3570*/  FMUL R60, R21.reuse, 0.25 ;  /* 0x3e800000153c7820 */ /* 0x040fe20000400000 */
[----:B------:R-:W-:Y:S02]  /*3580*/  FMUL R61, R58, 1.0833333730697631836 ;  /* 0x3f8aaaab3a3d7820 */ /* 0x000fe40000400000 */
[----:B------:R-:W-:Y:S01]  /*3590*/  FFMA R67, R6, 0.10000000149011611938, RZ ;  /* 0x3dcccccd06437823 */ /* 0x000fe200000000ff */
[----:B------:R-:W-:Y:S01]  /*35a0*/  FMUL R65, R21, R60 ;  /* 0x0000003c15417220 */ /* 0x000fe20000400000 */
[C---:B------:R-:W-:Y:S02]  /*35b0*/  FMUL R21, R7.reuse, 0.25 ;  /* 0x3e80000007157820 */ /* 0x040fe40000400000 */
[----:B------:R-:W-:Y:S02]  /*35c0*/  FFMA R60, -R62, R67, 0.10000000149011611938 ;  /* 0x3dcccccd3e3c7423 */ /* 0x000fe40000000143 */
[----:B------:R-:W-:Y:S01]  /*35d0*/  FFMA R56, R7, R21, R56 ;  /* 0x0000001507387223 */ /* 0x000fe20000000038 */
[----:B------:R-:W-:Y:S01]  /*35e0*/  FFMA R21, R58, R61, R65 ;  /* 0x0000003d3a157223 */ /* 0x000fe20000000041 */
[----:B------:R-:W-:Y:S01]  /*35f0*/  FFMA R65, R6, R60, R67 ;  /* 0x0000003c06417223 */ /* 0x000fe20000000043 */
[----:B-1234-:R-:W-:Y:S06]  /*3600*/  @!P0 BRA `(.L_x_39) ;  /* 0x0000000000148947 */ /* 0x01efec0003800000 */
[----:B------:R-:W-:Y:S01]  /*3610*/  HFMA2 R7, -RZ, RZ, 1.44921875, -19.203125 ;  /* 0x3dcccccdff077431 */ /* 0x000fe200000001ff */
[----:B------:R-:W-:Y:S02]  /*3620*/  MOV R6, R62 ;  /* 0x0000003e00067202 */ /* 0x000fe40000000f00 */
[----:B------:R-:W-:-:S07]  /*3630*/  MOV R108, 0x3650 ;  /* 0x00003650006c7802 */ /* 0x000fce0000000f00 */
[----:B0-----:R-:W-:Y:S05]  /*3640*/  CALL.REL.NOINC `($__internal_2_$__cuda_sm3x_div_rn_noftz_f32_slowpath) ;  /* 0x000004fc00a47944 */ /* 0x001fea0003c00000 */
[----:B------:R-:W-:-:S07]  /*3650*/  MOV R65, R109 ;  /* 0x0000006d00417202 */ /* 0x000fce0000000f00 */
.L_x_39:
[----:B------:R-:W-:Y:S05]  /*3660*/  BSYNC.RECONVERGENT B5 ;  /* 0x0000000000057941 */ /* 0x000fea0003800200 */
.L_x_38:
[----:B------:R-:W-:Y:S01]  /*3670*/  FADD R56, R56, 9.9999999747524270788e-07 ;  /* 0x358637bd38387421 */ /* 0x000fe20000000000 */
[----:B------:R-:W-:Y:S01]  /*3680*/  UMOV UR4, 0x3f19999a ;  /* 0x3f19999a00047882 */ /* 0x000fe20000000000 */
[----:B------:R-:W-:Y:S01]  /*3690*/  BSSY.RECONVERGENT B5, `(.L_x_40) ;  /* 0x000000f000057945 */ /* 0x000fe20003800200 */
[----:B------:R-:W-:Y:S01]  /*36a0*/  MOV R67, UR4 ;  /* 0x0000000400437c02 */ /* 0x000fe20008000f00 */
[----:B------:R-:W-:-:S04]  /*36b0*/  FMUL R6, R56, R56 ;  /* 0x0000003838067220 */ /* 0x000fc80000400000 */
[----:B------:R-:W1:Y:S08]  /*36c0*/  MUFU.RCP R61, R6 ;  /* 0x00000006003d7308 */ /* 0x000e700000001000 */
[----:B------:R-:W2:Y:S01]  /*36d0*/  FCHK P0, R67, R6 ;  /* 0x0000000643007302 */ /* 0x000ea20000000000 */
[----:B-1----:R-:W-:-:S04]  /*36e0*/  FFMA R56, -R6, R61, 1 ;  /* 0x3f80000006387423 */ /* 0x002fc8000000013d */
[----:B------:R-:W-:-:S04]  /*36f0*/  FFMA R61, R61, R56, R61 ;  /* 0x000000383d3d7223 */ /* 0x000fc8000000003d */
[----:B------:R-:W-:-:S04]  /*3700*/  FFMA R7, R61, 0.60000002384185791016, RZ ;  /* 0x3f19999a3d077823 */ /* 0x000fc800000000ff */
[----:B------:R-:W-:-:S04]  /*3710*/  FFMA R56, -R6, R7, 0.60000002384185791016 ;  /* 0x3f19999a06387423 */ /* 0x000fc80000000107 */
[----:B------:R-:W-:Y:S01]  /*3720*/  FFMA R61, R61, R56, R7 ;  /* 0x000000383d3d7223 */ /* 0x000fe20000000007 */
[----:B--2---:R-:W-:Y:S06]  /*3730*/  @!P0 BRA `(.L_x_41) ;  /* 0x0000000000108947 */ /* 0x004fec0003800000 */
[----:B------:R-:W-:Y:S01]  /*3740*/  HFMA2 R7, -RZ, RZ, 1.7744140625, -0.002735137939453125 ;  /* 0x3f19999aff077431 */ /* 0x000fe200000001ff */
[----:B------:R-:W-:-:S07]  /*3750*/  MOV R108, 0x3770 ;  /* 0x00003770006c7802 */ /* 0x000fce0000000f00 */
[----:B0-----:R-:W-:Y:S05]  /*3760*/  CALL.REL.NOINC `($__internal_2_$__cuda_sm3x_div_rn_noftz_f32_slowpath) ;  /* 0x000004fc005c7944 */ /* 0x001fea0003c00000 */
[----:B------:R-:W-:-:S07]  /*3770*/  MOV R61, R109 ;  /* 0x0000006d003d7202 */ /* 0x000fce0000000f00 */
.L_x_41:
[----:B------:R-:W-:Y:S05]  /*3780*/  BSYNC.RECONVERGENT B5 ;  /* 0x0000000000057941 */ /* 0x000fea0003800200 */
.L_x_40:
        /* <DEDUP_REMOVED lines=9> */
[----:B------:R-:W-:-:S04]  /*3820*/  FFMA R7, R21, 0.30000001192092895508, RZ ;  /* 0x3e99999a15077823 */ /* 0x000fc800000000ff */
[----:B------:R-:W-:-:S04]  /*3830*/  FFMA R56, -R6, R7, 0.30000001192092895508 ;  /* 0x3e99999a06387423 */ /* 0x000fc80000000107 */
[----:B------:R-:W-:Y:S01]  /*3840*/  FFMA R21, R21, R56, R7 ;  /* 0x0000003815157223 */ /* 0x000fe20000000007 */
[----:B--2---:R-:W-:Y:S06]  /*3850*/  @!P0 BRA `(.L_x_43) ;  /* 0x0000000000108947 */ /* 0x004fec0003800000 */
[----:B------:R-:W-:Y:S01]  /*3860*/  HFMA2 R7, -RZ, RZ, 1.6494140625, -0.002735137939453125 ;  /* 0x3e99999aff077431 */ /* 0x000fe200000001ff */
[----:B------:R-:W-:-:S07]  /*3870*/  MOV R108, 0x3890 ;  /* 0x00003890006c7802 */ /* 0x000fce0000000f00 */
[----:B0-----:R-:W-:Y:S05]  /*3880*/  CALL.REL.NOINC `($__internal_2_$__cuda_sm3x_div_rn_noftz_f32_slowpath) ;  /* 0x000004fc00147944 */ /* 0x001fea0003c00000 */
[----:B------:R-:W-:-:S07]  /*3890*/  MOV R21, R109 ;  /* 0x0000006d00157202 */ /* 0x000fce0000000f00 */
.L_x_43:
[----:B------:R-:W-:Y:S05]  /*38a0*/  BSYNC.RECONVERGENT B5 ;  /* 0x0000000000057941 */ /* 0x000fea0003800200 */
.L_x_42:
[----:B------:R-:W-:Y:S01]  /*38b0*/  FADD R60, R61, R65 ;  /* 0x000000413d3c7221 */ /* 0x000fe20000000000 */
[----:B------:R-:W-:Y:S03]  /*38c0*/  BSSY.RECONVERGENT B5, `(.L_x_44) ;  /* 0x000000f000057945 */ /* 0x000fe60003800200 */
[----:B------:R-:W-:-:S04]  /*38d0*/  FADD R60, R60, R21 ;  /* 0x000000153c3c7221 */ /* 0x000fc80000000000 */
[----:B------:R-:W1:Y:S08]  /*38e0*/  MUFU.RCP R7, R60 ;  /* 0x0000003c00077308 */ /* 0x000e700000001000 */
[----:B------:R-:W2:Y:S01]  /*38f0*/  FCHK P0, R65, R60 ;  /* 0x0000003c41007302 */ /* 0x000ea20000000000 */
[----:B-1----:R-:W-:-:S04]  /*3900*/  FFMA R56, -R60, R7, 1 ;  /* 0x3f8000003c387423 */ /* 0x002fc80000000107 */
[----:B------:R-:W-:-:S04]  /*3910*/  FFMA R56, R7, R56, R7 ;  /* 0x0000003807387223 */ /* 0x000fc80000000007 */
[----:B------:R-:W-:-:S04]  /*3920*/  FFMA R7, R56, R65, RZ ;  /* 0x0000004138077223 */ /* 0x000fc800000000ff */
[----:B------:R-:W-:-:S04]  /*3930*/  FFMA R6, -R60, R7, R65 ;  /* 0x000000073c067223 */ /* 0x000fc80000000141 */
[----:B------:R-:W-:Y:S01]  /*3940*/  FFMA R56, R56, R6, R7 ;  /* 0x0000000638387223 */ /* 0x000fe20000000007 */
[----:B--2---:R-:W-:Y:S06]  /*3950*/  @!P0 BRA `(.L_x_45) ;  /* 0x0000000000148947 */ /* 0x004fec0003800000 */
[----:B------:R-:W-:Y:S02]  /*3960*/  MOV R7, R65 ;  /* 0x0000004100077202 */ /* 0x000fe40000000f00 */
[----:B------:R-:W-:Y:S02]  /*3970*/  MOV R6, R60 ;  /* 0x0000003c00067202 */ /* 0x000fe40000000f00 */
[----:B------:R-:W-:-:S07]  /*3980*/  MOV R108, 0x39a0 ;  /* 0x000039a0006c7802 */ /* 0x000fce0000000f00 */
[----:B0-----:R-:W-:Y:S05]  /*3990*/  CALL.REL.NOINC `($__internal_2_$__cuda_sm3x_div_rn_noftz_f32_slowpath) ;  /* 0x000004f800d07944 */ /* 0x001fea0003c00000 */
[----:B------:R-:W-:-:S07]  /*39a0*/  MOV R56, R109 ;  /* 0x0000006d00387202 */ /* 0x000fce0000000f00 */
.L_x_45:
[----:B------:R-:W-:Y:S05]  /*39b0*/  BSYNC.RECONVERGENT B5 ;  /* 0x0000000000057941 */ /* 0x000fea0003800200 */
.L_x_44:
[----:B------:R-:W1:Y:S01]  /*39c0*/  MUFU.RCP R7, R60 ;  /* 0x0000003c00077308 */ /* 0x000e620000001000 */
[----:B------:R-:W-:Y:S01]  /*39d0*/  FADD R63, R63, R63 ;  /* 0x0000003f3f3f7221 */ /* 0x000fe20000000000 */
[C---:B------:R-:W-:Y:S01]  /*39e0*/  FFMA R65, R51.reuse, 5, -R52 ;  /* 0x40a0000033417823 */ /* 0x040fe20000000834 */
[----:B------:R-:W-:Y:S01]  /*39f0*/  FADD R62, R94, R94 ;  /* 0x0000005e5e3e7221 */ /* 0x000fe20000000000 */
[----:B------:R-:W-:Y:S01]  /*3a00*/  BSSY.RECONVERGENT B5, `(.L_x_46) ;  /* 0x0000011000057945 */ /* 0x000fe20003800200 */
[----:B------:R-:W-:Y:S02]  /*3a10*/  FFMA R64, R52, -7, R63 ;  /* 0xc0e0000034407823 */ /* 0x000fe4000000003f */
[----:B------:R-:W-:Y:S01]  /*3a20*/  FADD R65, R62, R65 ;  /* 0x000000413e417221 */ /* 0x000fe20000000000 */
[----:B------:R-:W2:Y:S01]  /*3a30*/  FCHK P0, R61, R60 ;  /* 0x0000003c3d007302 */ /* 0x000ea20000000000 */
[----:B------:R-:W-:-:S04]  /*3a40*/  FFMA R63, R51, 11, R64 ;  /* 0x41300000333f7823 */ /* 0x000fc80000000040 */
[----:B------:R-:W-:Y:S01]  /*3a50*/  FMUL R63, R63, 0.16666667163372039795 ;  /* 0x3e2aaaab3f3f7820 */ /* 0x000fe20000400000 */
[----:B-1----:R-:W-:-:S04]  /*3a60*/  FFMA R6, -R60, R7, 1 ;  /* 0x3f8000003c067423 */ /* 0x002fc80000000107 */
[----:B------:R-:W-:-:S04]  /*3a70*/  FFMA R6, R7, R6, R7 ;  /* 0x0000000607067223 */ /* 0x000fc80000000007 */
[----:B------:R-:W-:-:S04]  /*3a80*/  FFMA R7, R6, R61, RZ ;  /* 0x0000003d06077223 */ /* 0x000fc800000000ff */
[----:B------:R-:W-:-:S04]  /*3a90*/  FFMA R58, -R60, R7, R61 ;  /* 0x000000073c3a7223 */ /* 0x000fc8000000013d */
[----:B------:R-:W-:Y:S01]  /*3aa0*/  FFMA R109, R6, R58, R7 ;  /* 0x0000003a066d7223 */ /* 0x000fe20000000007 */
[----:B------:R-:W-:Y:S01]  /*3ab0*/  FMUL R58, R65, 0.16666667163372039795 ;  /* 0x3e2aaaab413a7820 */ /* 0x000fe20000400000 */
[----:B--2---:R-:W-:Y:S06]  /*3ac0*/  @!P0 BRA `(.L_x_47) ;  /* 0x0000000000108947 */ /* 0x004fec0003800000 */
[----:B------:R-:W-:Y:S02]  /*3ad0*/  MOV R7, R61 ;  /* 0x0000003d00077202 */ /* 0x000fe40000000f00 */
[----:B------:R-:W-:Y:S02]  /*3ae0*/  MOV R6, R60 ;  /* 0x0000003c00067202 */ /* 0x000fe40000000f00 */
[----:B------:R-:W-:-:S07]  /*3af0*/  MOV R108, 0x3b10 ;  /* 0x00003b10006c7802 */ /* 0x000fce0000000f00 */
[----:B0-----:R-:W-:Y:S05]  /*3b00*/  CALL.REL.NOINC `($__internal_2_$__cuda_sm3x_div_rn_noftz_f32_slowpath) ;  /* 0x000004f800747944 */ /* 0x001fea0003c00000 */
.L_x_47:
[----:B------:R-:W-:Y:S05]  /*3b10*/  BSYNC.RECONVERGENT B5 ;  /* 0x0000000000057941 */ /* 0x000fea0003800200 */
.L_x_46:
[----:B------:R-:W1:Y:S01]  /*3b20*/  MUFU.RCP R7, R60 ;  /* 0x0000003c00077308 */ /* 0x000e620000001000 */
[----:B------:R-:W-:Y:S01]  /*3b30*/  FADD R61, R51, R51 ;  /* 0x00000033333d7221 */ /* 0x000fe20000000000 */
[----:B------:R-:W-:Y:S01]  /*3b40*/  FMUL R109, R109, R58 ;  /* 0x0000003a6d6d7220 */ /* 0x000fe20000400000 */
[----:B------:R-:W-:Y:S02]  /*3b50*/  BSSY.RECONVERGENT B5, `(.L_x_48) ;  /* 0x0000010000057945 */ /* 0x000fe40003800200 */
[----:B------:R-:W-:Y:S01]  /*3b60*/  FFMA R64, R94, 5, R61 ;  /* 0x40a000005e407823 */ /* 0x000fe2000000003d */
[----:B------:R-:W-:Y:S02]  /*3b70*/  FFMA R56, R56, R63, R109 ;  /* 0x0000003f38387223 */ /* 0x000fe4000000006d */
[----:B------:R-:W2:Y:S01]  /*3b80*/  FCHK P0, R21, R60 ;  /* 0x0000003c15007302 */ /* 0x000ea20000000000 */
[----:B------:R-:W-:-:S04]  /*3b90*/  FADD R64, -R47, R64 ;  /* 0x000000402f407221 */ /* 0x000fc80000000100 */
[----:B------:R-:W-:Y:S01]  /*3ba0*/  FMUL R63, R64, 0.16666667163372039795 ;  /* 0x3e2aaaab403f7820 */ /* 0x000fe20000400000 */
        /* <DEDUP_REMOVED lines=10> */
.L_x_49:
[----:B------:R-:W-:Y:S05]  /*3c50*/  BSYNC.RECONVERGENT B5 ;  /* 0x0000000000057941 */ /* 0x000fea0003800200 */
.L_x_48:
[C---:B------:R-:W-:Y:S01]  /*3c60*/  FFMA R6, R59.reuse, -4, R20 ;  /* 0xc08000003b067823 */ /* 0x040fe20000000014 */
[----:B------:R-:W-:Y:S01]  /*3c70*/  FMUL R58, R48, 3 ;  /* 0x40400000303a7820 */ /* 0x000fe20000400000 */
[----:B------:R-:W-:Y:S01]  /*3c80*/  FADD R7, R59, R59 ;  /* 0x0000003b3b077221 */ /* 0x000fe20000000000 */
[----:B------:R-:W-:Y:S01]  /*3c90*/  UMOV UR4, 0x3dcccccd ;  /* 0x3dcccccd00047882 */ /* 0x000fe20000000000 */
[----:B------:R-:W-:Y:S01]  /*3ca0*/  BSSY.RECONVERGENT B5, `(.L_x_50) ;  /* 0x000002a000057945 */ /* 0x000fe20003800200 */
[----:B------:R-:W-:Y:S01]  /*3cb0*/  FADD R6, R6, R58 ;  /* 0x0000003a06067221 */ /* 0x000fe20000000000 */
[----:B------:R-:W-:-:S03]  /*3cc0*/  FADD R7, R20, -R7 ;  /* 0x8000000714077221 */ /* 0x000fc60000000000 */
[----:B------:R-:W-:Y:S01]  /*3cd0*/  FMUL R21, R6, 0.25 ;  /* 0x3e80000006157820 */ /* 0x000fe20000400000 */
[----:B------:R-:W-:-:S03]  /*3ce0*/  FADD R7, R48, R7 ;  /* 0x0000000730077221 */ /* 0x000fc60000000000 */
[----:B------:R-:W-:Y:S01]  /*3cf0*/  FMUL R60, R6, R21 ;  /* 0x00000015063c7220 */ /* 0x000fe20000400000 */
[----:B------:R-:W-:Y:S01]  /*3d00*/  FMUL R6, R7, 1.0833333730697631836 ;  /* 0x3f8aaaab07067820 */ /* 0x000fe20000400000 */
[----:B------:R-:W-:Y:S01]  /*3d10*/  FFMA R21, R101, -4, R58 ;  /* 0xc080000065157823 */ /* 0x000fe2000000003a */
[----:B------:R-:W-:Y:S02]  /*3d20*/  MOV R58, UR4 ;  /* 0x00000004003a7c02 */ /* 0x000fe40008000f00 */
[----:B------:R-:W-:-:S04]  /*3d30*/  FFMA R6, R7, R6, R60 ;  /* 0x0000000607067223 */ /* 0x000fc8000000003c */
[----:B------:R-:W-:-:S04]  /*3d40*/  FADD R6, R6, 9.9999999747524270788e-07 ;  /* 0x358637bd06067421 */ /* 0x000fc80000000000 */
[----:B------:R-:W-:Y:S01]  /*3d50*/  FMUL R69, R6, R6 ;  /* 0x0000000606457220 */ /* 0x000fe20000400000 */
[----:B------:R-:W-:-:S03]  /*3d60*/  FADD R6, R48, R48 ;  /* 0x0000003030067221 */ /* 0x000fc60000000000 */
[----:B------:R-:W1:Y:S01]  /*3d70*/  MUFU.RCP R64, R69 ;  /* 0x0000004500407308 */ /* 0x000e620000001000 */
[----:B------:R-:W-:-:S04]  /*3d80*/  FADD R6, R59, -R6 ;  /* 0x800000063b067221 */ /* 0x000fc80000000000 */
[----:B------:R-:W-:-:S03]  /*3d90*/  FADD R6, R101, R6 ;  /* 0x0000000665067221 */ /* 0x000fc60000000000 */
[----:B------:R2:W3:Y:S01]  /*3da0*/  FCHK P0, R58, R69 ;  /* 0x000000453a007302 */ /* 0x0004e20000000000 */
[----:B------:R-:W-:-:S04]  /*3db0*/  FMUL R7, R6, 1.0833333730697631836 ;  /* 0x3f8aaaab06077820 */ /* 0x000fc80000400000 */
[----:B------:R-:W-:Y:S01]  /*3dc0*/  FMUL R60, R6, R7 ;  /* 0x00000007063c7220 */ /* 0x000fe20000400000 */
[----:B------:R-:W-:Y:S01]  /*3dd0*/  FADD R7, R101, R101 ;  /* 0x0000006565077221 */ /* 0x000fe20000000000 */
[----:B------:R-:W-:Y:S01]  /*3de0*/  FADD R6, R18, R21 ;  /* 0x0000001512067221 */ /* 0x000fe20000000000 */
[----:B-1----:R-:W-:Y:S02]  /*3df0*/  FFMA R67, -R69, R64, 1 ;  /* 0x3f80000045437423 */ /* 0x002fe40000000140 */
[----:B------:R-:W-:Y:S01]  /*3e00*/  FADD R65, R48, -R7 ;  /* 0x8000000730417221 */ /* 0x000fe20000000000 */
[----:B------:R-:W-:Y:S01]  /*3e10*/  FADD R7, -R101, R59 ;  /* 0x0000003b65077221 */ /* 0x000fe20000000100 */
[----:B--2---:R-:W-:Y:S01]  /*3e20*/  FFMA R58, R109, R63, R56 ;  /* 0x0000003f6d3a7223 */ /* 0x004fe20000000038 */
[----:B------:R-:W-:Y:S01]  /*3e30*/  FFMA R21, R64, R67, R64 ;  /* 0x0000004340157223 */ /* 0x000fe20000000040 */
[----:B------:R-:W-:Y:S01]  /*3e40*/  FMUL R67, R6, 0.25 ;  /* 0x3e80000006437820 */ /* 0x000fe20000400000 */
[----:B------:R-:W-:-:S02]  /*3e50*/  FADD R65, R18, R65 ;  /* 0x0000004112417221 */ /* 0x000fc40000000000 */
[----:B------:R-:W-:Y:S01]  /*3e60*/  FFMA R74, R21, 0.10000000149011611938, RZ ;  /* 0x3dcccccd154a7823 */ /* 0x000fe200000000ff */
[----:B------:R-:W-:Y:S01]  /*3e70*/  FMUL R66, R6, R67 ;  /* 0x0000004306427220 */ /* 0x000fe20000400000 */
[----:B------:R-:W-:Y:S01]  /*3e80*/  FMUL R6, R7, 0.25 ;  /* 0x3e80000007067820 */ /* 0x000fe20000400000 */
[----:B------:R-:W-:Y:S01]  /*3e90*/  FMUL R64, R65, 1.0833333730697631836 ;  /* 0x3f8aaaab41407820 */ /* 0x000fe20000400000 */
[----:B------:R-:W-:Y:S02]  /*3ea0*/  FFMA R67, -R69, R74, 0.10000000149011611938 ;  /* 0x3dcccccd45437423 */ /* 0x000fe4000000014a */
[----:B------:R-:W-:Y:S01]  /*3eb0*/  FFMA R60, R7, R6, R60 ;  /* 0x00000006073c7223 */ /* 0x000fe2000000003c */
[----:B------:R-:W-:Y:S01]  /*3ec0*/  FFMA R56, R65, R64, R66 ;  /* 0x0000004041387223 */ /* 0x000fe20000000042 */
[----:B------:R-:W-:Y:S01]  /*3ed0*/  FFMA R21, R21, R67, R74 ;  /* 0x0000004315157223 */ /* 0x000fe2000000004a */
[----:B---3--:R-:W-:Y:S06]  /*3ee0*/  @!P0 BRA `(.L_x_51) ;  /* 0x0000000000148947 */ /* 0x008fec0003800000 */
[----:B------:R-:W-:Y:S01]  /*3ef0*/  HFMA2 R7, -RZ, RZ, 1.44921875, -19.203125 ;  /* 0x3dcccccdff077431 */ /* 0x000fe200000001ff */
[----:B------:R-:W-:Y:S02]  /*3f00*/  MOV R6, R69 ;  /* 0x0000004500067202 */ /* 0x000fe40000000f00 */
[----:B------:R-:W-:-:S07]  /*3f10*/  MOV R108, 0x3f30 ;  /* 0x00003f30006c7802 */ /* 0x000fce0000000f00 */
[----:B0-----:R-:W-:Y:S05]  /*3f20*/  CALL.REL.NOINC `($__internal_2_$__cuda_sm3x_div_rn_noftz_f32_slowpath) ;  /* 0x000004f4006c7944 */ /* 0x001fea0003c00000 */
[----:B------:R-:W-:-:S07]  /*3f30*/  MOV R21, R109 ;  /* 0x0000006d00157202 */ /* 0x000fce0000000f00 */
.L_x_51:
[----:B------:R-:W-:Y:S05]  /*3f40*/  BSYNC.RECONVERGENT B5 ;  /* 0x0000000000057941 */ /* 0x000fea0003800200 */
.L_x_50:
        /* <DEDUP_REMOVED lines=17> */
.L_x_53:
[----:B------:R-:W-:Y:S05]  /*4060*/  BSYNC.RECONVERGENT B5 ;  /* 0x0000000000057941 */ /* 0x000fea0003800200 */
.L_x_52:
        /* <DEDUP_REMOVED lines=17> */
.L_x_55:
[----:B------:R-:W-:Y:S05]  /*4180*/  BSYNC.RECONVERGENT B5 ;  /* 0x0000000000057941 */ /* 0x000fea0003800200 */
.L_x_54:
        /* <DEDUP_REMOVED lines=16> */
.L_x_57:
[----:B------:R-:W-:Y:S05]  /*4290*/  BSYNC.RECONVERGENT B5 ;  /* 0x0000000000057941 */ /* 0x000fea0003800200 */
.L_x_56:
        /* <DEDUP_REMOVED lines=21> */
.L_x_59:
[----:B------:R-:W-:Y:S05]  /*43f0*/  BSYNC.RECONVERGENT B5 ;  /* 0x0000000000057941 */ /* 0x000fea0003800200 */
.L_x_58:
[----:B------:R-:W1:Y:S01]  /*4400*/  MUFU.RCP R7, R64 ;  /* 0x0000004000077308 */ /* 0x000e620000001000 */
[----:B------:R-:W-:Y:S01]  /*4410*/  FADD R60, R48, R48 ;  /* 0x00000030303c7221 */ /* 0x000fe20000000000 */
[----:B------:R-:W-:Y:S01]  /*4420*/  FMUL R109, R109, R20 ;  /* 0x000000146d6d7220 */ /* 0x000fe20000400000 */
[----:B------:R-:W-:Y:S02]  /*4430*/  BSSY.RECONVERGENT B5, `(.L_x_60) ;  /* 0x0000010000057945 */ /* 0x000fe40003800200 */
[----:B------:R-:W-:Y:S01]  /*4440*/  FFMA R67, R101, 5, R60 ;  /* 0x40a0000065437823 */ /* 0x000fe2000000003c */
[----:B------:R-:W-:Y:S02]  /*4450*/  FFMA R21, R56, R21, R109 ;  /* 0x0000001538157223 */ /* 0x000fe4000000006d */
[----:B------:R-:W2:Y:S01]  /*4460*/  FCHK P0, R63, R64 ;  /* 0x000000403f007302 */ /* 0x000ea20000000000 */
[----:B------:R-:W-:Y:S01]  /*4470*/  FADD R67, -R18, R67 ;  /* 0x0000004312437221 */ /* 0x000fe20000000100 */
        /* <DEDUP_REMOVED lines=11> */
.L_x_61:
[----:B------:R-:W-:Y:S05]  /*4530*/  BSYNC.RECONVERGENT B5 ;  /* 0x0000000000057941 */ /* 0x000fea0003800200 */
.L_x_60:
[C---:B------:R-:W-:Y:S01]  /*4540*/  FFMA R6, R57.reuse, -4, R14 ;  /* 0xc080000039067823 */ /* 0x040fe2000000000e */
[----:B------:R-:W-:Y:S01]  /*4550*/  FMUL R56, R46, 3 ;  /* 0x404000002e387820 */ /* 0x000fe20000400000 */
[----:B------:R-:W-:Y:S01]  /*4560*/  FADD R7, R57, R57 ;  /* 0x0000003939077221 */ /* 0x000fe20000000000 */
[----:B------:R-:W-:Y:S01]  /*4570*/  UMOV UR4, 0x3dcccccd ;  /* 0x3dcccccd00047882 */ /* 0x000fe20000000000 */
[----:B------:R-:W-:Y:S01]  /*4580*/  BSSY.RECONVERGENT B5, `(.L_x_62) ;  /* 0x000002a000057945 */ /* 0x000fe20003800200 */
[----:B------:R-:W-:Y:S01]  /*4590*/  FADD R6, R6, R56 ;  /* 0x0000003806067221 */ /* 0x000fe20000000000 */
[----:B------:R-:W-:Y:S01]  /*45a0*/  FADD R7, R14, -R7 ;  /* 0x800000070e077221 */ /* 0x000fe20000000000 */
[----:B------:R-:W-:Y:S02]  /*45b0*/  MOV R78, UR4 ;  /* 0x00000004004e7c02 */ /* 0x000fe40008000f00 */
[----:B------:R-:W-:Y:S01]  /*45c0*/  FMUL R63, R6, 0.25 ;  /* 0x3e800000063f7820 */ /* 0x000fe20000400000 */
[----:B------:R-:W-:-:S03]  /*45d0*/  FADD R7, R46, R7 ;  /* 0x000000072e077221 */ /* 0x000fc60000000000 */
[----:B------:R-:W-:Y:S01]  /*45e0*/  FMUL R64, R6, R63 ;  /* 0x0000003f06407220 */ /* 0x000fe20000400000 */
[----:B------:R-:W-:Y:S01]  /*45f0*/  FMUL R6, R7, 1.0833333730697631836 ;  /* 0x3f8aaaab07067820 */ /* 0x000fe20000400000 */
[----:B------:R-:W-:-:S03]  /*4600*/  FFMA R63, R99, -4, R56 ;  /* 0xc0800000633f7823 */ /* 0x000fc60000000038 */
[----:B------:R-:W-:Y:S01]  /*4610*/  FFMA R6, R7, R6, R64 ;  /* 0x0000000607067223 */ /* 0x000fe20000000040 */
[----:B------:R-:W-:-:S03]  /*4620*/  FADD R56, R10, R63 ;  /* 0x0000003f0a387221 */ /* 0x000fc60000000000 */
[----:B------:R-:W-:Y:S01]  /*4630*/  FADD R6, R6, 9.9999999747524270788e-07 ;  /* 0x358637bd06067421 */ /* 0x000fe20000000000 */
[----:B------:R-:W-:-:S03]  /*4640*/  FMUL R67, R56, 0.25 ;  /* 0x3e80000038437820 */ /* 0x000fc60000400000 */
[----:B------:R-:W-:Y:S01]  /*4650*/  FMUL R71, R6, R6 ;  /* 0x0000000606477220 */ /* 0x000fe20000400000 */
[----:B------:R-:W-:Y:S01]  /*4660*/  FADD R6, R46, R46 ;  /* 0x0000002e2e067221 */ /* 0x000fe20000000000 */
[----:B------:R-:W-:Y:S02]  /*4670*/  FMUL R74, R56, R67 ;  /* 0x00000043384a7220 */ /* 0x000fe40000400000 */
[----:B------:R-:W1:Y:S01]  /*4680*/  MUFU.RCP R64, R71 ;  /* 0x0000004700407308 */ /* 0x000e620000001000 */
[----:B------:R-:W-:-:S04]  /*4690*/  FADD R6, R57, -R6 ;  /* 0x8000000639067221 */ /* 0x000fc80000000000 */
[----:B------:R-:W-:-:S03]  /*46a0*/  FADD R6, R99, R6 ;  /* 0x0000000663067221 */ /* 0x000fc60000000000 */
[----:B------:R-:W2:Y:S01]  /*46b0*/  FCHK P0, R78, R71 ;  /* 0x000000474e007302 */ /* 0x000ea20000000000 */
[----:B------:R-:W-:-:S04]  /*46c0*/  FMUL R7, R6, 1.0833333730697631836 ;  /* 0x3f8aaaab06077820 */ /* 0x000fc80000400000 */
[----:B------:R-:W-:Y:S01]  /*46d0*/  FMUL R6, R6, R7 ;  /* 0x0000000706067220 */ /* 0x000fe20000400000 */
[----:B------:R-:W-:Y:S01]  /*46e0*/  FADD R7, R99, R99 ;  /* 0x0000006363077221 */ /* 0x000fe20000000000 */
[----:B-1----:R-:W-:-:S03]  /*46f0*/  FFMA R69, -R71, R64, 1 ;  /* 0x3f80000047457423 */ /* 0x002fc60000000140 */
[----:B------:R-:W-:Y:S01]  /*4700*/  FADD R63, R46, -R7 ;  /* 0x800000072e3f7221 */ /* 0x000fe20000000000 */
[----:B------:R-:W-:Y:S01]  /*4710*/  FADD R7, -R99, R57 ;  /* 0x0000003963077221 */ /* 0x000fe20000000100 */
[----:B------:R-:W-:Y:S02]  /*4720*/  FFMA R69, R64, R69, R64 ;  /* 0x0000004540457223 */ /* 0x000fe40000000040 */
[----:B------:R-:W-:Y:S01]  /*4730*/  FADD R63, R10, R63 ;  /* 0x0000003f0a3f7221 */ /* 0x000fe20000000000 */
[----:B------:R-:W-:Y:S01]  /*4740*/  FMUL R56, R7, 0.25 ;  /* 0x3e80000007387820 */ /* 0x000fe20000400000 */
[----:B------:R-:W-:Y:S01]  /*4750*/  FFMA R64, R109, R20, R21 ;  /* 0x000000146d407223 */ /* 0x000fe20000000015 */
[----:B------:R-:W-:Y:S01]  /*4760*/  FFMA R76, R69, 0.10000000149011611938, RZ ;  /* 0x3dcccccd454c7823 */ /* 0x000fe200000000ff */
[----:B------:R-:W-:Y:S01]  /*4770*/  FMUL R66, R63, 1.0833333730697631836 ;  /* 0x3f8aaaab3f427820 */ /* 0x000fe20000400000 */
[----:B------:R-:W-:Y:S02]  /*4780*/  FFMA R21, R7, R56, R6 ;  /* 0x0000003807157223 */ /* 0x000fe40000000006 */
[----:B------:R-:W-:Y:S01]  /*4790*/  FFMA R67, -R71, R76, 0.10000000149011611938 ;  /* 0x3dcccccd47437423 */ /* 0x000fe2000000014c */
[----:B------:R-:W-:-:S03]  /*47a0*/  FFMA R20, R63, R66, R74 ;  /* 0x000000423f147223 */ /* 0x000fc6000000004a */
[----:B------:R-:W-:Y:S01]  /*47b0*/  FFMA R69, R69, R67, R76 ;  /* 0x0000004345457223 */ /* 0x000fe2000000004c */
[----:B--2---:R-:W-:Y:S06]  /*47c0*/  @!P0 BRA `(.L_x_63) ;  /* 0x0000000000148947 */ /* 0x004fec0003800000 */
[----:B------:R-:W-:Y:S01]  /*47d0*/  HFMA2 R7, -RZ, RZ, 1.44921875, -19.203125 ;  /* 0x3dcccccdff077431 */ /* 0x000fe200000001ff */
[----:B------:R-:W-:Y:S02]  /*47e0*/  MOV R6, R71 ;  /* 0x0000004700067202 */ /* 0x000fe40000000f00 */
[----:B------:R-:W-:-:S07]  /*47f0*/  MOV R108, 0x4810 ;  /* 0x00004810006c7802 */ /* 0x000fce0000000f00 */
[----:B0-----:R-:W-:Y:S05]  /*4800*/  CALL.REL.NOINC `($__internal_2_$__cuda_sm3x_div_rn_noftz_f32_slowpath) ;  /* 0x000004ec00347944 */ /* 0x001fea0003c00000 */
[----:B------:R-:W-:-:S07]  /*4810*/  MOV R69, R109 ;  /* 0x0000006d00457202 */ /* 0x000fce0000000f00 */
.L_x_63:
[----:B------:R-:W-:Y:S05]  /*4820*/  BSYNC.RECONVERGENT B5 ;  /* 0x0000000000057941 */ /* 0x000fea0003800200 */
.L_x_62:
[----:B------:R-:W-:Y:S01]  /*4830*/  FADD R21, R21, 9.9999999747524270788e-07 ;  /* 0x358637bd15157421 */ /* 0x000fe20000000000 */
[----:B------:R-:W-:Y:S01]  /*4840*/  UMOV UR4, 0x3f19999a ;  /* 0x3f19999a00047882 */ /* 0x000fe20000000000 */
[----:B------:R-:W-:Y:S02]  /*4850*/  BSSY.RECONVERGENT B5, `(.L_x_64) ;  /* 0x000000f000057945 */ /* 0x000fe40003800200 */
[----:B------:R-:W-:Y:S01]  /*4860*/  FMUL R6, R21, R21 ;  /* 0x0000001515067220 */ /* 0x000fe20000400000 */
[----:B------:R-:W-:-:S03]  /*4870*/  MOV R21, UR4 ;  /* 0x0000000400157c02 */ /* 0x000fc60008000f00 */
        /* <DEDUP_REMOVED lines=12> */
.L_x_65:
[----:B------:R-:W-:Y:S05]  /*4940*/  BSYNC.RECONVERGENT B5 ;  /* 0x0000000000057941 */ /* 0x000fea0003800200 */
.L_x_64:
        /* <DEDUP_REMOVED lines=17> */
.L_x_67:
[----:B------:R-:W-:Y:S05]  /*4a60*/  BSYNC.RECONVERGENT B5 ;  /* 0x0000000000057941 */ /* 0x000fea0003800200 */
.L_x_66:
        /* <DEDUP_REMOVED lines=16> */
.L_x_69:
[----:B------:R-:W-:Y:S05]  /*4b70*/  BSYNC.RECONVERGENT B5 ;  /* 0x0000000000057941 */ /* 0x000fea0003800200 */
.L_x_68:
        /* <DEDUP_REMOVED lines=21> */
.L_x_71:
[----:B------:R-:W-:Y:S05]  /*4cd0*/  BSYNC.RECONVERGENT B5 ;  /* 0x0000000000057941 */ /* 0x000fea0003800200 */
.L_x_70:
        /* <DEDUP_REMOVED lines=19> */
.L_x_73:
[----:B------:R-:W-:Y:S05]  /*4e10*/  BSYNC.RECONVERGENT B5 ;  /* 0x0000000000057941 */ /* 0x000fea0003800200 */
.L_x_72:
[C---:B------:R-:W-:Y:S01]  /*4e20*/  FFMA R6, R55.reuse, -4, R12 ;  /* 0xc080000037067823 */ /* 0x040fe2000000000c */
[----:B------:R-:W-:Y:S01]  /*4e30*/  FMUL R14, R44, 3 ;  /* 0x404000002c0e7820 */ /* 0x000fe20000400000 */
[----:B------:R-:W-:Y:S01]  /*4e40*/  FADD R7, R55, R55 ;  /* 0x0000003737077221 */ /* 0x000fe20000000000 */
[----:B------:R-:W-:Y:S01]  /*4e50*/  UMOV UR4, 0x3dcccccd ;  /* 0x3dcccccd00047882 */ /* 0x000fe20000000000 */
[----:B------:R-:W-:Y:S01]  /*4e60*/  BSSY.RECONVERGENT B5, `(.L_x_74) ;  /* 0x000002a000057945 */ /* 0x000fe20003800200 */
[----:B------:R-:W-:Y:S01]  /*4e70*/  FADD R6, R6, R14 ;  /* 0x0000000e06067221 */ /* 0x000fe20000000000 */
[----:B------:R-:W-:Y:S01]  /*4e80*/  FADD R7, R12, -R7 ;  /* 0x800000070c077221 */ /* 0x000fe20000000000 */
[----:B------:R-:W-:Y:S01]  /*4e90*/  MOV R78, UR4 ;  /* 0x00000004004e7c02 */ /* 0x000fe20008000f00 */
[----:B------:R-:W-:Y:S01]  /*4ea0*/  FFMA R69, R109, R69, R20 ;  /* 0x000000456d457223 */ /* 0x000fe20000000014 */
        /* <DEDUP_REMOVED lines=25> */
[----:B------:R-:W-:Y:S02]  /*5040*/  FFMA R76, R71, 0.10000000149011611938, RZ ;  /* 0x3dcccccd474c7823 */ /* 0x000fe400000000ff */
[----:B------:R-:W-:Y:S01]  /*5050*/  FMUL R66, R21, 1.0833333730697631836 ;  /* 0x3f8aaaab15427820 */ /* 0x000fe20000400000 */
[----:B------:R-:W-:Y:S01]  /*5060*/  FFMA R20, R7, R14, R6 ;  /* 0x0000000e07147223 */ /* 0x000fe20000000006 */
[----:B------:R-:W-:-:S02]  /*5070*/  FFMA R63, -R67, R76, 0.10000000149011611938 ;  /* 0x3dcccccd433f7423 */ /* 0x000fc4000000014c */
[----:B------:R-:W-:Y:S02]  /*5080*/  FFMA R14, R21, R66, R74 ;  /* 0x00000042150e7223 */ /* 0x000fe4000000004a */
[----:B------:R-:W-:Y:S01]  /*5090*/  FFMA R71, R71, R63, R76 ;  /* 0x0000003f47477223 */ /* 0x000fe2000000004c */
[----:B--2---:R-:W-:Y:S06]  /*50a0*/  @!P0 BRA `(.L_x_75) ;  /* 0x0000000000148947 */ /* 0x004fec0003800000 */
[----:B------:R-:W-:Y:S01]  /*50b0*/  HFMA2 R7, -RZ, RZ, 1.44921875, -19.203125 ;  /* 0x3dcccccdff077431 */ /* 0x000fe200000001ff */
[----:B------:R-:W-:Y:S02]  /*50c0*/  MOV R6, R67 ;  /* 0x0000004300067202 */ /* 0x000fe40000000f00 */
[----:B------:R-:W-:-:S07]  /*50d0*/  MOV R108, 0x50f0 ;  /* 0x000050f0006c7802 */ /* 0x000fce0000000f00 */
[----:B0-----:R-:W-:Y:S05]  /*50e0*/  CALL.REL.NOINC `($__internal_2_$__cuda_sm3x_div_rn_noftz_f32_slowpath) ;  /* 0x000004e000fc7944 */ /* 0x001fea0003c00000 */
[----:B------:R-:W-:-:S07]  /*50f0*/  MOV R71, R109 ;  /* 0x0000006d00477202 */ /* 0x000fce0000000f00 */
.L_x_75:
[----:B------:R-:W-:Y:S05]  /*5100*/  BSYNC.RECONVERGENT B5 ;  /* 0x0000000000057941 */ /* 0x000fea0003800200 */
.L_x_74:
        /* <DEDUP_REMOVED lines=17> */
.L_x_77:
[----:B------:R-:W-:Y:S05]  /*5220*/  BSYNC.RECONVERGENT B5 ;  /* 0x0000000000057941 */ /* 0x000fea0003800200 */
.L_x_76:
        /* <DEDUP_REMOVED lines=17> */
.L_x_79:
[----:B------:R-:W-:Y:S05]  /*5340*/  BSYNC.RECONVERGENT B5 ;  /* 0x0000000000057941 */ /* 0x000fea0003800200 */
.L_x_78:
        /* <DEDUP_REMOVED lines=16> */
.L_x_81:
[----:B------:R-:W-:Y:S05]  /*5450*/  BSYNC.RECONVERGENT B5 ;  /* 0x0000000000057941 */ /* 0x000fea0003800200 */
.L_x_80:
        /* <DEDUP_REMOVED lines=21> */
.L_x_83:
[----:B------:R-:W-:Y:S05]  /*55b0*/  BSYNC.RECONVERGENT B5 ;  /* 0x0000000000057941 */ /* 0x000fea0003800200 */
.L_x_82:
        /* <DEDUP_REMOVED lines=19> */
.L_x_85:
[----:B------:R-:W-:Y:S05]  /*56f0*/  BSYNC.RECONVERGENT B5 ;  /* 0x0000000000057941 */ /* 0x000fea0003800200 */
.L_x_84:
[C---:B0-----:R-:W-:Y:S01]  /*5700*/  FFMA R7, R50.reuse, -4, R19 ;  /* 0xc080000032077823 */ /* 0x041fe20000000013 */
        /* <DEDUP_REMOVED lines=15> */
[----:B------:R-:W-:-:S04]  /*5800*/  FADD R7, R7, 9.9999999747524270788e-07 ;  /* 0x358637bd07077421 */ /* 0x000fc80000000000 */
[----:B------:R-:W-:Y:S01]  /*5810*/  FMUL R76, R7, R7 ;  /* 0x00000007074c7220 */ /* 0x000fe20000400000 */
[----:B------:R-:W-:-:S03]  /*5820*/  FADD R7, R49, R49 ;  /* 0x0000003131077221 */ /* 0x000fc60000000000 */
[----:B------:R-:W0:Y:S01]  /*5830*/  MUFU.RCP R63, R76 ;  /* 0x0000004c003f7308 */ /* 0x000e220000001000 */
[----:B------:R-:W-:-:S04]  /*5840*/  FADD R7, R50, -R7 ;  /* 0x8000000732077221 */ /* 0x000fc80000000000 */
[----:B------:R-:W-:-:S03]  /*5850*/  FADD R7, R2, R7 ;  /* 0x0000000702077221 */ /* 0x000fc60000000000 */
[----:B------:R-:W1:Y:S01]  /*5860*/  FCHK P0, R79, R76 ;  /* 0x0000004c4f007302 */ /* 0x000e620000000000 */
[----:B------:R-:W-:-:S04]  /*5870*/  FMUL R6, R7, 1.0833333730697631836 ;  /* 0x3f8aaaab07067820 */ /* 0x000fc80000400000 */
[----:B------:R-:W-:Y:S01]  /*5880*/  FMUL R7, R7, R6 ;  /* 0x0000000607077220 */ /* 0x000fe20000400000 */
[----:B------:R-:W-:Y:S01]  /*5890*/  FADD R6, R2, R2 ;  /* 0x0000000202067221 */ /* 0x000fe20000000000 */
[----:B0-----:R-:W-:-:S03]  /*58a0*/  FFMA R74, -R76, R63, 1 ;  /* 0x3f8000004c4a7423 */ /* 0x001fc6000000013f */
[----:B------:R-:W-:Y:S01]  /*58b0*/  FADD R66, R49, -R6 ;  /* 0x8000000631427221 */ /* 0x000fe20000000000 */
[----:B------:R-:W-:Y:S01]  /*58c0*/  FADD R6, -R2, R50 ;  /* 0x0000003202067221 */ /* 0x000fe20000000100 */
[----:B------:R-:W-:Y:S01]  /*58d0*/  FFMA R12, R63, R74, R63 ;  /* 0x0000004a3f0c7223 */ /* 0x000fe2000000003f */
[----:B------:R-:W-:Y:S01]  /*58e0*/  FMUL R74, R21, 0.25 ;  /* 0x3e800000154a7820 */ /* 0x000fe20000400000 */
[----:B------:R-:W-:Y:S02]  /*58f0*/  FADD R66, R45, R66 ;  /* 0x000000422d427221 */ /* 0x000fe40000000000 */
[----:B------:R-:W-:Y:S01]  /*5900*/  FFMA R77, R12, 0.10000000149011611938, RZ ;  /* 0x3dcccccd0c4d7823 */ /* 0x000fe200000000ff */
[----:B------:R-:W-:Y:S01]  /*5910*/  FMUL R75, R21, R74 ;  /* 0x0000004a154b7220 */ /* 0x000fe20000400000 */
[----:B------:R-:W-:Y:S01]  /*5920*/  FMUL R21, R6, 0.25 ;  /* 0x3e80000006157820 */ /* 0x000fe20000400000 */
[----:B------:R-:W-:Y:S01]  /*5930*/  FMUL R63, R66, 1.0833333730697631836 ;  /* 0x3f8aaaab423f7820 */ /* 0x000fe20000400000 */
[----:B------:R-:W-:-:S02]  /*5940*/  FFMA R74, -R76, R77, 0.10000000149011611938 ;  /* 0x3dcccccd4c4a7423 */ /* 0x000fc4000000014d */
[----:B------:R-:W-:Y:S01]  /*5950*/  FFMA R21, R6, R21, R7 ;  /* 0x0000001506157223 */ /* 0x000fe20000000007 */
[----:B------:R-:W-:Y:S01]  /*5960*/  FFMA R14, R66, R63, R75 ;  /* 0x0000003f420e7223 */ /* 0x000fe2000000004b */
[----:B------:R-:W-:Y:S01]  /*5970*/  FFMA R12, R12, R74, R77 ;  /* 0x0000004a0c0c7223 */ /* 0x000fe2000000004d */
[----:B-1----:R-:W-:Y:S06]  /*5980*/  @!P0 BRA `(.L_x_87) ;  /* 0x0000000000148947 */ /* 0x002fec0003800000 */
[----:B------:R-:W-:Y:S01]  /*5990*/  HFMA2 R7, -RZ, RZ, 1.44921875, -19.203125 ;  /* 0x3dcccccdff077431 */ /* 0x000fe200000001ff */
[----:B------:R-:W-:Y:S02]  /*59a0*/  MOV R6, R76 ;  /* 0x0000004c00067202 */ /* 0x000fe40000000f00 */
[----:B------:R-:W-:-:S07]  /*59b0*/  MOV R108, 0x59d0 ;  /* 0x000059d0006c7802 */ /* 0x000fce0000000f00 */
[----:B------:R-:W-:Y:S05]  /*59c0*/  CALL.REL.NOINC `($__internal_2_$__cuda_sm3x_div_rn_noftz_f32_slowpath) ;  /* 0x000004d800c47944 */ /* 0x000fea0003c00000 */
[----:B------:R-:W-:-:S07]  /*59d0*/  MOV R12, R109 ;  /* 0x0000006d000c7202 */ /* 0x000fce0000000f00 */
.L_x_87:
[----:B------:R-:W-:Y:S05]  /*59e0*/  BSYNC.RECONVERGENT B5 ;  /* 0x0000000000057941 */ /* 0x000fea0003800200 */
.L_x_86:
[----:B------:R-:W-:Y:S01]  /*59f0*/  FADD R21, R21, 9.9999999747524270788e-07 ;  /* 0x358637bd15157421 */ /* 0x000fe20000000000 */
[----:B------:R-:W-:Y:S01]  /*5a00*/  UMOV UR4, 0x3f19999a ;  /* 0x3f19999a00047882 */ /* 0x000fe20000000000 */
[----:B------:R-:W-:Y:S02]  /*5a10*/  BSSY.RECONVERGENT B5, `(.L_x_88) ;  /* 0x000000f000057945 */ /* 0x000fe40003800200 */
[----:B------:R-:W-:Y:S01]  /*5a20*/  FMUL R6, R21, R21 ;  /* 0x0000001515067220 */ /* 0x000fe20000400000 */
[----:B------:R-:W-:-:S03]  /*5a30*/  MOV R21, UR4 ;  /* 0x0000000400157c02 */ /* 0x000fc60008000f00 */
[----:B------:R-:W0:Y:S08]  /*5a40*/  MUFU.RCP R7, R6 ;  /* 0x0000000600077308 */ /* 0x000e300000001000 */
[----:B------:R-:W1:Y:S01]  /*5a50*/  FCHK P0, R21, R6 ;  /* 0x0000000615007302 */ /* 0x000e620000000000 */
[----:B0-----:R-:W-:-:S04]  /*5a60*/  FFMA R74, -R6, R7, 1 ;  /* 0x3f800000064a7423 */ /* 0x001fc80000000107 */
[----:B------:R-:W-:-:S04]  /*5a70*/  FFMA R74, R7, R74, R7 ;  /* 0x0000004a074a7223 */ /* 0x000fc80000000007 */
[----:B------:R-:W-:-:S04]  /*5a80*/  FFMA R7, R74, 0.60000002384185791016, RZ ;  /* 0x3f19999a4a077823 */ /* 0x000fc800000000ff */
[----:B------:R-:W-:-:S04]  /*5a90*/  FFMA R66, -R6, R7, 0.60000002384185791016 ;  /* 0x3f19999a06427423 */ /* 0x000fc80000000107 */
[----:B------:R-:W-:Y:S01]  /*5aa0*/  FFMA R74, R74, R66, R7 ;  /* 0x000000424a4a7223 */ /* 0x000fe20000000007 */
[----:B-1----:R-:W-:Y:S06]  /*5ab0*/  @!P0 BRA `(.L_x_89) ;  /* 0x0000000000108947 */ /* 0x002fec0003800000 */
[----:B------:R-:W-:Y:S01]  /*5ac0*/  HFMA2 R7, -RZ, RZ, 1.7744140625, -0.002735137939453125 ;  /* 0x3f19999aff077431 */ /* 0x000fe200000001ff */
[----:B------:R-:W-:-:S07]  /*5ad0*/  MOV R108, 0x5af0 ;  /* 0x00005af0006c7802 */ /* 0x000fce0000000f00 */
[----:B------:R-:W-:Y:S05]  /*5ae0*/  CALL.REL.NOINC `($__internal_2_$__cuda_sm3x_div_rn_noftz_f32_slowpath) ;  /* 0x000004d8007c7944 */ /* 0x000fea0003c00000 */
[----:B------:R-:W-:-:S07]  /*5af0*/  MOV R74, R109 ;  /* 0x0000006d004a7202 */ /* 0x000fce0000000f00 */
.L_x_89:
[----:B------:R-:W-:Y:S05]  /*5b00*/  BSYNC.RECONVERGENT B5 ;  /* 0x0000000000057941 */ /* 0x000fea0003800200 */
.L_x_88:
[----:B------:R-:W-:Y:S01]  /*5b10*/  FADD R14, R14, 9.9999999747524270788e-07 ;  /* 0x358637bd0e0e7421 */ /* 0x000fe20000000000 */
[----:B------:R-:W-:Y:S01]  /*5b20*/  UMOV UR4, 0x3e99999a ;  /* 0x3e99999a00047882 */ /* 0x000fe20000000000 */
[----:B------:R-:W-:Y:S01]  /*5b30*/  BSSY.RECONVERGENT B5, `(.L_x_90) ;  /* 0x000000f000057945 */ /* 0x000fe20003800200 */
[----:B------:R-:W-:Y:S01]  /*5b40*/  MOV R21, UR4 ;  /* 0x0000000400157c02 */ /* 0x000fe20008000f00 */
[----:B------:R-:W-:-:S04]  /*5b50*/  FMUL R6, R14, R14 ;  /* 0x0000000e0e067220 */ /* 0x000fc80000400000 */
[----:B------:R-:W0:Y:S08]  /*5b60*/  MUFU.RCP R7, R6 ;  /* 0x0000000600077308 */ /* 0x000e300000001000 */
[----:B------:R-:W1:Y:S01]  /*5b70*/  FCHK P0, R21, R6 ;  /* 0x0000000615007302 */ /* 0x000e620000000000 */
[----:B0-----:R-:W-:-:S04]  /*5b80*/  FFMA R66, -R6, R7, 1 ;  /* 0x3f80000006427423 */ /* 0x001fc80000000107 */
[----:B------:R-:W-:-:S04]  /*5b90*/  FFMA R66, R7, R66, R7 ;  /* 0x0000004207427223 */ /* 0x000fc80000000007 */
[----:B------:R-:W-:-:S04]  /*5ba0*/  FFMA R7, R66, 0.30000001192092895508, RZ ;  /* 0x3e99999a42077823 */ /* 0x000fc800000000ff */
[----:B------:R-:W-:-:S04]  /*5bb0*/  FFMA R14, -R6, R7, 0.30000001192092895508 ;  /* 0x3e99999a060e7423 */ /* 0x000fc80000000107 */
[----:B------:R-:W-:Y:S01]  /*5bc0*/  FFMA R66, R66, R14, R7 ;  /* 0x0000000e42427223 */ /* 0x000fe20000000007 */
[----:B-1----:R-:W-:Y:S06]  /*5bd0*/  @!P0 BRA `(.L_x_91) ;  /* 0x0000000000108947 */ /* 0x002fec0003800000 */
[----:B------:R-:W-:Y:S01]  /*5be0*/  HFMA2 R7, -RZ, RZ, 1.6494140625, -0.002735137939453125 ;  /* 0x3e99999aff077431 */ /* 0x000fe200000001ff */
[----:B------:R-:W-:-:S07]  /*5bf0*/  MOV R108, 0x5c10 ;  /* 0x00005c10006c7802 */ /* 0x000fce0000000f00 */
[----:B------:R-:W-:Y:S05]  /*5c00*/  CALL.REL.NOINC `($__internal_2_$__cuda_sm3x_div_rn_noftz_f32_slowpath) ;  /* 0x000004d800347944 */ /* 0x000fea0003c00000 */
[----:B------:R-:W-:-:S07]  /*5c10*/  MOV R66, R109 ;  /* 0x0000006d00427202 */ /* 0x000fce0000000f00 */
.L_x_91:
[----:B------:R-:W-:Y:S05]  /*5c20*/  BSYNC.RECONVERGENT B5 ;  /* 0x0000000000057941 */ /* 0x000fea0003800200 */
.L_x_90:
[----:B------:R-:W-:Y:S01]  /*5c30*/  FADD R75, R74, R12 ;  /* 0x0000000c4a4b7221 */ /* 0x000fe20000000000 */
[----:B------:R-:W-:Y:S03]  /*5c40*/  BSSY.RECONVERGENT B5, `(.L_x_92) ;  /* 0x000000f000057945 */ /* 0x000fe60003800200 */
[----:B------:R-:W-:-:S04]  /*5c50*/  FADD R75, R75, R66 ;  /* 0x000000424b4b7221 */ /* 0x000fc80000000000 */
        /* <DEDUP_REMOVED lines=13> */
.L_x_93:
[----:B------:R-:W-:Y:S05]  /*5d30*/  BSYNC.RECONVERGENT B5 ;  /* 0x0000000000057941 */ /* 0x000fea0003800200 */
.L_x_92:
[----:B------:R-:W0:Y:S01]  /*5d40*/  MUFU.RCP R6, R75 ;  /* 0x0000004b00067308 */ /* 0x000e220000001000 */
[----:B------:R-:W-:Y:S01]  /*5d50*/  FADD R21, R19, R19 ;  /* 0x0000001313157221 */ /* 0x000fe20000000000 */
[C---:B------:R-:W-:Y:S01]  /*5d60*/  FFMA R19, R49.reuse, 5, -R50 ;  /* 0x40a0000031137823 */ /* 0x040fe20000000832 */
[----:B------:R-:W-:Y:S01]  /*5d70*/  FADD R14, R2, R2 ;  /* 0x00000002020e7221 */ /* 0x000fe20000000000 */
[----:B------:R-:W-:Y:S01]  /*5d80*/  BSSY.RECONVERGENT B5, `(.L_x_94) ;  /* 0x0000011000057945 */ /* 0x000fe20003800200 */
[----:B------:R-:W-:Y:S02]  /*5d90*/  FFMA R76, R50, -7, R21 ;  /* 0xc0e00000324c7823 */ /* 0x000fe40000000015 */
[----:B------:R-:W-:Y:S01]  /*5da0*/  FADD R19, R14, R19 ;  /* 0x000000130e137221 */ /* 0x000fe20000000000 */
[----:B------:R-:W1:Y:S01]  /*5db0*/  FCHK P0, R74, R75 ;  /* 0x0000004b4a007302 */ /* 0x000e620000000000 */
[----:B------:R-:W-:Y:S02]  /*5dc0*/  FFMA R76, R49, 11, R76 ;  /* 0x41300000314c7823 */ /* 0x000fe4000000004c */
[----:B------:R-:W-:Y:S01]  /*5dd0*/  FMUL R19, R19, 0.16666667163372039795 ;  /* 0x3e2aaaab13137820 */ /* 0x000fe20000400000 */
[----:B0-----:R-:W-:-:S04]  /*5de0*/  FFMA R7, -R75, R6, 1 ;  /* 0x3f8000004b077423 */ /* 0x001fc80000000106 */
[----:B------:R-:W-:-:S04]  /*5df0*/  FFMA R7, R6, R7, R6 ;  /* 0x0000000706077223 */ /* 0x000fc80000000006 */
[----:B------:R-:W-:-:S04]  /*5e00*/  FFMA R6, R7, R74, RZ ;  /* 0x0000004a07067223 */ /* 0x000fc800000000ff */
[----:B------:R-:W-:-:S04]  /*5e10*/  FFMA R12, -R75, R6, R74 ;  /* 0x000000064b0c7223 */ /* 0x000fc8000000014a */
[----:B------:R-:W-:Y:S01]  /*5e20*/  FFMA R109, R7, R12, R6 ;  /* 0x0000000c076d7223 */ /* 0x000fe20000000006 */
[----:B------:R-:W-:Y:S01]  /*5e30*/  FMUL R12, R76, 0.16666667163372039795 ;  /* 0x3e2aaaab4c0c7820 */ /* 0x000fe20000400000 */
[----:B-1----:R-:W-:Y:S06]  /*5e40*/  @!P0 BRA `(.L_x_95) ;  /* 0x0000000000108947 */ /* 0x002fec0003800000 */
[----:B------:R-:W-:Y:S02]  /*5e50*/  MOV R7, R74 ;  /* 0x0000004a00077202 */ /* 0x000fe40000000f00 */
[----:B------:R-:W-:Y:S02]  /*5e60*/  MOV R6, R75 ;  /* 0x0000004b00067202 */ /* 0x000fe40000000f00 */
[----:B------:R-:W-:-:S07]  /*5e70*/  MOV R108, 0x5e90 ;  /* 0x00005e90006c7802 */ /* 0x000fce0000000f00 */
[----:B------:R-:W-:Y:S05]  /*5e80*/  CALL.REL.NOINC `($__internal_2_$__cuda_sm3x_div_rn_noftz_f32_slowpath) ;  /* 0x000004d400947944 */ /* 0x000fea0003c00000 */
.L_x_95:
[----:B------:R-:W-:Y:S05]  /*5e90*/  BSYNC.RECONVERGENT B5 ;  /* 0x0000000000057941 */ /* 0x000fea0003800200 */
.L_x_94:
[----:B------:R-:W0:Y:S01]  /*5ea0*/  MUFU.RCP R6, R75 ;  /* 0x0000004b00067308 */ /* 0x000e220000001000 */
[----:B------:R-:W-:Y:S01]  /*5eb0*/  FADD R21, R49, R49 ;  /* 0x0000003131157221 */ /* 0x000fe20000000000 */
[----:B------:R-:W-:Y:S03]  /*5ec0*/  BSSY.RECONVERGENT B5, `(.L_x_96) ;  /* 0x0000011000057945 */ /* 0x000fe60003800200 */
[----:B------:R-:W-:-:S03]  /*5ed0*/  FFMA R76, R2, 5, R21 ;  /* 0x40a00000024c7823 */ /* 0x000fc60000000015 */
[----:B------:R-:W1:Y:S01]  /*5ee0*/  FCHK P0, R66, R75 ;  /* 0x0000004b42007302 */ /* 0x000e620000000000 */
[----:B------:R-:W-:Y:S01]  /*5ef0*/  FADD R76, -R45, R76 ;  /* 0x0000004c2d4c7221 */ /* 0x000fe20000000100 */
[----:B0-----:R-:W-:-:S04]  /*5f00*/  FFMA R7, -R75, R6, 1 ;  /* 0x3f8000004b077423 */ /* 0x001fc80000000106 */
[----:B------:R-:W-:Y:S01]  /*5f10*/  FFMA R7, R6, R7, R6 ;  /* 0x0000000706077223 */ /* 0x000fe20000000006 */
[----:B------:R-:W-:-:S03]  /*5f20*/  FMUL R6, R109, R19 ;  /* 0x000000136d067220 */ /* 0x000fc60000400000 */
[----:B------:R-:W-:Y:S01]  /*5f30*/  FFMA R74, R7, R66, RZ ;  /* 0x00000042074a7223 */ /* 0x000fe200000000ff */
[----:B------:R-:W-:Y:S01]  /*5f40*/  FFMA R63, R63, R12, R6 ;  /* 0x0000000c3f3f7223 */ /* 0x000fe20000000006 */
[----:B------:R-:W-:Y:S02]  /*5f50*/  FMUL R12, R76, 0.16666667163372039795 ;  /* 0x3e2aaaab4c0c7820 */ /* 0x000fe40000400000 */
[----:B------:R-:W-:-:S04]  /*5f60*/  FFMA R19, -R75, R74, R66 ;  /* 0x0000004a4b137223 */ /* 0x000fc80000000142 */
[----:B------:R-:W-:Y:S01]  /*5f70*/  FFMA R109, R7, R19, R74 ;  /* 0x00000013076d7223 */ /* 0x000fe2000000004a */
[----:B-1----:R-:W-:Y:S06]  /*5f80*/  @!P0 BRA `(.L_x_97) ;  /* 0x0000000000108947 */ /* 0x002fec0003800000 */
[----:B------:R-:W-:Y:S02]  /*5f90*/  MOV R7, R66 ;  /* 0x0000004200077202 */ /* 0x000fe40000000f00 */
[----:B------:R-:W-:Y:S02]  /*5fa0*/  MOV R6, R75 ;  /* 0x0000004b00067202 */ /* 0x000fe40000000f00 */
[----:B------:R-:W-:-:S07]  /*5fb0*/  MOV R108, 0x5fd0 ;  /* 0x00005fd0006c7802 */ /* 0x000fce0000000f00 */
[----:B------:R-:W-:Y:S05]  /*5fc0*/  CALL.REL.NOINC `($__internal_2_$__cuda_sm3x_div_rn_noftz_f32_slowpath) ;  /* 0x000004d400447944 */ /* 0x000fea0003c00000 */
.L_x_97:
[----:B------:R-:W-:Y:S05]  /*5fd0*/  BSYNC.RECONVERGENT B5 ;  /* 0x0000000000057941 */ /* 0x000fea0003800200 */
.L_x_96:
[C---:B------:R-:W-:Y:S01]  /*5fe0*/  FFMA R6, R53.reuse, -4, R72 ;  /* 0xc080000035067823 */ /* 0x040fe20000000048 */
[----:B------:R-:W-:Y:S01]  /*5ff0*/  FMUL R66, R42, 3 ;  /* 0x404000002a427820 */ /* 0x000fe20000400000 */
[----:B------:R-:W-:Y:S01]  /*6000*/  FADD R7, R53, R53 ;  /* 0x0000003535077221 */ /* 0x000fe20000000000 */
[----:B------:R-:W-:Y:S01]  /*6010*/  UMOV UR4, 0x3dcccccd ;  /* 0x3dcccccd00047882 */ /* 0x000fe20000000000 */
[----:B------:R-:W-:Y:S01]  /*6020*/  BSSY.RECONVERGENT B5, `(.L_x_98) ;  /* 0x000002a000057945 */ /* 0x000fe20003800200 */
[--C-:B------:R-:W-:Y:S01]  /*6030*/  FADD R6, R6, R66.reuse ;  /* 0x0000004206067221 */ /* 0x100fe20000000000 */
[----:B------:R-:W-:Y:S01]  /*6040*/  FADD R7, R72, -R7 ;  /* 0x8000000748077221 */ /* 0x000fe20000000000 */
[----:B------:R-:W-:Y:S01]  /*6050*/  MOV R81, UR4 ;  /* 0x0000000400517c02 */ /* 0x000fe20008000f00 */
[----:B------:R-:W-:Y:S01]  /*6060*/  FFMA R66, R95, -4, R66 ;  /* 0xc08000005f427823 */ /* 0x000fe20000000042 */
[----:B------:R-:W-:Y:S01]  /*6070*/  FMUL R19, R6, 0.25 ;  /* 0x3e80000006137820 */ /* 0x000fe20000400000 */
[----:B------:R-:W-:Y:S01]  /*6080*/  FADD R7, R42, R7 ;  /* 0x000000072a077221 */ /* 0x000fe20000000000 */
[----:B------:R-:W-:-:S02]  /*6090*/  FFMA R63, R109, R12, R63 ;  /* 0x0000000c6d3f7223 */ /* 0x000fc4000000003f */
[----:B------:R-:W-:Y:S01]  /*60a0*/  FMUL R74, R6, R19 ;  /* 0x00000013064a7220 */ /* 0x000fe20000400000 */
[----:B------:R-:W-:Y:S01]  /*60b0*/  FMUL R6, R7, 1.0833333730697631836 ;  /* 0x3f8aaaab07067820 */ /* 0x000fe20000400000 */
[----:B------:R-:W-:-:S03]  /*60c0*/  FADD R19, R43, R66 ;  /* 0x000000422b137221 */ /* 0x000fc60000000000 */
[----:B------:R-:W-:-:S04]  /*60d0*/  FFMA R6, R7, R6, R74 ;  /* 0x0000000607067223 */ /* 0x000fc8000000004a */
        /* <DEDUP_REMOVED lines=30> */
.L_x_99:
[----:B------:R-:W-:Y:S05]  /*62c0*/  BSYNC.RECONVERGENT B5 ;  /* 0x0000000000057941 */ /* 0x000fea0003800200 */
.L_x_98:
        /* <DEDUP_REMOVED lines=17> */
.L_x_101:
[----:B------:R-:W-:Y:S05]  /*63e0*/  BSYNC.RECONVERGENT B5 ;  /* 0x0000000000057941 */ /* 0x000fea0003800200 */
.L_x_100:
        /* <DEDUP_REMOVED lines=17> */
.L_x_103:
[----:B------:R-:W-:Y:S05]  /*6500*/  BSYNC.RECONVERGENT B5 ;  /* 0x0000000000057941 */ /* 0x000fea0003800200 */
.L_x_102:
        /* <DEDUP_REMOVED lines=16> */
.L_x_105:
[----:B------:R-:W-:Y:S05]  /*6610*/  BSYNC.RECONVERGENT B5 ;  /* 0x0000000000057941 */ /* 0x000fea0003800200 */
.L_x_104:
        /* <DEDUP_REMOVED lines=8> */
[----:B------:R-:W-:-:S04]  /*66a0*/  FFMA R72, R42, 11, R79 ;  /* 0x413000002a487823 */ /* 0x000fc8000000004f */
        /* <DEDUP_REMOVED lines=12> */
.L_x_107:
[----:B------:R-:W-:Y:S05]  /*6770*/  BSYNC.RECONVERGENT B5 ;  /* 0x0000000000057941 */ /* 0x000fea0003800200 */
.L_x_106:
[----:B------:R-:W0:Y:S01]  /*6780*/  MUFU.RCP R6, R77 ;  /* 0x0000004d00067308 */ /* 0x000e220000001000 */
[----:B------:R-:W-:Y:S01]  /*6790*/  FADD R12, R42, R42 ;  /* 0x0000002a2a0c7221 */ /* 0x000fe20000000000 */
[----:B------:R-:W-:Y:S01]  /*67a0*/  FMUL R66, R109, R66 ;  /* 0x000000426d427220 */ /* 0x000fe20000400000 */
[----:B------:R-:W-:Y:S02]  /*67b0*/  BSSY.RECONVERGENT B5, `(.L_x_108) ;  /* 0x0000010000057945 */ /* 0x000fe40003800200 */
[----:B------:R-:W-:Y:S01]  /*67c0*/  FFMA R78, R95, 5, R12 ;  /* 0x40a000005f4e7823 */ /* 0x000fe2000000000c */
[----:B------:R-:W-:Y:S02]  /*67d0*/  FFMA R66, R75, R72, R66 ;  /* 0x000000484b427223 */ /* 0x000fe40000000042 */
[----:B------:R-:W1:Y:S01]  /*67e0*/  FCHK P0, R74, R77 ;  /* 0x0000004d4a007302 */ /* 0x000e620000000000 */
[----:B------:R-:W-:-:S04]  /*67f0*/  FADD R78, -R43, R78 ;  /* 0x0000004e2b4e7221 */ /* 0x000fc80000000100 */
[----:B------:R-:W-:Y:S01]  /*6800*/  FMUL R75, R78, 0.16666667163372039795 ;  /* 0x3e2aaaab4e4b7820 */ /* 0x000fe20000400000 */
        /* <DEDUP_REMOVED lines=10> */
.L_x_109:
[----:B------:R-:W-:Y:S05]  /*68b0*/  BSYNC.RECONVERGENT B5 ;  /* 0x0000000000057941 */ /* 0x000fea0003800200 */
.L_x_108:
        /* <DEDUP_REMOVED lines=15> */
[----:B------:R-:W-:Y:S01]  /*69b0*/  FADD R74, R52, R77 ;  /* 0x0000004d344a7221 */ /* 0x000fe20000000000 */
[----:B------:R-:W-:Y:S02]  /*69c0*/  FADD R77, R94, -R61 ;  /* 0x8000003d5e4d7221 */ /* 0x000fe40000000000 */
[----:B------:R-:W-:Y:S02]  /*69d0*/  FADD R6, R6, 9.9999999747524270788e-07 ;  /* 0x358637bd06067421 */ /* 0x000fe40000000000 */
[----:B------:R-:W-:Y:S02]  /*69e0*/  FADD R77, R52, R77 ;  /* 0x0000004d344d7221 */ /* 0x000fe40000000000 */
[----:B------:R-:W-:Y:S01]  /*69f0*/  FMUL R80, R6, R6 ;  /* 0x0000000606507220 */ /* 0x000fe20000400000 */
[----:B------:R-:W-:Y:S01]  /*6a00*/  FADD R6, R47, -R62 ;  /* 0x8000003e2f067221 */ /* 0x000fe20000000000 */
[----:B------:R-:W-:-:S02]  /*6a10*/  FMUL R76, R77, 1.0833333730697631836 ;  /* 0x3f8aaaab4d4c7820 */ /* 0x000fc40000400000 */
[----:B------:R-:W0:Y:S01]  /*6a20*/  MUFU.RCP R79, R80 ;  /* 0x00000050004f7308 */ /* 0x000e220000001000 */
[----:B------:R-:W-:-:S04]  /*6a30*/  FADD R6, R51, R6 ;  /* 0x0000000633067221 */ /* 0x000fc80000000000 */
[----:B------:R-:W-:-:S03]  /*6a40*/  FMUL R7, R6, 1.0833333730697631836 ;  /* 0x3f8aaaab06077820 */ /* 0x000fc60000400000 */
[----:B------:R-:W1:Y:S01]  /*6a50*/  FCHK P0, R83, R80 ;  /* 0x0000005053007302 */ /* 0x000e620000000000 */
[----:B------:R-:W-:Y:S01]  /*6a60*/  FMUL R7, R6, R7 ;  /* 0x0000000706077220 */ /* 0x000fe20000400000 */
[----:B------:R-:W-:Y:S01]  /*6a70*/  FADD R6, -R51, R47 ;  /* 0x0000002f33067221 */ /* 0x000fe20000000100 */
[----:B0-----:R-:W-:-:S04]  /*6a80*/  FFMA R72, -R80, R79, 1 ;  /* 0x3f80000050487423 */ /* 0x001fc8000000014f */
[----:B------:R-:W-:Y:S01]  /*6a90*/  FFMA R72, R79, R72, R79 ;  /* 0x000000484f487223 */ /* 0x000fe2000000004f */
[----:B------:R-:W-:-:S03]  /*6aa0*/  FMUL R79, R74, 0.25 ;  /* 0x3e8000004a4f7820 */ /* 0x000fc60000400000 */
[----:B------:R-:W-:Y:S01]  /*6ab0*/  FFMA R81, R72, 0.10000000149011611938, RZ ;  /* 0x3dcccccd48517823 */ /* 0x000fe200000000ff */
[----:B------:R-:W-:Y:S01]  /*6ac0*/  FMUL R78, R74, R79 ;  /* 0x0000004f4a4e7220 */ /* 0x000fe20000400000 */
[----:B------:R-:W-:Y:S02]  /*6ad0*/  FMUL R74, R6, 0.25 ;  /* 0x3e800000064a7820 */ /* 0x000fe40000400000 */
[----:B------:R-:W-:Y:S02]  /*6ae0*/  FFMA R79, -R80, R81, 0.10000000149011611938 ;  /* 0x3dcccccd504f7423 */ /* 0x000fe40000000151 */
        /* <DEDUP_REMOVED lines=9> */
.L_x_111:
[----:B------:R-:W-:Y:S05]  /*6b80*/  BSYNC.RECONVERGENT B5 ;  /* 0x0000000000057941 */ /* 0x000fea0003800200 */
.L_x_110:
        /* <DEDUP_REMOVED lines=17> */
.L_x_113:
[----:B------:R-:W-:Y:S05]  /*6ca0*/  BSYNC.RECONVERGENT B5 ;  /* 0x0000000000057941 */ /* 0x000fea0003800200 */
.L_x_112:
        /* <DEDUP_REMOVED lines=17> */
.L_x_115:
[----:B------:R-:W-:Y:S05]  /*6dc0*/  BSYNC.RECONVERGENT B5 ;  /* 0x0000000000057941 */ /* 0x000fea0003800200 */
.L_x_114:
        /* <DEDUP_REMOVED lines=16> */
.L_x_117:
[----:B------:R-:W-:Y:S05]  /*6ed0*/  BSYNC.RECONVERGENT B5 ;  /* 0x0000000000057941 */ /* 0x000fea0003800200 */
.L_x_116:
[----:B------:R-:W0:Y:S01]  /*6ee0*/  MUFU.RCP R6, R77 ;  /* 0x0000004d00067308 */ /* 0x000e220000001000 */
[----:B------:R-:W-:Y:S01]  /*6ef0*/  FADD R72, R40, R40 ;  /* 0x0000002828487221 */ /* 0x000fe20000000000 */
[C---:B------:R-:W-:Y:S01]  /*6f00*/  FFMA R78, R94.reuse, 5, -R47 ;  /* 0x40a000005e4e7823 */ /* 0x040fe2000000082f */
[----:B------:R-:W-:Y:S02]  /*6f10*/  BSSY.RECONVERGENT B5, `(.L_x_118) ;  /* 0x0000011000057945 */ /* 0x000fe40003800200 */
[----:B------:R-:W-:Y:S01]  /*6f20*/  FFMA R79, R47, -7, R72 ;  /* 0xc0e000002f4f7823 */ /* 0x000fe20000000048 */
[----:B------:R-:W-:Y:S02]  /*6f30*/  FADD R78, R61, R78 ;  /* 0x0000004e3d4e7221 */ /* 0x000fe40000000000 */
        /* <DEDUP_REMOVED lines=14> */
.L_x_119:
[----:B------:R-:W-:Y:S05]  /*7020*/  BSYNC.RECONVERGENT B5 ;  /* 0x0000000000057941 */ /* 0x000fea0003800200 */
.L_x_118:
[----:B------:R-:W0:Y:S01]  /*7030*/  MUFU.RCP R6, R77 ;  /* 0x0000004d00067308 */ /* 0x000e220000001000 */
[----:B------:R-:W-:Y:S01]  /*7040*/  FFMA R79, R51, 5, R62 ;  /* 0x40a00000334f7823 */ /* 0x000fe2000000003e */
[----:B------:R-:W-:Y:S01]  /*7050*/  FMUL R109, R109, R72 ;  /* 0x000000486d6d7220 */ /* 0x000fe20000400000 */
[----:B------:R-:W-:Y:S02]  /*7060*/  BSSY.RECONVERGENT B5, `(.L_x_120) ;  /* 0x000000f000057945 */ /* 0x000fe40003800200 */
[----:B------:R-:W-:Y:S01]  /*7070*/  FADD R79, -R52, R79 ;  /* 0x0000004f344f7221 */ /* 0x000fe20000000100 */
[----:B------:R-:W-:Y:S02]  /*7080*/  FFMA R61, R74, R61, R109 ;  /* 0x0000003d4a3d7223 */ /* 0x000fe4000000006d */
[----:B------:R-:W1:Y:S01]  /*7090*/  FCHK P0, R75, R77 ;  /* 0x0000004d4b007302 */ /* 0x000e620000000000 */
        /* <DEDUP_REMOVED lines=11> */
.L_x_121:
[----:B------:R-:W-:Y:S05]  /*7150*/  BSYNC.RECONVERGENT B5 ;  /* 0x0000000000057941 */ /* 0x000fea0003800200 */
.L_x_120:
        /* <DEDUP_REMOVED lines=17> */
[----:B------:R-:W-:Y:S01]  /*7270*/  FADD R7, R7, 9.9999999747524270788e-07 ;  /* 0x358637bd07077421 */ /* 0x000fe20000000000 */
[----:B------:R-:W-:Y:S01]  /*7280*/  FMUL R78, R75, 0.25 ;  /* 0x3e8000004b4e7820 */ /* 0x000fe20000400000 */
[----:B------:R-:W-:Y:S02]  /*7290*/  FADD R74, R59, R72 ;  /* 0x000000483b4a7221 */ /* 0x000fe40000000000 */
[----:B------:R-:W-:Y:S01]  /*72a0*/  FMUL R79, R7, R7 ;  /* 0x00000007074f7220 */ /* 0x000fe20000400000 */
[----:B------:R-:W-:Y:S01]  /*72b0*/  FADD R7, R18, -R65 ;  /* 0x8000004112077221 */ /* 0x000fe20000000000 */
[----:B------:R-:W-:Y:S01]  /*72c0*/  FMUL R77, R75, R78 ;  /* 0x0000004e4b4d7220 */ /* 0x000fe20000400000 */
[----:B------:R-:W-:Y:S01]  /*72d0*/  FMUL R75, R74, 1.0833333730697631836 ;  /* 0x3f8aaaab4a4b7820 */ /* 0x000fe20000400000 */
[----:B------:R-:W0:Y:S01]  /*72e0*/  MUFU.RCP R76, R79 ;  /* 0x0000004f004c7308 */ /* 0x000e220000001000 */
[----:B------:R-:W-:-:S02]  /*72f0*/  FADD R7, R48, R7 ;  /* 0x0000000730077221 */ /* 0x000fc40000000000 */
[----:B------:R-:W-:Y:S02]  /*7300*/  FFMA R62, R74, R75, R77 ;  /* 0x0000004b4a3e7223 */ /* 0x000fe4000000004d */
[----:B------:R-:W-:-:S03]  /*7310*/  FMUL R6, R7, 1.0833333730697631836 ;  /* 0x3f8aaaab07067820 */ /* 0x000fc60000400000 */
[----:B------:R-:W1:Y:S01]  /*7320*/  FCHK P0, R80, R79 ;  /* 0x0000004f50007302 */ /* 0x000e620000000000 */
[----:B------:R-:W-:Y:S01]  /*7330*/  FMUL R6, R7, R6 ;  /* 0x0000000607067220 */ /* 0x000fe20000400000 */
[----:B0-----:R-:W-:-:S04]  /*7340*/  FFMA R7, -R79, R76, 1 ;  /* 0x3f8000004f077423 */ /* 0x001fc8000000014c */
[----:B------:R-:W-:Y:S01]  /*7350*/  FFMA R76, R76, R7, R76 ;  /* 0x000000074c4c7223 */ /* 0x000fe2000000004c */
[----:B------:R-:W-:-:S03]  /*7360*/  FADD R7, -R48, R18 ;  /* 0x0000001230077221 */ /* 0x000fc60000000100 */
[----:B------:R-:W-:Y:S01]  /*7370*/  FFMA R81, R76, 0.10000000149011611938, RZ ;  /* 0x3dcccccd4c517823 */ /* 0x000fe200000000ff */
[----:B------:R-:W-:-:S03]  /*7380*/  FMUL R72, R7, 0.25 ;  /* 0x3e80000007487820 */ /* 0x000fc60000400000 */
[----:B------:R-:W-:Y:S01]  /*7390*/  FFMA R78, -R79, R81, 0.10000000149011611938 ;  /* 0x3dcccccd4f4e7423 */ /* 0x000fe20000000151 */
[----:B------:R-:W-:-:S03]  /*73a0*/  FFMA R72, R7, R72, R6 ;  /* 0x0000004807487223 */ /* 0x000fc60000000006 */
[----:B------:R-:W-:Y:S01]  /*73b0*/  FFMA R76, R76, R78, R81 ;  /* 0x0000004e4c4c7223 */ /* 0x000fe20000000051 */
[----:B-1----:R-:W-:Y:S06]  /*73c0*/  @!P0 BRA `(.L_x_123) ;  /* 0x0000000000148947 */ /* 0x002fec0003800000 */
[----:B------:R-:W-:Y:S01]  /*73d0*/  HFMA2 R7, -RZ, RZ, 1.44921875, -19.203125 ;  /* 0x3dcccccdff077431 */ /* 0x000fe200000001ff */
[----:B------:R-:W-:Y:S02]  /*73e0*/  MOV R6, R79 ;  /* 0x0000004f00067202 */ /* 0x000fe40000000f00 */
[----:B------:R-:W-:-:S07]  /*73f0*/  MOV R108, 0x7410 ;  /* 0x00007410006c7802 */ /* 0x000fce0000000f00 */
[----:B------:R-:W-:Y:S05]  /*7400*/  CALL.REL.NOINC `($__internal_2_$__cuda_sm3x_div_rn_noftz_f32_slowpath) ;  /* 0x000004c000347944 */ /* 0x000fea0003c00000 */
[----:B------:R-:W-:-:S07]  /*7410*/  MOV R76, R109 ;  /* 0x0000006d004c7202 */ /* 0x000fce0000000f00 */
.L_x_123:
[----:B------:R-:W-:Y:S05]  /*7420*/  BSYNC.RECONVERGENT B5 ;  /* 0x0000000000057941 */ /* 0x000fea0003800200 */
.L_x_122:
        /* <DEDUP_REMOVED lines=17> */
.L_x_125:
[----:B------:R-:W-:Y:S05]  /*7540*/  BSYNC.RECONVERGENT B5 ;  /* 0x0000000000057941 */ /* 0x000fea0003800200 */
.L_x_124:
        /* <DEDUP_REMOVED lines=17> */
.L_x_127:
[----:B------:R-:W-:Y:S05]  /*7660*/  BSYNC.RECONVERGENT B5 ;  /* 0x0000000000057941 */ /* 0x000fea0003800200 */
.L_x_126:
        /* <DEDUP_REMOVED lines=16> */
.L_x_129:
[----:B------:R-:W-:Y:S05]  /*7770*/  BSYNC.RECONVERGENT B5 ;  /* 0x0000000000057941 */ /* 0x000fea0003800200 */
.L_x_128:
[----:B------:R-:W0:Y:S01]  /*7780*/  MUFU.RCP R6, R75 ;  /* 0x0000004b00067308 */ /* 0x000e220000001000 */
[----:B------:R-:W-:Y:S01]  /*7790*/  FADD R77, R41, R41 ;  /* 0x00000029294d7221 */ /* 0x000fe20000000000 */
[C---:B------:R-:W-:Y:S01]  /*77a0*/  FFMA R79, R101.reuse, 5, -R18 ;  /* 0x40a00000654f7823 */ /* 0x040fe20000000812 */
[----:B------:R-:W-:Y:S02]  /*77b0*/  BSSY.RECONVERGENT B5, `(.L_x_130) ;  /* 0x0000011000057945 */ /* 0x000fe40003800200 */
[----:B------:R-:W-:Y:S01]  /*77c0*/  FFMA R78, R18, -7, R77 ;  /* 0xc0e00000124e7823 */ /* 0x000fe2000000004d */
[----:B------:R-:W-:Y:S02]  /*77d0*/  FADD R60, R60, R79 ;  /* 0x0000004f3c3c7221 */ /* 0x000fe40000000000 */
[----:B------:R-:W1:Y:S01]  /*77e0*/  FCHK P0, R74, R75 ;  /* 0x0000004b4a007302 */ /* 0x000e620000000000 */
[----:B------:R-:W-:Y:S01]  /*77f0*/  FFMA R77, R101, 11, R78 ;  /* 0x41300000654d7823 */ /* 0x000fe2000000004e */
[----:B------:R-:W-:-:S03]  /*7800*/  FMUL R60, R60, 0.16666667163372039795 ;  /* 0x3e2aaaab3c3c7820 */ /* 0x000fc60000400000 */
        /* <DEDUP_REMOVED lines=11> */
.L_x_131:
[----:B------:R-:W-:Y:S05]  /*78c0*/  BSYNC.RECONVERGENT B5 ;  /* 0x0000000000057941 */ /* 0x000fea0003800200 */
.L_x_130:
[----:B------:R-:W0:Y:S01]  /*78d0*/  MUFU.RCP R6, R75 ;  /* 0x0000004b00067308 */ /* 0x000e220000001000 */
[----:B------:R-:W-:Y:S01]  /*78e0*/  FFMA R74, R48, 5, R65 ;  /* 0x40a00000304a7823 */ /* 0x000fe20000000041 */
[----:B------:R-:W-:Y:S01]  /*78f0*/  FMUL R109, R109, R60 ;  /* 0x0000003c6d6d7220 */ /* 0x000fe20000400000 */
[----:B------:R-:W-:Y:S02]  /*7900*/  BSSY.RECONVERGENT B5, `(.L_x_132) ;  /* 0x000000f000057945 */ /* 0x000fe40003800200 */
[----:B------:R-:W-:Y:S01]  /*7910*/  FADD R65, -R59, R74 ;  /* 0x0000004a3b417221 */ /* 0x000fe20000000100 */
[----:B------:R-:W-:Y:S02]  /*7920*/  FFMA R62, R62, R77, R109 ;  /* 0x0000004d3e3e7223 */ /* 0x000fe4000000006d */
[----:B------:R-:W1:Y:S01]  /*7930*/  FCHK P0, R72, R75 ;  /* 0x0000004b48007302 */ /* 0x000e620000000000 */
        /* <DEDUP_REMOVED lines=11> */
.L_x_133:
[----:B------:R-:W-:Y:S05]  /*79f0*/  BSYNC.RECONVERGENT B5 ;  /* 0x0000000000057941 */ /* 0x000fea0003800200 */
.L_x_132:
        /* <DEDUP_REMOVED lines=21> */
[----:B------:R-:W-:-:S03]  /*7b50*/  FADD R7, R10, -R73 ;  /* 0x800000490a077221 */ /* 0x000fc60000000000 */
[----:B------:R-:W0:Y:S01]  /*7b60*/  MUFU.RCP R77, R78 ;  /* 0x0000004e004d7308 */ /* 0x000e220000001000 */
[----:B------:R-:W-:-:S04]  /*7b70*/  FADD R7, R46, R7 ;  /* 0x000000072e077221 */ /* 0x000fc80000000000 */
[----:B------:R-:W-:-:S03]  /*7b80*/  FMUL R6, R7, 1.0833333730697631836 ;  /* 0x3f8aaaab07067820 */ /* 0x000fc60000400000 */
[----:B------:R-:W1:Y:S01]  /*7b90*/  FCHK P0, R81, R78 ;  /* 0x0000004e51007302 */ /* 0x000e620000000000 */
[----:B------:R-:W-:Y:S01]  /*7ba0*/  FMUL R6, R7, R6 ;  /* 0x0000000607067220 */ /* 0x000fe20000400000 */
[----:B------:R-:W-:-:S04]  /*7bb0*/  FADD R7, -R46, R10 ;  /* 0x0000000a2e077221 */ /* 0x000fc80000000100 */
[----:B------:R-:W-:Y:S01]  /*7bc0*/  FMUL R60, R7, 0.25 ;  /* 0x3e800000073c7820 */ /* 0x000fe20000400000 */
[----:B0-----:R-:W-:-:S03]  /*7bd0*/  FFMA R74, -R78, R77, 1 ;  /* 0x3f8000004e4a7423 */ /* 0x001fc6000000014d */
[----:B------:R-:W-:Y:S01]  /*7be0*/  FFMA R62, R7, R60, R6 ;  /* 0x0000003c073e7223 */ /* 0x000fe20000000006 */
[----:B------:R-:W-:Y:S01]  /*7bf0*/  FFMA R74, R77, R74, R77 ;  /* 0x0000004a4d4a7223 */ /* 0x000fe2000000004d */
[----:B------:R-:W-:Y:S01]  /*7c00*/  FMUL R77, R75, R76 ;  /* 0x0000004c4b4d7220 */ /* 0x000fe20000400000 */
[----:B------:R-:W-:Y:S02]  /*7c10*/  FMUL R75, R72, 1.0833333730697631836 ;  /* 0x3f8aaaab484b7820 */ /* 0x000fe40000400000 */
[----:B------:R-:W-:Y:S02]  /*7c20*/  FFMA R79, R74, 0.10000000149011611938, RZ ;  /* 0x3dcccccd4a4f7823 */ /* 0x000fe400000000ff */
[----:B------:R-:W-:Y:S02]  /*7c30*/  FFMA R60, R72, R75, R77 ;  /* 0x0000004b483c7223 */ /* 0x000fe4000000004d */
[----:B------:R-:W-:-:S04]  /*7c40*/  FFMA R76, -R78, R79, 0.10000000149011611938 ;  /* 0x3dcccccd4e4c7423 */ /* 0x000fc8000000014f */
[----:B------:R-:W-:Y:S01]  /*7c50*/  FFMA R74, R74, R76, R79 ;  /* 0x0000004c4a4a7223 */ /* 0x000fe2000000004f */
[----:B-1----:R-:W-:Y:S06]  /*7c60*/  @!P0 BRA `(.L_x_135) ;  /* 0x0000000000148947 */ /* 0x002fec0003800000 */
[----:B------:R-:W-:Y:S01]  /*7c70*/  HFMA2 R7, -RZ, RZ, 1.44921875, -19.203125 ;  /* 0x3dcccccdff077431 */ /* 0x000fe200000001ff */
[----:B------:R-:W-:Y:S02]  /*7c80*/  MOV R6, R78 ;  /* 0x0000004e00067202 */ /* 0x000fe40000000f00 */
[----:B------:R-:W-:-:S07]  /*7c90*/  MOV R108, 0x7cb0 ;  /* 0x00007cb0006c7802 */ /* 0x000fce0000000f00 */
[----:B------:R-:W-:Y:S05]  /*7ca0*/  CALL.REL.NOINC `($__internal_2_$__cuda_sm3x_div_rn_noftz_f32_slowpath) ;  /* 0x000004b8000c7944 */ /* 0x000fea0003c00000 */
[----:B------:R-:W-:-:S07]  /*7cb0*/  MOV R74, R109 ;  /* 0x0000006d004a7202 */ /* 0x000fce0000000f00 */
.L_x_135:
[----:B------:R-:W-:Y:S05]  /*7cc0*/  BSYNC.RECONVERGENT B5 ;  /* 0x0000000000057941 */ /* 0x000fea0003800200 */
.L_x_134:
        /* <DEDUP_REMOVED lines=17> */
.L_x_137:
[----:B------:R-:W-:Y:S05]  /*7de0*/  BSYNC.RECONVERGENT B5 ;  /* 0x0000000000057941 */ /* 0x000fea0003800200 */
.L_x_136:
        /* <DEDUP_REMOVED lines=17> */
.L_x_139:
[----:B------:R-:W-:Y:S05]  /*7f00*/  BSYNC.RECONVERGENT B5 ;  /* 0x0000000000057941 */ /* 0x000fea0003800200 */
.L_x_138:
        /* <DEDUP_REMOVED lines=16> */
.L_x_141:
[----:B------:R-:W-:Y:S05]  /*8010*/  BSYNC.RECONVERGENT B5 ;  /* 0x0000000000057941 */ /* 0x000fea0003800200 */
.L_x_140:
        /* <DEDUP_REMOVED lines=20> */
.L_x_143:
[----:B------:R-:W-:Y:S05]  /*8160*/  BSYNC.RECONVERGENT B5 ;  /* 0x0000000000057941 */ /* 0x000fea0003800200 */
.L_x_142:
        /* <DEDUP_REMOVED lines=18> */
.L_x_145:
[----:B------:R-:W-:Y:S05]  /*8290*/  BSYNC.RECONVERGENT B5 ;  /* 0x0000000000057941 */ /* 0x000fea0003800200 */
.L_x_144:
        /* <DEDUP_REMOVED lines=28> */
[----:B0-----:R-:W-:-:S04]  /*8460*/  FFMA R74, -R76, R77, 1 ;  /* 0x3f8000004c4a7423 */ /* 0x001fc8000000014d */
[----:B------:R-:W-:Y:S01]  /*8470*/  FFMA R74, R77, R74, R77 ;  /* 0x0000004a4d4a7223 */ /* 0x000fe2000000004d */
[----:B------:R-:W-:Y:S01]  /*8480*/  FMUL R77, R62, R75 ;  /* 0x0000004b3e4d7220 */ /* 0x000fe20000400000 */
[----:B------:R-:W-:Y:S01]  /*8490*/  FMUL R75, R72, 1.0833333730697631836 ;  /* 0x3f8aaaab484b7820 */ /* 0x000fe20000400000 */
[----:B------:R-:W-:Y:S01]  /*84a0*/  FFMA R62, R109, R73, R60 ;  /* 0x000000496d3e7223 */ /* 0x000fe2000000003c */
[----:B------:R-:W-:Y:S01]  /*84b0*/  FFMA R79, R74, 0.10000000149011611938, RZ ;  /* 0x3dcccccd4a4f7823 */ /* 0x000fe200000000ff */
[----:B------:R-:W-:Y:S01]  /*84c0*/  FFMA R60, R7, R56, R6 ;  /* 0x00000038073c7223 */ /* 0x000fe20000000006 */
        /* <DEDUP_REMOVED lines=9> */
.L_x_147:
[----:B------:R-:W-:Y:S05]  /*8560*/  BSYNC.RECONVERGENT B5 ;  /* 0x0000000000057941 */ /* 0x000fea0003800200 */
.L_x_146:
        /* <DEDUP_REMOVED lines=17> */
.L_x_149:
[----:B------:R-:W-:Y:S05]  /*8680*/  BSYNC.RECONVERGENT B5 ;  /* 0x0000000000057941 */ /* 0x000fea0003800200 */
.L_x_148:
        /* <DEDUP_REMOVED lines=17> */
.L_x_151:
[----:B------:R-:W-:Y:S05]  /*87a0*/  BSYNC.RECONVERGENT B5 ;  /* 0x0000000000057941 */ /* 0x000fea0003800200 */
.L_x_150:
        /* <DEDUP_REMOVED lines=16> */
.L_x_153:
[----:B------:R-:W-:Y:S05]  /*88b0*/  BSYNC.RECONVERGENT B5 ;  /* 0x0000000000057941 */ /* 0x000fea0003800200 */
.L_x_152:
        /* <DEDUP_REMOVED lines=20> */
.L_x_155:
[----:B------:R-:W-:Y:S05]  /*8a00*/  BSYNC.RECONVERGENT B5 ;  /* 0x0000000000057941 */ /* 0x000fea0003800200 */
.L_x_154:
        /* <DEDUP_REMOVED lines=18> */
.L_x_157:
[----:B------:R-:W-:Y:S05]  /*8b30*/  BSYNC.RECONVERGENT B5 ;  /* 0x0000000000057941 */ /* 0x000fea0003800200 */
.L_x_156:
[C---:B------:R-:W-:Y:S01]  /*8b40*/  FFMA R6, R45.reuse, -4, R38 ;  /* 0xc08000002d067823 */ /* 0x040fe20000000026 */
[C---:B------:R-:W-:Y:S01]  /*8b50*/  FMUL R20, R2.reuse, 3 ;  /* 0x4040000002147820 */ /* 0x040fe20000400000 */
[----:B------:R-:W-:Y:S01]  /*8b60*/  FADD R7, R45, R45 ;  /* 0x0000002d2d077221 */ /* 0x000fe20000000000 */
[----:B------:R-:W-:Y:S01]  /*8b70*/  UMOV UR4, 0x3dcccccd ;  /* 0x3dcccccd00047882 */ /* 0x000fe20000000000 */
[----:B------:R-:W-:Y:S01]  /*8b80*/  FADD R75, R2, -R21 ;  /* 0x80000015024b7221 */ /* 0x000fe20000000000 */
[--C-:B------:R-:W-:Y:S01]  /*8b90*/  FADD R6, R6, R20.reuse ;  /* 0x0000001406067221 */ /* 0x100fe20000000000 */
[----:B------:R-:W-:Y:S01]  /*8ba0*/  FADD R7, R38, -R7 ;  /* 0x8000000726077221 */ /* 0x000fe20000000000 */
[----:B------:R-:W-:Y:S01]  /*8bb0*/  MOV R79, UR4 ;  /* 0x00000004004f7c02 */ /* 0x000fe20008000f00 */
[----:B------:R-:W-:Y:S01]  /*8bc0*/  FADD R75, R50, R75 ;  /* 0x0000004b324b7221 */ /* 0x000fe20000000000 */
[----:B------:R-:W-:Y:S01]  /*8bd0*/  FMUL R73, R6, 0.25 ;  /* 0x3e80000006497820 */ /* 0x000fe20000400000 */
[----:B------:R-:W-:Y:S01]  /*8be0*/  FADD R7, R2, R7 ;  /* 0x0000000702077221 */ /* 0x000fe20000000000 */
[----:B------:R-:W-:Y:S01]  /*8bf0*/  BSSY.RECONVERGENT B5, `(.L_x_158) ;  /* 0x0000021000057945 */ /* 0x000fe20003800200 */
[----:B------:R-:W-:Y:S01]  /*8c00*/  FMUL R72, R75, 1.0833333730697631836 ;  /* 0x3f8aaaab4b487820 */ /* 0x000fe20000400000 */
[----:B------:R-:W-:Y:S01]  /*8c10*/  FMUL R60, R6, R73 ;  /* 0x00000049063c7220 */ /* 0x000fe20000400000 */
[----:B------:R-:W-:Y:S01]  /*8c20*/  FMUL R6, R7, 1.0833333730697631836 ;  /* 0x3f8aaaab07067820 */ /* 0x000fe20000400000 */
[----:B------:R-:W-:-:S03]  /*8c30*/  FFMA R73, R49, -4, R20 ;  /* 0xc080000031497823 */ /* 0x000fc60000000014 */
[----:B------:R-:W-:Y:S01]  /*8c40*/  FFMA R6, R7, R6, R60 ;  /* 0x0000000607067223 */ /* 0x000fe2000000003c */
[----:B------:R-:W-:Y:S01]  /*8c50*/  FADD R20, R50, R73 ;  /* 0x0000004932147221 */ /* 0x000fe20000000000 */
[----:B------:R-:W-:Y:S02]  /*8c60*/  FFMA R60, R109, R71, R56 ;  /* 0x000000476d3c7223 */ /* 0x000fe40000000038 */
[----:B------:R-:W-:-:S04]  /*8c70*/  FADD R6, R6, 9.9999999747524270788e-07 ;  /* 0x358637bd06067421 */ /* 0x000fc80000000000 */
[----:B------:R-:W-:Y:S01]  /*8c80*/  FMUL R76, R6, R6 ;  /* 0x00000006064c7220 */ /* 0x000fe20000400000 */
[----:B------:R-:W-:-:S03]  /*8c90*/  FADD R6, R45, -R14 ;  /* 0x8000000e2d067221 */ /* 0x000fc60000000000 */
[----:B------:R-:W0:Y:S01]  /*8ca0*/  MUFU.RCP R77, R76 ;  /* 0x0000004c004d7308 */ /* 0x000e220000001000 */
[----:B------:R-:W-:-:S04]  /*8cb0*/  FADD R6, R49, R6 ;  /* 0x0000000631067221 */ /* 0x000fc80000000000 */
[----:B------:R-:W-:-:S03]  /*8cc0*/  FMUL R7, R6, 1.0833333730697631836 ;  /* 0x3f8aaaab06077820 */ /* 0x000fc60000400000 */
[----:B------:R-:W1:Y:S01]  /*8cd0*/  FCHK P0, R79, R76 ;  /* 0x0000004c4f007302 */ /* 0x000e620000000000 */
[----:B------:R-:W-:Y:S01]  /*8ce0*/  FMUL R7, R6, R7 ;  /* 0x0000000706077220 */ /* 0x000fe20000400000 */
[----:B0-----:R-:W-:-:S04]  /*8cf0*/  FFMA R6, -R76, R77, 1 ;  /* 0x3f8000004c067423 */ /* 0x001fc8000000014d */
[----:B------:R-:W-:Y:S01]  /*8d00*/  FFMA R73, R77, R6, R77 ;  /* 0x000000064d497223 */ /* 0x000fe2000000004d */
[C---:B------:R-:W-:Y:S01]  /*8d10*/  FMUL R77, R20.reuse, 0.25 ;  /* 0x3e800000144d7820 */ /* 0x040fe20000400000 */
[----:B------:R-:W-:Y:S02]  /*8d20*/  FADD R6, -R49, R45 ;  /* 0x0000002d31067221 */ /* 0x000fe40000000100 */
        /* <DEDUP_REMOVED lines=13> */
.L_x_159:
[----:B------:R-:W-:Y:S05]  /*8e00*/  BSYNC.RECONVERGENT B5 ;  /* 0x0000000000057941 */ /* 0x000fea0003800200 */
.L_x_158:
        /* <DEDUP_REMOVED lines=17> */
.L_x_161:
[----:B------:R-:W-:Y:S05]  /*8f20*/  BSYNC.RECONVERGENT B5 ;  /* 0x0000000000057941 */ /* 0x000fea0003800200 */
.L_x_160:
        /* <DEDUP_REMOVED lines=17> */
.L_x_163:
[----:B------:R-:W-:Y:S05]  /*9040*/  BSYNC.RECONVERGENT B5 ;  /* 0x0000000000057941 */ /* 0x000fea0003800200 */
.L_x_162:
        /* <DEDUP_REMOVED lines=16> */
.L_x_165:
[----:B------:R-:W-:Y:S05]  /*9150*/  BSYNC.RECONVERGENT B5 ;  /* 0x0000000000057941 */ /* 0x000fea0003800200 */
.L_x_164:
        /* <DEDUP_REMOVED lines=20> */
.L_x_167:
[----:B------:R-:W-:Y:S05]  /*92a0*/  BSYNC.RECONVERGENT B5 ;  /* 0x0000000000057941 */ /* 0x000fea0003800200 */
.L_x_166:
        /* <DEDUP_REMOVED lines=18> */
.L_x_169:
[----:B------:R-:W-:Y:S05]  /*93d0*/  BSYNC.RECONVERGENT B5 ;  /* 0x0000000000057941 */ /* 0x000fea0003800200 */
.L_x_168:
[----:B------:R-:W-:Y:S01]  /*93e0*/  FFMA R6, R43, -4, R36 ;  /* 0xc08000002b067823 */ /* 0x000fe20000000024 */
        /* <DEDUP_REMOVED lines=16> */
[C---:B------:R-:W-:Y:S01]  /*94f0*/  FMUL R73, R56.reuse, 0.25 ;  /* 0x3e80000038497820 */ /* 0x040fe20000400000 */
[----:B------:R-:W-:Y:S02]  /*9500*/  FADD R71, R53, R14 ;  /* 0x0000000e35477221 */ /* 0x000fe40000000000 */
[----:B------:R-:W-:Y:S01]  /*9510*/  FMUL R75, R7, R7 ;  /* 0x00000007074b7220 */ /* 0x000fe20000400000 */
[----:B------:R-:W-:Y:S01]  /*9520*/  FADD R7, R43, -R19 ;  /* 0x800000132b077221 */ /* 0x000fe20000000000 */
[----:B------:R-:W-:Y:S01]  /*9530*/  FMUL R76, R56, R73 ;  /* 0x00000049384c7220 */ /* 0x000fe20000400000 */
[----:B------:R-:W-:Y:S01]  /*9540*/  FMUL R74, R71, 1.0833333730697631836 ;  /* 0x3f8aaaab474a7820 */ /* 0x000fe20000400000 */
[----:B------:R-:W0:Y:S01]  /*9550*/  MUFU.RCP R72, R75 ;  /* 0x0000004b00487308 */ /* 0x000e220000001000 */
[----:B------:R-:W-:Y:S01]  /*9560*/  FADD R7, R42, R7 ;  /* 0x000000072a077221 */ /* 0x000fe20000000000 */
[----:B------:R-:W-:-:S03]  /*9570*/  FFMA R56, R109, R21, R20 ;  /* 0x000000156d387223 */ /* 0x000fc60000000014 */
        /* <DEDUP_REMOVED lines=9> */
[----:B------:R-:W-:Y:S01]  /*9610*/  FFMA R20, R7, R14, R6 ;  /* 0x0000000e07147223 */ /* 0x000fe20000000006 */
[----:B------:R-:W-:Y:S02]  /*9620*/  FFMA R14, R71, R74, R76 ;  /* 0x0000004a470e7223 */ /* 0x000fe4000000004c */
[----:B------:R-:W-:Y:S01]  /*9630*/  FFMA R72, R72, R73, R77 ;  /* 0x0000004948487223 */ /* 0x000fe2000000004d */
[----:B-1----:R-:W-:Y:S06]  /*9640*/  @!P0 BRA `(.L_x_171) ;  /* 0x0000000000148947 */ /* 0x002fec0003800000 */
[----:B------:R-:W-:Y:S01]  /*9650*/  HFMA2 R7, -RZ, RZ, 1.44921875, -19.203125 ;  /* 0x3dcccccdff077431 */ /* 0x000fe200000001ff */
[----:B------:R-:W-:Y:S02]  /*9660*/  MOV R6, R75 ;  /* 0x0000004b00067202 */ /* 0x000fe40000000f00 */
[----:B------:R-:W-:-:S07]  /*9670*/  MOV R108, 0x9690 ;  /* 0x00009690006c7802 */ /* 0x000fce0000000f00 */
[----:B------:R-:W-:Y:S05]  /*9680*/  CALL.REL.NOINC `($__internal_2_$__cuda_sm3x_div_rn_noftz_f32_slowpath) ;  /* 0x0000049c00947944 */ /* 0x000fea0003c00000 */
[----:B------:R-:W-:-:S07]  /*9690*/  MOV R72, R109 ;  /* 0x0000006d00487202 */ /* 0x000fce0000000f00 */
.L_x_171:
[----:B------:R-:W-:Y:S05]  /*96a0*/  BSYNC.RECONVERGENT B5 ;  /* 0x0000000000057941 */ /* 0x000fea0003800200 */
.L_x_170:
        /* <DEDUP_REMOVED lines=17> */
.L_x_173:
[----:B------:R-:W-:Y:S05]  /*97c0*/  BSYNC.RECONVERGENT B5 ;  /* 0x0000000000057941 */ /* 0x000fea0003800200 */
.L_x_172:
        /* <DEDUP_REMOVED lines=17> */
.L_x_175:
[----:B------:R-:W-:Y:S05]  /*98e0*/  BSYNC.RECONVERGENT B5 ;  /* 0x0000000000057941 */ /* 0x000fea0003800200 */
.L_x_174:
        /* <DEDUP_REMOVED lines=16> */
.L_x_177:
[----:B------:R-:W-:Y:S05]  /*99f0*/  BSYNC.RECONVERGENT B5 ;  /* 0x0000000000057941 */ /* 0x000fea0003800200 */
.L_x_176:
[----:B------:R-:W0:Y:S01]  /*9a00*/  MUFU.RCP R6, R71 ;  /* 0x0000004700067308 */ /* 0x000e220000001000 */
[----:B------:R-:W-:Y:S01]  /*9a10*/  FADD R72, R36, R36 ;  /* 0x0000002424487221 */ /* 0x000fe20000000000 */
[----:B------:R-:W-:Y:S01]  /*9a20*/  FFMA R73, R95, 5, -R43 ;  /* 0x40a000005f497823 */ /* 0x000fe2000000082b */
        /* <DEDUP_REMOVED lines=17> */
.L_x_179:
[----:B------:R-:W-:Y:S05]  /*9b40*/  BSYNC.RECONVERGENT B5 ;  /* 0x0000000000057941 */ /* 0x000fea0003800200 */
.L_x_178:
        /* <DEDUP_REMOVED lines=18> */
.L_x_181:
[----:B------:R-:W-:Y:S05]  /*9c70*/  BSYNC.RECONVERGENT B5 ;  /* 0x0000000000057941 */ /* 0x000fea0003800200 */
.L_x_180:
[----:B------:R-:W0:Y:S01]  /*9c80*/  LDCU UR4, c[0x3][0x24] ;  /* 0x00c00480ff0477ac */ /* 0x000e220008000800 */
[----:B------:R-:W-:Y:S01]  /*9c90*/  FMNMX R58, R58, 1.000000003171076851e-30, !PT ;  /* 0x0da242603a3a7809 */ /* 0x000fe20007800000 */
[----:B------:R-:W-:Y:S01]  /*9ca0*/  BSSY.RECONVERGENT B5, `(.L_x_182) ;  /* 0x0000011000057945 */ /* 0x000fe20003800200 */
[----:B------:R-:W-:Y:S01]  /*9cb0*/  FMNMX R63, R63, 1.000000003171076851e-30, !PT ;  /* 0x0da242603f3f7809 */ /* 0x000fe20007800000 */
[----:B------:R-:W-:Y:S01]  /*9cc0*/  FFMA R85, R109, R85, R14 ;  /* 0x000000556d557223 */ /* 0x000fe2000000000e */
[----:B------:R-:W1:Y:S01]  /*9cd0*/  MUFU.RCP R19, R58 ;  /* 0x0000003a00137308 */ /* 0x000e620000001000 */
[----:B------:R-:W-:Y:S02]  /*9ce0*/  FMNMX R61, R61, 1.000000003171076851e-30, !PT ;  /* 0x0da242603d3d7809 */ /* 0x000fe40007800000 */
[----:B------:R-:W-:Y:S01]  /*9cf0*/  FMNMX R56, R56, 1.000000003171076851e-30, !PT ;  /* 0x0da2426038387809 */ /* 0x000fe20007800000 */
[----:B0-----:R-:W-:-:S04]  /*9d00*/  FMUL R7, R63, UR4 ;  /* 0x000000043f077c20 */ /* 0x001fc80008400000 */
[----:B------:R-:W0:Y:S01]  /*9d10*/  FCHK P0, R7, R58 ;  /* 0x0000003a07007302 */ /* 0x000e220000000000 */
[----:B-1----:R-:W-:-:S04]  /*9d20*/  FFMA R6, -R58, R19, 1 ;  /* 0x3f8000003a067423 */ /* 0x002fc80000000113 */
[----:B------:R-:W-:-:S04]  /*9d30*/  FFMA R6, R19, R6, R19 ;  /* 0x0000000613067223 */ /* 0x000fc80000000013 */
[----:B------:R-:W-:-:S04]  /*9d40*/  FFMA R19, R7, R6, RZ ;  /* 0x0000000607137223 */ /* 0x000fc800000000ff */
[----:B------:R-:W-:-:S04]  /*9d50*/  FFMA R12, -R58, R19, R7 ;  /* 0x000000133a0c7223 */ /* 0x000fc80000000107 */
[----:B------:R-:W-:Y:S01]  /*9d60*/  FFMA R109, R6, R12, R19 ;  /* 0x0000000c066d7223 */ /* 0x000fe20000000013 */
[----:B0-----:R-:W-:Y:S06]  /*9d70*/  @!P0 BRA `(.L_x_183) ;  /* 0x00000000000c8947 */ /* 0x001fec0003800000 */
[----:B------:R-:W-:Y:S02]  /*9d80*/  MOV R6, R58 ;  /* 0x0000003a00067202 */ /* 0x000fe40000000f00 */
[----:B------:R-:W-:-:S07]  /*9d90*/  MOV R108, 0x9db0 ;  /* 0x00009db0006c7802 */ /* 0x000fce0000000f00 */
[----:B------:R-:W-:Y:S05]  /*9da0*/  CALL.REL.NOINC `($__internal_2_$__cuda_sm3x_div_rn_noftz_f32_slowpath) ;  /* 0x0000049400cc7944 */ /* 0x000fea0003c00000 */
.L_x_183:
[----:B------:R-:W-:Y:S05]  /*9db0*/  BSYNC.RECONVERGENT B5 ;  /* 0x0000000000057941 */ /* 0x000fea0003800200 */
.L_x_182:
        /* <DEDUP_REMOVED lines=9> */
[----:B------:R-:W-:Y:S01]  /*9e50*/  MOV R71, R21 ;  /* 0x0000001500477202 */ /* 0x000fe20000000f00 */
[----:B------:R-:W-:Y:S06]  /*9e60*/  BRA `(.L_x_186) ;  /* 0x0000000000107947 */ /* 0x000fec0003800000 */
.L_x_185:
[----:B-1----:R-:W-:Y:S01]  /*9e70*/  FMUL.FTZ R71, R6, R7 ;  /* 0x0000000706477220 */ /* 0x002fe20000410000 */
[----:B------:R-:W-:-:S03]  /*9e80*/  FMUL.FTZ R7, R7, 0.5 ;  /* 0x3f00000007077820 */ /* 0x000fc60000410000 */
[----:B------:R-:W-:-:S04]  /*9e90*/  FFMA R6, -R71, R71, R6 ;  /* 0x0000004747067223 */ /* 0x000fc80000000106 */
[----:B------:R-:W-:-:S07]  /*9ea0*/  FFMA R71, R6, R7, R71 ;  /* 0x0000000706477223 */ /* 0x000fce0000000047 */
.L_x_186:
[----:B------:R-:W-:Y:S05]  /*9eb0*/  BSYNC.RECONVERGENT B1 ;  /* 0x0000000000017941 */ /* 0x000fea0003800200 */
.L_x_184:
[----:B------:R-:W0:Y:S01]  /*9ec0*/  LDCU UR4, c[0x3][0x24] ;  /* 0x00c00480ff0477ac */ /* 0x000e220008000800 */
[----:B------:R-:W1:Y:S01]  /*9ed0*/  MUFU.RCP R6, R61 ;  /* 0x0000003d00067308 */ /* 0x000e620000001000 */
[----:B------:R-:W-:Y:S01]  /*9ee0*/  BSSY.RECONVERGENT B5, `(.L_x_187) ;  /* 0x000000c000057945 */ /* 0x000fe20003800200 */
[----:B0-----:R-:W-:Y:S01]  /*9ef0*/  FMUL R7, R56, UR4 ;  /* 0x0000000438077c20 */ /* 0x001fe20008400000 */
[----:B-1----:R-:W-:-:S05]  /*9f00*/  FFMA R19, -R61, R6, 1 ;  /* 0x3f8000003d137423 */ /* 0x002fca0000000106 */
[----:B------:R-:W0:Y:S01]  /*9f10*/  FCHK P0, R7, R61 ;  /* 0x0000003d07007302 */ /* 0x000e220000000000 */
        /* <DEDUP_REMOVED lines=8> */
.L_x_188:
[----:B------:R-:W-:Y:S05]  /*9fa0*/  BSYNC.RECONVERGENT B5 ;  /* 0x0000000000057941 */ /* 0x000fea0003800200 */
.L_x_187:
        /* <DEDUP_REMOVED lines=10> */
.L_x_190:
[----:B-1----:R-:W-:Y:S01]  /*a050*/  FMUL.FTZ R21, R6, R7 ;  /* 0x0000000706157220 */ /* 0x002fe20000410000 */
[----:B------:R-:W-:-:S03]  /*a060*/  FMUL.FTZ R7, R7, 0.5 ;  /* 0x3f00000007077820 */ /* 0x000fc60000410000 */
[----:B------:R-:W-:-:S04]  /*a070*/  FFMA R6, -R21, R21, R6 ;  /* 0x0000001515067223 */ /* 0x000fc80000000106 */
[----:B------:R-:W-:-:S07]  /*a080*/  FFMA R21, R6, R7, R21 ;  /* 0x0000000706157223 */ /* 0x000fce0000000015 */
.L_x_191:
[----:B------:R-:W-:Y:S05]  /*a090*/  BSYNC.RECONVERGENT B1 ;  /* 0x0000000000017941 */ /* 0x000fea0003800200 */
.L_x_189:
[----:B------:R-:W-:Y:S01]  /*a0a0*/  FMNMX R82, R21, R71, !PT ;  /* 0x0000004715527209 */ /* 0x000fe20007800000 */
[C---:B------:R-:W-:Y:S01]  /*a0b0*/  FADD R6, R64.reuse, -R71 ;  /* 0x8000004740067221 */ /* 0x040fe20000000000 */
[C---:B------:R-:W-:Y:S01]  /*a0c0*/  FADD R7, R65.reuse, -R21 ;  /* 0x8000001541077221 */ /* 0x040fe20000000000 */
[----:B------:R-:W-:Y:S01]  /*a0d0*/  FADD R71, R64, R71 ;  /* 0x0000004740477221 */ /* 0x000fe20000000000 */
[----:B------:R-:W-:Y:S01]  /*a0e0*/  FADD R80, R65, R21 ;  /* 0x0000001541507221 */ /* 0x000fe20000000000 */
[----:B------:R-:W-:Y:S01]  /*a0f0*/  FMUL R19, R82, 0.10000000149011611938 ;  /* 0x3dcccccd52137820 */ /* 0x000fe20000400000 */
[----:B------:R-:W-:Y:S01]  /*a100*/  BSSY.RECONVERGENT B5, `(.L_x_192) ;  /* 0x0000018000057945 */ /* 0x000fe20003800200 */
[----:B------:R-:W-:Y:S02]  /*a110*/  FMNMX R81, R6, R7, PT ;  /* 0x0000000706517209 */ /* 0x000fe40003800000 */
[----:B------:R-:W-:Y:S02]  /*a120*/  FMNMX R80, R71, R80, !PT ;  /* 0x0000005047507209 */ /* 0x000fe40007800000 */
[----:B------:R-:W-:-:S13]  /*a130*/  FSETP.GE.AND P0, PT, |R81|, R19, PT ;  /* 0x000000135100720b */ /* 0x000fda0003f06200 */
[----:B------:R-:W-:Y:S05]  /*a140*/  @P0 BRA `(.L_x_193) ;  /* 0x00000000004c0947 */ /* 0x000fea0003800000 */
[----:B------:R-:W-:Y:S01]  /*a150*/  FMNMX R14, R19, 9.9999999600419720025e-13, !PT ;  /* 0x2b8cbccc130e7809 */ /* 0x000fe20007800000 */
[C---:B------:R-:W-:Y:S01]  /*a160*/  FMUL R7, R81.reuse, R81 ;  /* 0x0000005151077220 */ /* 0x040fe20000400000 */
[----:B------:R-:W-:Y:S01]  /*a170*/  BSSY.RECONVERGENT B6, `(.L_x_194) ;  /* 0x000000d000067945 */ /* 0x000fe20003800200 */
[----:B------:R-:W-:Y:S01]  /*a180*/  FSETP.GE.AND P4, PT, R81, RZ, PT ;  /* 0x000000ff5100720b */ /* 0x000fe20003f86000 */
        /* <DEDUP_REMOVED lines=9> */
[----:B------:R-:W-:-:S07]  /*a220*/  MOV R108, 0xa240 ;  /* 0x0000a240006c7802 */ /* 0x000fce0000000f00 */
[----:B------:R-:W-:Y:S05]  /*a230*/  CALL.REL.NOINC `($__internal_2_$__cuda_sm3x_div_rn_noftz_f32_slowpath) ;  /* 0x0000049000a87944 */ /* 0x000fea0003c00000 */
.L_x_195:
[----:B------:R-:W-:Y:S05]  /*a240*/  BSYNC.RECONVERGENT B6 ;  /* 0x0000000000067941 */ /* 0x000fea0003800200 */
.L_x_194:
[----:B------:R-:W-:-:S04]  /*a250*/  FADD R109, R19, R109 ;  /* 0x0000006d136d7221 */ /* 0x000fc80000000000 */
[----:B------:R-:W-:-:S05]  /*a260*/  FMUL R109, R109, 0.5 ;  /* 0x3f0000006d6d7820 */ /* 0x000fca0000400000 */
[----:B------:R-:W-:-:S07]  /*a270*/  FSEL R81, R109, -R109, P4 ;  /* 0x8000006d6d517208 */ /* 0x000fce0002000000 */
.L_x_193:
[----:B------:R-:W-:Y:S05]  /*a280*/  BSYNC.RECONVERGENT B5 ;  /* 0x0000000000057941 */ /* 0x000fea0003800200 */
.L_x_192:
[----:B------:R-:W-:Y:S01]  /*a290*/  FSETP.GE.AND P0, PT, |R80|, R19, PT ;  /* 0x000000135000720b */ /* 0x000fe20003f06200 */
[----:B------:R-:W-:-:S12]  /*a2a0*/  BSSY.RECONVERGENT B5, `(.L_x_196) ;  /* 0x0000015000057945 */ /* 0x000fd80003800200 */
        /* <DEDUP_REMOVED lines=16> */
.L_x_199:
[----:B------:R-:W-:Y:S05]  /*a3b0*/  BSYNC.RECONVERGENT B6 ;  /* 0x0000000000067941 */ /* 0x000fea0003800200 */
.L_x_198:
[----:B------:R-:W-:-:S04]  /*a3c0*/  FADD R109, R19, R109 ;  /* 0x0000006d136d7221 */ /* 0x000fc80000000000 */
[----:B------:R-:W-:-:S05]  /*a3d0*/  FMUL R109, R109, 0.5 ;  /* 0x3f0000006d6d7820 */ /* 0x000fca0000400000 */
[----:B------:R-:W-:-:S07]  /*a3e0*/  FSEL R80, R109, -R109, P4 ;  /* 0x8000006d6d507208 */ /* 0x000fce0002000000 */
.L_x_197:
[----:B------:R-:W-:Y:S05]  /*a3f0*/  BSYNC.RECONVERGENT B5 ;  /* 0x0000000000057941 */ /* 0x000fea0003800200 */
.L_x_196:
[----:B------:R-:W0:Y:S01]  /*a400*/  LDC R20, c[0x3][0x24] ;  /* 0x00c00900ff147b82 */ /* 0x000e220000000800 */
[----:B------:R-:W-:Y:S01]  /*a410*/  BSSY.RECONVERGENT B5, `(.L_x_200) ;  /* 0x0000019000057945 */ /* 0x000fe20003800200 */
[----:B------:R-:W-:Y:S01]  /*a420*/  FMNMX R85, RZ, R85, !PT ;  /* 0x00000055ff557209 */ /* 0x000fe20007800000 */
[-C--:B------:R-:W-:Y:S01]  /*a430*/  FMUL R79, R64, R58.reuse ;  /* 0x0000003a404f7220 */ /* 0x080fe20000400000 */
[-C--:B------:R-:W-:Y:S01]  /*a440*/  FMUL R78, R69, R58.reuse ;  /* 0x0000003a454e7220 */ /* 0x080fe20000400000 */
[----:B------:R-:W-:Y:S01]  /*a450*/  FMUL R76, R67, R58 ;  /* 0x0000003a434c7220 */ /* 0x000fe20000400000 */
[----:B0-----:R-:W-:-:S04]  /*a460*/  FADD R20, R20, -1 ;  /* 0xbf80000014147421 */ /* 0x001fc80000000000 */
[----:B------:R-:W-:-:S05]  /*a470*/  FMUL R6, R58, R20 ;  /* 0x000000143a067220 */ /* 0x000fca0000400000 */
[----:B------:R-:W-:-:S04]  /*a480*/  FMNMX R21, R6, 1.000000003171076851e-30, !PT ;  /* 0x0da2426006157809 */ /* 0x000fc80007800000 */
[----:B------:R-:W0:Y:S08]  /*a490*/  MUFU.RCP R6, R21 ;  /* 0x0000001500067308 */ /* 0x000e300000001000 */
[----:B------:R-:W1:Y:S01]  /*a4a0*/  FCHK P0, R63, R21 ;  /* 0x000000153f007302 */ /* 0x000e620000000000 */
[----:B0-----:R-:W-:-:S04]  /*a4b0*/  FFMA R7, -R21, R6, 1 ;  /* 0x3f80000015077423 */ /* 0x001fc80000000106 */
[----:B------:R-:W-:Y:S01]  /*a4c0*/  FFMA R6, R6, R7, R6 ;  /* 0x0000000706067223 */ /* 0x000fe20000000006 */
[----:B------:R-:W-:-:S03]  /*a4d0*/  FMUL R7, R69, R69 ;  /* 0x0000004545077220 */ /* 0x000fc60000400000 */
[----:B------:R-:W-:Y:S01]  /*a4e0*/  FFMA R12, R63, R6, RZ ;  /* 0x000000063f0c7223 */ /* 0x000fe200000000ff */
[----:B------:R-:W-:-:S03]  /*a4f0*/  FFMA R14, R64, R64, R7 ;  /* 0x00000040400e7223 */ /* 0x000fc60000000007 */
[----:B------:R-:W-:Y:S01]  /*a500*/  FFMA R19, -R21, R12, R63 ;  /* 0x0000000c15137223 */ /* 0x000fe2000000013f */
[----:B------:R-:W-:-:S03]  /*a510*/  FFMA R14, R67, R67, R14 ;  /* 0x00000043430e7223 */ /* 0x000fc6000000000e */
[----:B------:R-:W-:Y:S01]  /*a520*/  FFMA R12, R6, R19, R12 ;  /* 0x00000013060c7223 */ /* 0x000fe2000000000c */
[----:B------:R-:W-:Y:S01]  /*a530*/  FMNMX R19, RZ, R66, !PT ;  /* 0x00000042ff137209 */ /* 0x000fe20007800000 */
[----:B-1----:R-:W-:Y:S06]  /*a540*/  @!P0 BRA `(.L_x_201) ;  /* 0x0000000000148947 */ /* 0x002fec0003800000 */
[----:B------:R-:W-:Y:S02]  /*a550*/  MOV R6, R21 ;  /* 0x0000001500067202 */ /* 0x000fe40000000f00 */
[----:B------:R-:W-:Y:S02]  /*a560*/  MOV R7, R63 ;  /* 0x0000003f00077202 */ /* 0x000fe40000000f00 */
[----:B------:R-:W-:-:S07]  /*a570*/  MOV R108, 0xa590 ;  /* 0x0000a590006c7802 */ /* 0x000fce0000000f00 */
[----:B------:R-:W-:Y:S05]  /*a580*/  CALL.REL.NOINC `($__internal_2_$__cuda_sm3x_div_rn_noftz_f32_slowpath) ;  /* 0x0000048c00d47944 */ /* 0x000fea0003c00000 */
[----:B------:R-:W-:-:S07]  /*a590*/  MOV R12, R109 ;  /* 0x0000006d000c7202 */ /* 0x000fce0000000f00 */
.L_x_201:
[----:B------:R-:W-:Y:S05]  /*a5a0*/  BSYNC.RECONVERGENT B5 ;  /* 0x0000000000057941 */ /* 0x000fea0003800200 */
.L_x_200:
[----:B------:R-:W-:Y:S01]  /*a5b0*/  FMUL R20, R61, R20 ;  /* 0x000000143d147220 */ /* 0x000fe20000400000 */
[----:B------:R-:W-:Y:S01]  /*a5c0*/  BSSY.RECONVERGENT B5, `(.L_x_202) ;  /* 0x0000019000057945 */ /* 0x000fe20003800200 */
[----:B------:R-:W-:Y:S01]  /*a5d0*/  FMUL R77, R58, R19 ;  /* 0x000000133a4d7220 */ /* 0x000fe20000400000 */
[-C--:B------:R-:W-:Y:S01]  /*a5e0*/  FMUL R74, R65, R61.reuse ;  /* 0x0000003d414a7220 */ /* 0x080fe20000400000 */
[-C--:B------:R-:W-:Y:S01]  /*a5f0*/  FMUL R73, R62, R61.reuse ;  /* 0x0000003d3e497220 */ /* 0x080fe20000400000 */
[----:B------:R-:W-:Y:S01]  /*a600*/  FMNMX R21, R20, 1.000000003171076851e-30, !PT ;  /* 0x0da2426014157809 */ /* 0x000fe20007800000 */
[----:B------:R-:W-:Y:S01]  /*a610*/  FMUL R20, R62, R62 ;  /* 0x0000003e3e147220 */ /* 0x000fe20000400000 */
[----:B------:R-:W-:Y:S02]  /*a620*/  FMUL R71, R60, R61 ;  /* 0x0000003d3c477220 */ /* 0x000fe40000400000 */
[----:B------:R-:W0:Y:S08]  /*a630*/  MUFU.RCP R6, R21 ;  /* 0x0000001500067308 */ /* 0x000e300000001000 */
[----:B------:R-:W1:Y:S01]  /*a640*/  FCHK P0, R56, R21 ;  /* 0x0000001538007302 */ /* 0x000e620000000000 */
[----:B0-----:R-:W-:-:S04]  /*a650*/  FFMA R7, -R21, R6, 1 ;  /* 0x3f80000015077423 */ /* 0x001fc80000000106 */
[----:B------:R-:W-:Y:S01]  /*a660*/  FFMA R7, R6, R7, R6 ;  /* 0x0000000706077223 */ /* 0x000fe20000000006 */
[----:B------:R-:W-:-:S03]  /*a670*/  FFMA R6, R14, 0.5, R12 ;  /* 0x3f0000000e067823 */ /* 0x000fc6000000000c */
[----:B------:R-:W-:Y:S01]  /*a680*/  FFMA R83, R56, R7, RZ ;  /* 0x0000000738537223 */ /* 0x000fe200000000ff */
[----:B------:R-:W-:-:S03]  /*a690*/  FADD R75, R19, R6 ;  /* 0x00000006134b7221 */ /* 0x000fc60000000000 */
[----:B------:R-:W-:Y:S01]  /*a6a0*/  FFMA R66, -R21, R83, R56 ;  /* 0x0000005315427223 */ /* 0x000fe20000000138 */
[----:B------:R-:W-:-:S03]  /*a6b0*/  FMUL R75, R58, R75 ;  /* 0x0000004b3a4b7220 */ /* 0x000fc60000400000 */
[----:B------:R-:W-:Y:S01]  /*a6c0*/  FFMA R83, R7, R66, R83 ;  /* 0x0000004207537223 */ /* 0x000fe20000000053 */
[----:B------:R-:W-:-:S04]  /*a6d0*/  FFMA R7, R65, R65, R20 ;  /* 0x0000004141077223 */ /* 0x000fc80000000014 */
[----:B------:R-:W-:Y:S01]  /*a6e0*/  FFMA R84, R60, R60, R7 ;  /* 0x0000003c3c547223 */ /* 0x000fe20000000007 */
[----:B-1----:R-:W-:Y:S06]  /*a6f0*/  @!P0 BRA `(.L_x_203) ;  /* 0x0000000000148947 */ /* 0x002fec0003800000 */
[----:B------:R-:W-:Y:S02]  /*a700*/  MOV R6, R21 ;  /* 0x0000001500067202 */ /* 0x000fe40000000f00 */
[----:B------:R-:W-:Y:S02]  /*a710*/  MOV R7, R56 ;  /* 0x0000003800077202 */ /* 0x000fe40000000f00 */
[----:B------:R-:W-:-:S07]  /*a720*/  MOV R108, 0xa740 ;  /* 0x0000a740006c7802 */ /* 0x000fce0000000f00 */
[----:B------:R-:W-:Y:S05]  /*a730*/  CALL.REL.NOINC `($__internal_2_$__cuda_sm3x_div_rn_noftz_f32_slowpath) ;  /* 0x0000048c00687944 */ /* 0x000fea0003c00000 */
[----:B------:R-:W-:-:S07]  /*a740*/  MOV R83, R109 ;  /* 0x0000006d00537202 */ /* 0x000fce0000000f00 */
.L_x_203:
[----:B------:R-:W-:Y:S05]  /*a750*/  BSYNC.RECONVERGENT B5 ;  /* 0x0000000000057941 */ /* 0x000fea0003800200 */
.L_x_202:
[----:B------:R-:W0:Y:S01]  /*a760*/  MUFU.RCP R7, R58 ;  /* 0x0000003a00077308 */ /* 0x000e220000001000 */
[----:B------:R-:W-:Y:S01]  /*a770*/  BSSY.RECONVERGENT B5, `(.L_x_204) ;  /* 0x0000010000057945 */ /* 0x000fe20003800200 */
[----:B------:R-:W-:-:S06]  /*a780*/  FMUL R72, R61, R85 ;  /* 0x000000553d487220 */ /* 0x000fcc0000400000 */
[----:B------:R-:W1:Y:S01]  /*a790*/  FCHK P0, R63, R58 ;  /* 0x0000003a3f007302 */ /* 0x000e620000000000 */
[----:B0-----:R-:W-:-:S04]  /*a7a0*/  FFMA R6, -R58, R7, 1 ;  /* 0x3f8000003a067423 */ /* 0x001fc80000000107 */
[----:B------:R-:W-:Y:S01]  /*a7b0*/  FFMA R66, R7, R6, R7 ;  /* 0x0000000607427223 */ /* 0x000fe20000000007 */
[----:B------:R-:W-:-:S03]  /*a7c0*/  FFMA R6, R84, 0.5, R83 ;  /* 0x3f00000054067823 */ /* 0x000fc60000000053 */
[----:B------:R-:W-:Y:S01]  /*a7d0*/  FFMA R7, R63, R66, RZ ;  /* 0x000000423f077223 */ /* 0x000fe200000000ff */
[----:B------:R-:W-:-:S03]  /*a7e0*/  FADD R6, R85, R6 ;  /* 0x0000000655067221 */ /* 0x000fc60000000000 */
[----:B------:R-:W-:-:S04]  /*a7f0*/  FFMA R20, -R58, R7, R63 ;  /* 0x000000073a147223 */ /* 0x000fc8000000013f */
[----:B------:R-:W-:Y:S01]  /*a800*/  FFMA R109, R66, R20, R7 ;  /* 0x00000014426d7223 */ /* 0x000fe20000000007 */
[----:B------:R-:W-:Y:S01]  /*a810*/  FMUL R66, R61, R6 ;  /* 0x000000063d427220 */ /* 0x000fe20000400000 */
[----:B-1----:R-:W-:Y:S06]  /*a820*/  @!P0 BRA `(.L_x_205) ;  /* 0x0000000000108947 */ /* 0x002fec0003800000 */
[----:B------:R-:W-:Y:S02]  /*a830*/  MOV R7, R63 ;  /* 0x0000003f00077202 */ /* 0x000fe40000000f00 */
[----:B------:R-:W-:Y:S02]  /*a840*/  MOV R6, R58 ;  /* 0x0000003a00067202 */ /* 0x000fe40000000f00 */
[----:B------:R-:W-:-:S07]  /*a850*/  MOV R108, 0xa870 ;  /* 0x0000a870006c7802 */ /* 0x000fce0000000f00 */
[----:B------:R-:W-:Y:S05]  /*a860*/  CALL.REL.NOINC `($__internal_2_$__cuda_sm3x_div_rn_noftz_f32_slowpath) ;  /* 0x0000048c001c7944 */ /* 0x000fea0003c00000 */
.L_x_205:
[----:B------:R-:W-:Y:S05]  /*a870*/  BSYNC.RECONVERGENT B5 ;  /* 0x0000000000057941 */ /* 0x000fea0003800200 */
.L_x_204:
[----:B------:R-:W0:Y:S01]  /*a880*/  MUFU.RCP R6, R61 ;  /* 0x0000003d00067308 */ /* 0x000e220000001000 */
[----:B------:R-:W-:Y:S01]  /*a890*/  FFMA R14, R14, 0.5, R19 ;  /* 0x3f0000000e0e7823 */ /* 0x000fe20000000013 */
[----:B------:R-:W-:Y:S01]  /*a8a0*/  BSSY.RECONVERGENT B5, `(.L_x_206) ;  /* 0x0000015000057945 */ /* 0x000fe20003800200 */
[C---:B------:R-:W-:Y:S01]  /*a8b0*/  FMUL R20, R64.reuse, R78 ;  /* 0x0000004e40147220 */ /* 0x040fe20000400000 */
[----:B------:R-:W-:Y:S01]  /*a8c0*/  FMUL R19, R64, R76 ;  /* 0x0000004c40137220 */ /* 0x000fe20000400000 */
[----:B------:R-:W-:-:S03]  /*a8d0*/  FADD R109, R14, R109 ;  /* 0x0000006d0e6d7221 */ /* 0x000fc60000000000 */
[----:B------:R-:W1:Y:S01]  /*a8e0*/  FCHK P0, R56, R61 ;  /* 0x0000003d38007302 */ /* 0x000e620000000000 */
[----:B------:R-:W-:Y:S01]  /*a8f0*/  FADD R109, R109, R12 ;  /* 0x0000000c6d6d7221 */ /* 0x000fe20000000000 */
[----:B------:R-:W-:-:S03]  /*a900*/  FMUL R12, R64, R77 ;  /* 0x0000004d400c7220 */ /* 0x000fc60000400000 */
[----:B------:R-:W-:Y:S01]  /*a910*/  FMUL R109, R58, R109 ;  /* 0x0000006d3a6d7220 */ /* 0x000fe20000400000 */
[----:B0-----:R-:W-:-:S03]  /*a920*/  FFMA R7, -R61, R6, 1 ;  /* 0x3f8000003d077423 */ /* 0x001fc60000000106 */
[----:B------:R-:W-:Y:S01]  /*a930*/  FMUL R14, R64, R109 ;  /* 0x0000006d400e7220 */ /* 0x000fe20000400000 */
[----:B------:R-:W-:-:S04]  /*a940*/  FFMA R21, R6, R7, R6 ;  /* 0x0000000706157223 */ /* 0x000fc80000000006 */
[----:B------:R-:W-:-:S04]  /*a950*/  FFMA R6, R56, R21, RZ ;  /* 0x0000001538067223 */ /* 0x000fc800000000ff */
[----:B------:R-:W-:-:S04]  /*a960*/  FFMA R7, -R61, R6, R56 ;  /* 0x000000063d077223 */ /* 0x000fc80000000138 */
[----:B------:R-:W-:Y:S01]  /*a970*/  FFMA R6, R21, R7, R6 ;  /* 0x0000000715067223 */ /* 0x000fe20000000006 */
[----:B------:R-:W-:Y:S01]  /*a980*/  FFMA R21, R64, R79, R63 ;  /* 0x0000004f40157223 */ /* 0x000fe2000000003f */
[----:B-1----:R-:W-:Y:S06]  /*a990*/  @!P0 BRA `(.L_x_207) ;  /* 0x0000000000148947 */ /* 0x002fec0003800000 */
[----:B------:R-:W-:Y:S02]  /*a9a0*/  MOV R7, R56 ;  /* 0x0000003800077202 */ /* 0x000fe40000000f00 */
[----:B------:R-:W-:Y:S02]  /*a9b0*/  MOV R6, R61 ;  /* 0x0000003d00067202 */ /* 0x000fe40000000f00 */
[----:B------:R-:W-:-:S07]  /*a9c0*/  MOV R108, 0xa9e0 ;  /* 0x0000a9e0006c7802 */ /* 0x000fce0000000f00 */
[----:B------:R-:W-:Y:S05]  /*a9d0*/  CALL.REL.NOINC `($__internal_2_$__cuda_sm3x_div_rn_noftz_f32_slowpath) ;  /* 0x0000048800c07944 */ /* 0x000fea0003c00000 */
[----:B------:R-:W-:-:S07]  /*a9e0*/  MOV R6, R109 ;  /* 0x0000006d00067202 */ /* 0x000fce0000000f00 */
.L_x_207:
[----:B------:R-:W-:Y:S05]  /*a9f0*/  BSYNC.RECONVERGENT B5 ;  /* 0x0000000000057941 */ /* 0x000fea0003800200 */
.L_x_206:
[----:B------:R-:W-:Y:S01]  /*aa00*/  FSETP.GE.AND P0, PT, R81, RZ, PT ;  /* 0x000000ff5100720b */ /* 0x000fe20003f06000 */
[----:B------:R-:W-:Y:S01]  /*aa10*/  FFMA R85, R84, 0.5, R85 ;  /* 0x3f00000054557823 */ /* 0x000fe20000000055 */
[----:B------:R-:W-:Y:S02]  /*aa20*/  MOV R93, R79 ;  /* 0x0000004f005d7202 */ /* 0x000fe40000000f00 */
[----:B------:R-:W-:Y:S01]  /*aa30*/  MOV R92, R21 ;  /* 0x00000015005c7202 */ /* 0x000fe20000000f00 */
[----:B------:R-:W-:Y:S01]  /*aa40*/  FADD R6, R85, R6 ;  /* 0x0000000655067221 */ /* 0x000fe20000000000 */
[----:B------:R-:W-:Y:S02]  /*aa50*/  MOV R91, R20 ;  /* 0x00000014005b7202 */ /* 0x000fe40000000f00 */
[----:B------:R-:W-:Y:S01]  /*aa60*/  MOV R90, R19 ;  /* 0x00000013005a7202 */ /* 0x000fe20000000f00 */
[----:B------:R-:W-:Y:S01]  /*aa70*/  FADD R6, R6, R83 ;  /* 0x0000005306067221 */ /* 0x000fe20000000000 */
[----:B------:R-:W-:-:S02]  /*aa80*/  MOV R89, R14 ;  /* 0x0000000e00597202 */ /* 0x000fc40000000f00 */
[----:B------:R-:W-:Y:S01]  /*aa90*/  MOV R88, R12 ;  /* 0x0000000c00587202 */ /* 0x000fe20000000f00 */
[----:B------:R-:W-:Y:S06]  /*aaa0*/  @P0 BRA `(.L_x_208) ;  /* 0x0000004c00d40947 */ /* 0x000fec0003800000 */
[----:B------:R-:W-:Y:S01]  /*aab0*/  FSETP.GTU.AND P0, PT, R80, RZ, PT ;  /* 0x000000ff5000720b */ /* 0x000fe20003f0c000 */
[----:B------:R-:W-:Y:S01]  /*aac0*/  FMUL R6, R61, R6 ;  /* 0x000000063d067220 */ /* 0x000fe20000400000 */
[C---:B------:R-:W-:Y:S01]  /*aad0*/  FFMA R92, R65.reuse, R74, R56 ;  /* 0x0000004a415c7223 */ /* 0x040fe20000000038 */
[C---:B------:R-:W-:Y:S01]  /*aae0*/  FMUL R91, R65.reuse, R73 ;  /* 0x00000049415b7220 */ /* 0x040fe20000400000 */
[C---:B------:R-:W-:Y:S01]  /*aaf0*/  FMUL R90, R65.reuse, R71 ;  /* 0x00000047415a7220 */ /* 0x040fe20000400000 */
[C---:B------:R-:W-:Y:S01]  /*ab00*/  FMUL R89, R65.reuse, R6 ;  /* 0x0000000641597220 */ /* 0x040fe20000400000 */
[----:B------:R-:W-:Y:S01]  /*ab10*/  FMUL R88, R65, R72 ;  /* 0x0000004841587220 */ /* 0x000fe20000400000 */
[----:B------:R-:W-:-:S06]  /*ab20*/  MOV R93, R74 ;  /* 0x0000004a005d7202 */ /* 0x000fcc0000000f00 */
[----:B------:R-:W-:Y:S05]  /*ab30*/  @!P0 BRA `(.L_x_208) ;  /* 0x0000004c00b08947 */ /* 0x000fea0003800000 */
[----:B------:R-:W-:Y:S01]  /*ab40*/  FADD R92, -R64, R81 ;  /* 0x00000051405c7221 */ /* 0x000fe20000000100 */
[----:B------:R-:W-:Y:S01]  /*ab50*/  FADD R91, -R65, R80 ;  /* 0x00000050415b7221 */ /* 0x000fe20000000100 */
[----:B------:R-:W-:Y:S01]  /*ab60*/  FADD R84, -R63, R56 ;  /* 0x000000383f547221 */ /* 0x000fe20000000100 */
[----:B------:R-:W-:Y:S01]  /*ab70*/  BSSY.RECONVERGENT B5, `(.L_x_209) ;  /* 0x0000014000057945 */ /* 0x000fe20003800200 */
[----:B------:R-:W-:Y:S01]  /*ab80*/  FMUL R90, R58, R92 ;  /* 0x0000005c3a5a7220 */ /* 0x000fe20000400000 */
[----:B------:R-:W-:-:S04]  /*ab90*/  FMUL R87, R61, R91 ;  /* 0x0000005b3d577220 */ /* 0x000fc80000400000 */
[----:B------:R-:W-:-:S05]  /*aba0*/  FADD R6, R90, -R87 ;  /* 0x800000575a067221 */ /* 0x000fca0000000000 */
[----:B------:R-:W-:-:S04]  /*abb0*/  FMNMX R7, |R6|, 9.9999999600419720025e-13, !PT ;  /* 0x2b8cbccc06077809 */ /* 0x000fc80007800200 */
[----:B------:R-:W-:Y:S01]  /*abc0*/  LOP3.LUT R86, R7, 0x80000000, R6, 0xb8, !PT ;  /* 0x8000000007567812 */ /* 0x000fe200078eb806 */
[----:B------:R-:W-:-:S03]  /*abd0*/  FFMA R7, R79, R92, R84 ;  /* 0x0000005c4f077223 */ /* 0x000fc60000000054 */
[----:B------:R-:W0:Y:S01]  /*abe0*/  MUFU.RCP R6, R86 ;  /* 0x0000005600067308 */ /* 0x000e220000001000 */
[----:B------:R-:W-:-:S07]  /*abf0*/  FFMA R7, -R74, R91, R7 ;  /* 0x0000005b4a077223 */ /* 0x000fce0000000107 */
        /* <DEDUP_REMOVED lines=10> */
[----:B------:R-:W-:-:S07]  /*aca0*/  MOV R93, R109 ;  /* 0x0000006d005d7202 */ /* 0x000fce0000000f00 */
.L_x_210:
[----:B------:R-:W-:Y:S05]  /*acb0*/  BSYNC.RECONVERGENT B5 ;  /* 0x0000000000057941 */ /* 0x000fea0003800200 */
.L_x_209:
[----:B------:R-:W-:Y:S01]  /*acc0*/  FMNMX R100, R82, 9.9999999600419720025e-13, !PT ;  /* 0x2b8cbccc52647809 */ /* 0x000fe20007800000 */
[----:B------:R-:W-:Y:S01]  /*acd0*/  FADD R6, |R69|, |R62| ;  /* 0x4000003e45067221 */ /* 0x000fe20000000200 */
[--C-:B------:R-:W-:Y:S01]  /*ace0*/  FADD R82, -R65, R93.reuse ;  /* 0x0000005d41527221 */ /* 0x100fe20000000100 */
[----:B------:R-:W-:Y:S01]  /*acf0*/  BSSY.RECONVERGENT B5, `(.L_x_211) ;  /* 0x0000014000057945 */ /* 0x000fe20003800200 */
[----:B------:R-:W0:Y:S01]  /*ad00*/  MUFU.RCP R83, R100 ;  /* 0x0000006400537308 */ /* 0x000e220000001000 */
[----:B------:R-:W-:Y:S01]  /*ad10*/  FADD R7, |R67|, R6 ;  /* 0x0000000643077221 */ /* 0x000fe20000000200 */
[----:B------:R-:W-:-:S03]  /*ad20*/  FADD R6, -R64, R93 ;  /* 0x0000005d40067221 */ /* 0x000fc60000000100 */
[----:B------:R-:W-:Y:S01]  /*ad30*/  FADD R7, |R60|, R7 ;  /* 0x000000073c077221 */ /* 0x000fe20000000200 */
[----:B------:R-:W-:-:S03]  /*ad40*/  FFMA R6, R90, R6, R63 ;  /* 0x000000065a067223 */ /* 0x000fc6000000003f */
[----:B------:R-:W-:-:S04]  /*ad50*/  FMUL R7, R7, 0.5 ;  /* 0x3f00000007077820 */ /* 0x000fc80000400000 */
[----:B------:R-:W1:Y:S01]  /*ad60*/  FCHK P0, R7, R100 ;  /* 0x0000006407007302 */ /* 0x000e620000000000 */
[----:B0-----:R-:W-:-:S04]  /*ad70*/  FFMA R86, -R100, R83, 1 ;  /* 0x3f80000064567423 */ /* 0x001fc80000000153 */
[----:B------:R-:W-:Y:S01]  /*ad80*/  FFMA R88, R83, R86, R83 ;  /* 0x0000005653587223 */ /* 0x000fe20000000053 */
[----:B------:R-:W-:-:S03]  /*ad90*/  FFMA R83, R87, R82, R56 ;  /* 0x0000005257537223 */ /* 0x000fc60000000038 */
[----:B------:R-:W-:Y:S01]  /*ada0*/  FFMA R85, R7, R88, RZ ;  /* 0x0000005807557223 */ /* 0x000fe200000000ff */
[----:B------:R-:W-:-:S03]  /*adb0*/  FADD R6, R6, R83 ;  /* 0x0000005306067221 */ /* 0x000fc60000000000 */
[----:B------:R-:W-:Y:S01]  /*adc0*/  FFMA R82, -R100, R85, R7 ;  /* 0x0000005564527223 */ /* 0x000fe20000000107 */
[----:B------:R-:W-:-:S03]  /*add0*/  FMUL R86, R6, 0.5 ;  /* 0x3f00000006567820 */ /* 0x000fc60000400000 */
[----:B------:R-:W-:Y:S01]  /*ade0*/  FFMA R109, R88, R82, R85 ;  /* 0x00000052586d7223 */ /* 0x000fe20000000055 */
[----:B-1----:R-:W-:Y:S06]  /*adf0*/  @!P0 BRA `(.L_x_212) ;  /* 0x00000000000c8947 */ /* 0x002fec0003800000 */
[----:B------:R-:W-:Y:S02]  /*ae00*/  MOV R6, R100 ;  /* 0x0000006400067202 */ /* 0x000fe40000000f00 */
[----:B------:R-:W-:-:S07]  /*ae10*/  MOV R108, 0xae30 ;  /* 0x0000ae30006c7802 */ /* 0x000fce0000000f00 */
[----:B------:R-:W-:Y:S05]  /*ae20*/  CALL.REL.NOINC `($__internal_2_$__cuda_sm3x_div_rn_noftz_f32_slowpath) ;  /* 0x0000048400ac7944 */ /* 0x000fea0003c00000 */
.L_x_212:
[----:B------:R-:W-:Y:S05]  /*ae30*/  BSYNC.RECONVERGENT B5 ;  /* 0x0000000000057941 */ /* 0x000fea0003800200 */
.L_x_211:
[----:B------:R-:W-:Y:S01]  /*ae40*/  FADD R6, R63, R56 ;  /* 0x000000383f067221 */ /* 0x000fe20000000000 */
[----:B------:R-:W-:Y:S01]  /*ae50*/  BSSY.RECONVERGENT B5, `(.L_x_213) ;  /* 0x0000010000057945 */ /* 0x000fe20003800200 */
[----:B------:R-:W-:-:S03]  /*ae60*/  FADD.SAT R88, -R109, 1 ;  /* 0x3f8000006d587421 */ /* 0x000fc60000002100 */
[----:B------:R-:W-:-:S04]  /*ae70*/  FMNMX R85, R6, 9.9999999600419720025e-13, !PT ;  /* 0x2b8cbccc06557809 */ /* 0x000fc80007800000 */
[----:B------:R-:W0:Y:S08]  /*ae80*/  MUFU.RCP R6, R85 ;  /* 0x0000005500067308 */ /* 0x000e300000001000 */
[----:B------:R-:W1:Y:S01]  /*ae90*/  FCHK P0, |R84|, R85 ;  /* 0x0000005554007302 */ /* 0x000e620000000200 */
[----:B0-----:R-:W-:-:S04]  /*aea0*/  FFMA R7, -R85, R6, 1 ;  /* 0x3f80000055077423 */ /* 0x001fc80000000106 */
[----:B------:R-:W-:-:S04]  /*aeb0*/  FFMA R7, R6, R7, R6 ;  /* 0x0000000706077223 */ /* 0x000fc80000000006 */
[----:B------:R-:W-:-:S04]  /*aec0*/  FFMA R6, |R84|, R7, RZ ;  /* 0x0000000754067223 */ /* 0x000fc800000002ff */
[----:B------:R-:W-:-:S04]  /*aed0*/  FFMA R83, -R85, R6, |R84| ;  /* 0x0000000655537223 */ /* 0x000fc80000000554 */
[----:B------:R-:W-:Y:S01]  /*aee0*/  FFMA R83, R7, R83, R6 ;  /* 0x0000005307537223 */ /* 0x000fe20000000006 */
[----:B-1----:R-:W-:Y:S06]  /*aef0*/  @!P0 BRA `(.L_x_214) ;  /* 0x0000000000148947 */ /* 0x002fec0003800000 */
[----:B------:R-:W-:Y:S01]  /*af00*/  FADD R7, |R84|, -RZ ;  /* 0x800000ff54077221 */ /* 0x000fe20000000200 */
[----:B------:R-:W-:Y:S02]  /*af10*/  MOV R6, R85 ;  /* 0x0000005500067202 */ /* 0x000fe40000000f00 */
[----:B------:R-:W-:-:S07]  /*af20*/  MOV R108, 0xaf40 ;  /* 0x0000af40006c7802 */ /* 0x000fce0000000f00 */
[----:B------:R-:W-:Y:S05]  /*af30*/  CALL.REL.NOINC `($__internal_2_$__cuda_sm3x_div_rn_noftz_f32_slowpath) ;  /* 0x0000048400687944 */ /* 0x000fea0003c00000 */
[----:B------:R-:W-:-:S07]  /*af40*/  MOV R83, R109 ;  /* 0x0000006d00537202 */ /* 0x000fce0000000f00 */
.L_x_214:
[----:B------:R-:W-:Y:S05]  /*af50*/  BSYNC.RECONVERGENT B5 ;  /* 0x0000000000057941 */ /* 0x000fea0003800200 */
.L_x_213:
[C-C-:B------:R-:W-:Y:S01]  /*af60*/  FADD R6, R58.reuse, R61.reuse ;  /* 0x0000003d3a067221 */ /* 0x140fe20000000000 */
[----:B------:R-:W-:Y:S01]  /*af70*/  FADD R82, -R58, R61 ;  /* 0x0000003d3a527221 */ /* 0x000fe20000000100 */
[----:B------:R-:W-:Y:S03]  /*af80*/  BSSY.RECONVERGENT B5, `(.L_x_215) ;  /* 0x000000e000057945 */ /* 0x000fe60003800200 */
        /* <DEDUP_REMOVED lines=9> */
[----:B------:R-:W-:Y:S01]  /*b020*/  MOV R6, R85 ;  /* 0x0000005500067202 */ /* 0x000fe20000000f00 */
[----:B------:R-:W-:Y:S01]  /*b030*/  FADD R7, |R82|, -RZ ;  /* 0x800000ff52077221 */ /* 0x000fe20000000200 */
[----:B------:R-:W-:-:S07]  /*b040*/  MOV R108, 0xb060 ;  /* 0x0000b060006c7802 */ /* 0x000fce0000000f00 */
[----:B------:R-:W-:Y:S05]  /*b050*/  CALL.REL.NOINC `($__internal_2_$__cuda_sm3x_div_rn_noftz_f32_slowpath) ;  /* 0x0000048400207944 */ /* 0x000fea0003c00000 */
.L_x_216:
[----:B------:R-:W-:Y:S05]  /*b060*/  BSYNC.RECONVERGENT B5 ;  /* 0x0000000000057941 */ /* 0x000fea0003800200 */
.L_x_215:
[----:B------:R-:W-:Y:S01]  /*b070*/  FADD R6, R80, -R81 ;  /* 0x8000005150067221 */ /* 0x000fe20000000000 */
[----:B------:R-:W-:Y:S01]  /*b080*/  FADD R109, R109, R83 ;  /* 0x000000536d6d7221 */ /* 0x000fe20000000000 */
[-C--:B------:R-:W-:Y:S01]  /*b090*/  FMUL R84, R74, R81.reuse ;  /* 0x000000514a547220 */ /* 0x080fe20000400000 */
[----:B------:R-:W-:Y:S01]  /*b0a0*/  FFMA R85, R65, R74, R56 ;  /* 0x0000004a41557223 */ /* 0x000fe20000000038 */
[-C--:B------:R-:W-:Y:S01]  /*b0b0*/  FMUL R105, R80, R81.reuse ;  /* 0x0000005150697220 */ /* 0x080fe20000400000 */
[----:B------:R-:W-:Y:S01]  /*b0c0*/  FMNMX R7, |R6|, 9.9999999600419720025e-13, !PT ;  /* 0x2b8cbccc06077809 */ /* 0x000fe20007800200 */
[-C--:B------:R-:W-:Y:S01]  /*b0d0*/  FFMA R123, R79, R80.reuse, -R84 ;  /* 0x000000504f7b7223 */ /* 0x080fe20000000854 */
[----:B------:R-:W-:Y:S01]  /*b0e0*/  FADD R107, -R75, R66 ;  /* 0x000000424b6b7221 */ /* 0x000fe20000000100 */
[-C--:B------:R-:W-:Y:S01]  /*b0f0*/  FMUL R100, R85, R81.reuse ;  /* 0x0000005155647220 */ /* 0x080fe20000400000 */
[----:B------:R-:W-:Y:S01]  /*b100*/  LOP3.LUT R6, R7, 0x80000000, R6, 0xb8, !PT ;  /* 0x8000000007067812 */ /* 0x000fe200078eb806 */
[----:B------:R-:W-:Y:S01]  /*b110*/  FMUL R7, R89, R81 ;  /* 0x0000005159077220 */ /* 0x000fe20000400000 */
[----:B------:R-:W-:Y:S01]  /*b120*/  FADD R121, -R79, R74 ;  /* 0x0000004a4f797221 */ /* 0x000fe20000000100 */
[-C--:B------:R-:W-:Y:S01]  /*b130*/  FFMA R100, R21, R80.reuse, -R100 ;  /* 0x0000005015647223 */ /* 0x080fe20000000864 */
[----:B------:R-:W-:Y:S01]  /*b140*/  IADD3 R83, PT, PT, R6, 0x1800000, RZ ;  /* 0x0180000006537810 */ /* 0x000fe20007ffe0ff */
[----:B------:R-:W-:Y:S01]  /*b150*/  FFMA R84, R14, R80, -R7 ;  /* 0x000000500e547223 */ /* 0x000fe20000000807 */
[-C--:B------:R-:W-:Y:S01]  /*b160*/  FFMA R123, R82, R105.reuse, R123 ;  /* 0x00000069527b7223 */ /* 0x080fe2000000007b */
[----:B------:R-:W-:Y:S01]  /*b170*/  FMUL R82, R65, R72 ;  /* 0x0000004841527220 */ /* 0x000fe20000400000 */
[----:B------:R-:W-:Y:S01]  /*b180*/  LOP3.LUT R83, R83, 0x7f800000, RZ, 0xc0, !PT ;  /* 0x7f80000053537812 */ /* 0x000fe200078ec0ff */
[----:B------:R-:W-:Y:S01]  /*b190*/  FFMA R107, R107, R105, R84 ;  /* 0x000000696b6b7223 */ /* 0x000fe20000000054 */
[----:B------:R-:W-:Y:S01]  /*b1a0*/  FMUL R84, R65, R73 ;  /* 0x0000004941547220 */ /* 0x000fe20000400000 */
[----:B------:R-:W-:Y:S01]  /*b1b0*/  FFMA R121, R121, R105, R100 ;  /* 0x0000006979797223 */ /* 0x000fe20000000064 */
[----:B------:R-:W-:Y:S01]  /*b1c0*/  ISETP.GT.U32.AND P0, PT, R83, 0x1ffffff, PT ;  /* 0x01ffffff5300780c */ /* 0x000fe20003f04070 */
[----:B------:R-:W-:Y:S01]  /*b1d0*/  FMUL R83, R65, R71 ;  /* 0x0000004741537220 */ /* 0x000fe20000400000 */
[-C--:B------:R-:W-:Y:S01]  /*b1e0*/  FMUL R7, R84, R81.reuse ;  /* 0x0000005154077220 */ /* 0x080fe20000400000 */
[-C--:B------:R-:W-:Y:S01]  /*b1f0*/  FMUL R111, R82, R81.reuse ;  /* 0x00000051526f7220 */ /* 0x080fe20000400000 */
[----:B------:R-:W-:Y:S01]  /*b200*/  FMUL R109, R109, 0.5 ;  /* 0x3f0000006d6d7820 */ /* 0x000fe20000400000 */
[----:B------:R-:W-:Y:S01]  /*b210*/  FMUL R100, R83, R81 ;  /* 0x0000005153647220 */ /* 0x000fe20000400000 */
[----:B------:R-:W-:Y:S01]  /*b220*/  FADD R119, -R78, R73 ;  /* 0x000000494e777221 */ /* 0x000fe20000000100 */
[----:B------:R-:W-:Y:S01]  /*b230*/  FADD R117, -R76, R71 ;  /* 0x000000474c757221 */ /* 0x000fe20000000100 */
[-C--:B------:R-:W-:Y:S01]  /*b240*/  FFMA R102, R20, R80.reuse, -R7 ;  /* 0x0000005014667223 */ /* 0x080fe20000000807 */
[-C--:B------:R-:W-:Y:S01]  /*b250*/  FFMA R100, R19, R80.reuse, -R100 ;  /* 0x0000005013647223 */ /* 0x080fe20000000864 */
[----:B------:R-:W-:Y:S01]  /*b260*/  FADD R113, -R77, R72 ;  /* 0x000000484d717221 */ /* 0x000fe20000000100 */
[----:B------:R-:W-:Y:S01]  /*b270*/  FFMA R104, R12, R80, -R111 ;  /* 0x000000500c687223 */ /* 0x000fe2000000086f */
[----:B------:R-:W-:Y:S01]  /*b280*/  FMUL.SAT R109, R109, 5 ;  /* 0x40a000006d6d7820 */ /* 0x000fe20000402000 */
[----:B------:R-:W-:Y:S01]  /*b290*/  BSSY.RECONVERGENT B2, `(.L_x_217) ;  /* 0x000000e000027945 */ /* 0x000fe20003800200 */
[-C--:B------:R-:W-:Y:S01]  /*b2a0*/  FFMA R119, R119, R105.reuse, R102 ;  /* 0x0000006977777223 */ /* 0x080fe20000000066 */
[-C--:B------:R-:W-:Y:S01]  /*b2b0*/  FFMA R117, R117, R105.reuse, R100 ;  /* 0x0000006975757223 */ /* 0x080fe20000000064 */
[----:B------:R-:W-:Y:S01]  /*b2c0*/  FFMA R105, R113, R105, R104 ;  /* 0x0000006971697223 */ /* 0x000fe20000000068 */
[----:B------:R-:W-:Y:S01]  /*b2d0*/  FMUL R88, R88, R109 ;  /* 0x0000006d58587220 */ /* 0x000fe20000400000 */
[----:B------:R-:W-:Y:S06]  /*b2e0*/  @P0 BRA `(.L_x_218) ;  /* 0x0000000000100947 */ /* 0x000fec0003800000 */
[----:B------:R-:W-:-:S07]  /*b2f0*/  MOV R108, 0xb310 ;  /* 0x0000b310006c7802 */ /* 0x000fce0000000f00 */
[----:B------:R-:W-:Y:S05]  /*b300*/  CALL.REL.NOINC `($__internal_0_$__cuda_sm20_rcp_rn_f32_slowpath) ;  /* 0x0000047c004c7944 */ /* 0x000fea0003c00000 */
[----:B------:R-:W-:Y:S01]  /*b310*/  MOV R100, R109 ;  /* 0x0000006d00647202 */ /* 0x000fe20000000f00 */
[----:B------:R-:W-:Y:S06]  /*b320*/  BRA `(.L_x_219) ;  /* 0x0000000000107947 */ /* 0x000fec0003800000 */
.L_x_218:
[----:B------:R-:W0:Y:S02]  /*b330*/  MUFU.RCP R7, R6 ;  /* 0x0000000600077308 */ /* 0x000e240000001000 */
[----:B0-----:R-:W-:-:S04]  /*b340*/  FFMA R100, R6, R7, -1 ;  /* 0xbf80000006647423 */ /* 0x001fc80000000007 */
[----:B------:R-:W-:-:S04]  /*b350*/  FADD.FTZ R100, -R100, -RZ ;  /* 0x800000ff64647221 */ /* 0x000fc80000010100 */
[----:B------:R-:W-:-:S07]  /*b360*/  FFMA R100, R7, R100, R7 ;  /* 0x0000006407647223 */ /* 0x000fce0000000007 */
.L_x_219:
[----:B------:R-:W-:Y:S05]  /*b370*/  BSYNC.RECONVERGENT B2 ;  /* 0x0000000000027941 */ /* 0x000fea0003800200 */
.L_x_217:
[----:B------:R-:W-:Y:S01]  /*b380*/  FSETP.GE.AND P0, PT, R93, RZ, PT ;  /* 0x000000ff5d00720b */ /* 0x000fe20003f06000 */
[-C--:B------:R-:W-:Y:S01]  /*b390*/  FMUL R123, R123, R100.reuse ;  /* 0x000000647b7b7220 */ /* 0x080fe20000400000 */
[-C--:B------:R-:W-:Y:S01]  /*b3a0*/  FMUL R121, R121, R100.reuse ;  /* 0x0000006479797220 */ /* 0x080fe20000400000 */
[-C--:B------:R-:W-:Y:S01]  /*b3b0*/  FMUL R119, R119, R100.reuse ;  /* 0x0000006477777220 */ /* 0x080fe20000400000 */
[-C--:B------:R-:W-:Y:S01]  /*b3c0*/  FMUL R117, R117, R100.reuse ;  /* 0x0000006475757220 */ /* 0x080fe20000400000 */
[-C--:B------:R-:W-:Y:S01]  /*b3d0*/  FMUL R107, R107, R100.reuse ;  /* 0x000000646b6b7220 */ /* 0x080fe20000400000 */
[----:B------:R-:W-:-:S07]  /*b3e0*/  FMUL R105, R105, R100 ;  /* 0x0000006469697220 */ /* 0x000fce0000400000 */
[----:B------:R-:W-:Y:S05]  /*b3f0*/  @!P0 BRA `(.L_x_220) ;  /* 0x0000000400348947 */ /* 0x000fea0003800000 */
[----:B------:R-:W-:Y:S01]  /*b400*/  FADD R61, -R93, R81 ;  /* 0x000000515d3d7221 */ /* 0x000fe20000000100 */
[----:B------:R-:W-:Y:S04]  /*b410*/  BSSY.RECONVERGENT B5, `(.L_x_221) ;  /* 0x0000010000057945 */ /* 0x000fe80003800200 */
[----:B------:R-:W-:-:S04]  /*b420*/  FMNMX R6, |R61|, 9.9999999600419720025e-13, !PT ;  /* 0x2b8cbccc3d067809 */ /* 0x000fc80007800200 */
[----:B------:R-:W-:-:S04]  /*b430*/  LOP3.LUT R61, R6, 0x80000000, R61, 0xb8, !PT ;  /* 0x80000000063d7812 */ /* 0x000fc800078eb83d */
        /* <DEDUP_REMOVED lines=13> */
.L_x_222:
[----:B------:R-:W-:Y:S05]  /*b510*/  BSYNC.RECONVERGENT B5 ;  /* 0x0000000000057941 */ /* 0x000fea0003800200 */
.L_x_221:
[----:B------:R-:W0:Y:S01]  /*b520*/  MUFU.RCP R60, R61 ;  /* 0x0000003d003c7308 */ /* 0x000e220000001000 */
[----:B------:R-:W-:Y:S01]  /*b530*/  FMUL R64, R64, R63 ;  /* 0x0000003f40407220 */ /* 0x000fe20000400000 */
[----:B------:R-:W-:Y:S03]  /*b540*/  BSSY.RECONVERGENT B5, `(.L_x_223) ;  /* 0x000000f000057945 */ /* 0x000fe60003800200 */
[----:B------:R-:W-:-:S04]  /*b550*/  FFMA R7, R75, R92, -R64 ;  /* 0x0000005c4b077223 */ /* 0x000fc80000000840 */
[----:B------:R-:W-:-:S04]  /*b560*/  FFMA R86, R86, R93, R7 ;  /* 0x0000005d56567223 */ /* 0x000fc80000000007 */
        /* <DEDUP_REMOVED lines=12> */
.L_x_224:
[----:B------:R-:W-:Y:S05]  /*b630*/  BSYNC.RECONVERGENT B5 ;  /* 0x0000000000057941 */ /* 0x000fea0003800200 */
.L_x_223:
[----:B------:R-:W0:Y:S01]  /*b640*/  MUFU.RCP R6, R61 ;  /* 0x0000003d00067308 */ /* 0x000e220000001000 */
[----:B------:R-:W-:Y:S01]  /*b650*/  FMUL R92, R77, R92 ;  /* 0x0000005c4d5c7220 */ /* 0x000fe20000400000 */
[----:B------:R-:W-:Y:S06]  /*b660*/  BSSY.RECONVERGENT B5, `(.L_x_225) ;  /* 0x000000c000057945 */ /* 0x000fec0003800200 */
        /* <DEDUP_REMOVED lines=11> */
.L_x_226:
[----:B------:R-:W-:Y:S05]  /*b720*/  BSYNC.RECONVERGENT B5 ;  /* 0x0000000000057941 */ /* 0x000fea0003800200 */
.L_x_225:
[-C--:B------:R-:W-:Y:S01]  /*b730*/  FFMA R69, R69, R56.reuse, -R78 ;  /* 0x0000003845457223 */ /* 0x080fe2000000084e */
[----:B------:R-:W-:Y:S01]  /*b740*/  FFMA R76, R67, R56, -R76 ;  /* 0x00000038434c7223 */ /* 0x000fe2000000084c */
[----:B------:R-:W-:Y:S01]  /*b750*/  FADD R58, -R58, R56 ;  /* 0x000000383a3a7221 */ /* 0x000fe20000000100 */
[----:B------:R-:W-:Y:S01]  /*b760*/  FFMA R56, R56, R93, -R79 ;  /* 0x0000005d38387223 */ /* 0x000fe2000000084f */
[----:B------:R-:W-:Y:S01]  /*b770*/  FADD R75, -R75, R60 ;  /* 0x0000003c4b4b7221 */ /* 0x000fe20000000100 */
[----:B------:R-:W-:Y:S01]  /*b780*/  FADD R109, -R77, R109 ;  /* 0x0000006d4d6d7221 */ /* 0x000fe20000000100 */
[-C--:B------:R-:W-:Y:S01]  /*b790*/  FFMA R58, R58, R81.reuse, R79 ;  /* 0x000000513a3a7223 */ /* 0x080fe2000000004f */
[-C--:B------:R-:W-:Y:S01]  /*b7a0*/  FFMA R56, R56, R81.reuse, R21 ;  /* 0x0000005138387223 */ /* 0x080fe20000000015 */
[-C--:B------:R-:W-:Y:S01]  /*b7b0*/  FFMA R69, R69, R81.reuse, R20 ;  /* 0x0000005145457223 */ /* 0x080fe20000000014 */
[----:B------:R-:W-:Y:S01]  /*b7c0*/  FADD R6, -R88, 1 ;  /* 0x3f80000058067421 */ /* 0x000fe20000000100 */
[-C--:B------:R-:W-:Y:S01]  /*b7d0*/  FFMA R76, R76, R81.reuse, R19 ;  /* 0x000000514c4c7223 */ /* 0x080fe20000000013 */
[-C--:B------:R-:W-:Y:S01]  /*b7e0*/  FFMA R75, R75, R81.reuse, R14 ;  /* 0x000000514b4b7223 */ /* 0x080fe2000000000e */
[----:B------:R-:W-:Y:S01]  /*b7f0*/  FFMA R109, R109, R81, R12 ;  /* 0x000000516d6d7223 */ /* 0x000fe2000000000c */
[-C--:B------:R-:W-:Y:S01]  /*b800*/  FMUL R93, R58, R6.reuse ;  /* 0x000000063a5d7220 */ /* 0x080fe20000400000 */
[-C--:B------:R-:W-:Y:S01]  /*b810*/  FMUL R56, R56, R6.reuse ;  /* 0x0000000638387220 */ /* 0x080fe20000400000 */
[-C--:B------:R-:W-:Y:S01]  /*b820*/  FMUL R12, R69, R6.reuse ;  /* 0x00000006450c7220 */ /* 0x080fe20000400000 */
[-C--:B------:R-:W-:Y:S01]  /*b830*/  FMUL R76, R76, R6.reuse ;  /* 0x000000064c4c7220 */ /* 0x080fe20000400000 */
[-C--:B------:R-:W-:Y:S01]  /*b840*/  FMUL R14, R75, R6.reuse ;  /* 0x000000064b0e7220 */ /* 0x080fe20000400000 */
[----:B------:R-:W-:Y:S01]  /*b850*/  FMUL R6, R109, R6 ;  /* 0x000000066d067220 */ /* 0x000fe20000400000 */
[C---:B------:R-:W-:Y:S01]  /*b860*/  FFMA R93, R88.reuse, R123, R93 ;  /* 0x0000007b585d7223 */ /* 0x040fe2000000005d */
[C---:B------:R-:W-:Y:S01]  /*b870*/  FFMA R92, R88.reuse, R121, R56 ;  /* 0x00000079585c7223 */ /* 0x040fe20000000038 */
[C---:B------:R-:W-:Y:S01]  /*b880*/  FFMA R91, R88.reuse, R119, R12 ;  /* 0x00000077585b7223 */ /* 0x040fe2000000000c */
[C---:B------:R-:W-:Y:S01]  /*b890*/  FFMA R90, R88.reuse, R117, R76 ;  /* 0x00000075585a7223 */ /* 0x040fe2000000004c */
[C---:B------:R-:W-:Y:S01]  /*b8a0*/  FFMA R89, R88.reuse, R107, R14 ;  /* 0x0000006b58597223 */ /* 0x040fe2000000000e */
[----:B------:R-:W-:Y:S01]  /*b8b0*/  FFMA R88, R88, R105, R6 ;  /* 0x0000006958587223 */ /* 0x000fe20000000006 */
[----:B------:R-:W-:Y:S06]  /*b8c0*/  BRA `(.L_x_208) ;  /* 0x00000040004c7947 */ /* 0x000fec0003800000 */
.L_x_220:
        /* <DEDUP_REMOVED lines=17> */
.L_x_228:
[----:B------:R-:W-:Y:S05]  /*b9e0*/  BSYNC.RECONVERGENT B5 ;  /* 0x0000000000057941 */ /* 0x000fea0003800200 */
.L_x_227:
        /* <DEDUP_REMOVED lines=17> */
.L_x_230:
[----:B------:R-:W-:Y:S05]  /*bb00*/  BSYNC.RECONVERGENT B5 ;  /* 0x0000000000057941 */ /* 0x000fea0003800200 */
.L_x_229:
        /* <DEDUP_REMOVED lines=14> */
.L_x_232:
[----:B------:R-:W-:Y:S05]  /*bbf0*/  BSYNC.RECONVERGENT B5 ;  /* 0x0000000000057941 */ /* 0x000fea0003800200 */
.L_x_231:
[-C--:B------:R-:W-:Y:S01]  /*bc00*/  FFMA R73, R62, R19.reuse, -R73 ;  /* 0x000000133e497223 */ /* 0x080fe20000000849 */
[----:B------:R-:W-:Y:S01]  /*bc10*/  FFMA R60, R60, R19, -R71 ;  /* 0x000000133c3c7223 */ /* 0x000fe20000000847 */
[----:B------:R-:W-:Y:S01]  /*bc20*/  FADD R61, -R61, R19 ;  /* 0x000000133d3d7221 */ /* 0x000fe20000000100 */
[--C-:B------:R-:W-:Y:S01]  /*bc30*/  FFMA R6, R19, R93, -R74.reuse ;  /* 0x0000005d13067223 */ /* 0x100fe2000000084a */
        /* <DEDUP_REMOVED lines=9> */
[C---:B------:R-:W-:Y:S01]  /*bcd0*/  FMUL R61, R14.reuse, R61 ;  /* 0x0000003d0e3d7220 */ /* 0x040fe20000400000 */
[C---:B------:R-:W-:Y:S01]  /*bce0*/  FMUL R6, R14.reuse, R6 ;  /* 0x000000060e067220 */ /* 0x040fe20000400000 */
[C---:B------:R-:W-:Y:S01]  /*bcf0*/  FMUL R12, R14.reuse, R73 ;  /* 0x000000490e0c7220 */ /* 0x040fe20000400000 */
[C---:B------:R-:W-:Y:S01]  /*bd00*/  FMUL R60, R14.reuse, R60 ;  /* 0x0000003c0e3c7220 */ /* 0x040fe20000400000 */
[C---:B------:R-:W-:Y:S01]  /*bd10*/  FMUL R66, R14.reuse, R66 ;  /* 0x000000420e427220 */ /* 0x040fe20000400000 */
        /* <DEDUP_REMOVED lines=8> */
.L_x_37:
[----:B------:R-:W-:Y:S05]  /*bda0*/  BSYNC.RELIABLE B3 ;  /* 0x0000000000037941 */ /* 0x000fea0003800100 */
.L_x_36:
[----:B------:R-:W1:Y:S01]  /*bdb0*/  LDCU UR4, c[0x3][0x24] ;  /* 0x00c00480ff0477ac */ /* 0x000e620008000800 */
[----:B0-----:R-:W-:Y:S01]  /*bdc0*/  FMNMX R60, R51, 1.000000003171076851e-30, !PT ;  /* 0x0da24260333c7809 */ /* 0x001fe20007800000 */
[----:B------:R-:W-:Y:S01]  /*bdd0*/  BSSY.RECONVERGENT B3, `(.L_x_233) ;  /* 0x000000e000037945 */ /* 0x000fe20003800200 */
[----:B------:R-:W-:Y:S02]  /*bde0*/  FMNMX R61, R49, 1.000000003171076851e-30, !PT ;  /* 0x0da24260313d7809 */ /* 0x000fe40007800000 */
[----:B------:R-:W0:Y:S03]  /*bdf0*/  MUFU.RCP R19, R60 ;  /* 0x0000003c00137308 */ /* 0x000e260000001000 */
[----:B-1----:R-:W-:-:S05]  /*be00*/  FMUL R7, R61, UR4 ;  /* 0x000000043d077c20 */ /* 0x002fca0008400000 */
        /* <DEDUP_REMOVED lines=10> */
.L_x_234:
[----:B------:R-:W-:Y:S05]  /*beb0*/  BSYNC.RECONVERGENT B3 ;  /* 0x0000000000037941 */ /* 0x000fea0003800200 */
.L_x_233:
[----:B------:R-:W-:Y:S01]  /*bec0*/  FMNMX R6, R109, 9.9999999600419720025e-13, !PT ;  /* 0x2b8cbccc6d067809 */ /* 0x000fe20007800000 */
[----:B------:R-:W-:Y:S01]  /*bed0*/  BSSY.RECONVERGENT B1, `(.L_x_235) ;  /* 0x0000010000017945 */ /* 0x000fe20003800200 */
[----:B------:R-:W-:Y:S02]  /*bee0*/  FMNMX R58, R2, 1.000000003171076851e-30, !PT ;  /* 0x0da24260023a7809 */ /* 0x000fe40007800000 */
[----:B------:R-:W-:Y:S01]  /*bef0*/  IADD3 R12, PT, PT, R6, -0xd000000, RZ ;  /* 0xf3000000060c7810 */ /* 0x000fe20007ffe0ff */
[----:B------:R0:W1:Y:S01]  /*bf00*/  MUFU.RSQ R7, R6 ;  /* 0x0000000600077308 */ /* 0x0000620000001400 */
[----:B------:R-:W-:Y:S02]  /*bf10*/  FMNMX R56, R94, 1.000000003171076851e-30, !PT ;  /* 0x0da242605e387809 */ /* 0x000fe40007800000 */
[----:B------:R-:W-:-:S13]  /*bf20*/  ISETP.GT.U32.AND P0, PT, R12, 0x727fffff, PT ;  /* 0x727fffff0c00780c */ /* 0x000fda0003f04070 */
[----:B0-----:R-:W-:Y:S05]  /*bf30*/  @!P0 BRA `(.L_x_236) ;  /* 0x0000000000148947 */ /* 0x001fea0003800000 */
[----:B-1----:R-:W-:Y:S02]  /*bf40*/  MOV R7, R6 ;  /* 0x0000000600077202 */ /* 0x002fe40000000f00 */
[----:B------:R-:W-:-:S07]  /*bf50*/  MOV R6, 0xbf70 ;  /* 0x0000bf7000067802 */ /* 0x000fce0000000f00 */
[----:B------:R-:W-:Y:S05]  /*bf60*/  CALL.REL.NOINC `($__internal_1_$__cuda_sm20_sqrt_rn_f32_slowpath) ;  /* 0x0000047400087944 */ /* 0x000fea0003c00000 */
[----:B------:R-:W-:Y:S01]  /*bf70*/  MOV R63, R21 ;  /* 0x00000015003f7202 */ /* 0x000fe20000000f00 */
[----:B------:R-:W-:Y:S06]  /*bf80*/  BRA `(.L_x_237) ;  /* 0x0000000000107947 */ /* 0x000fec0003800000 */
.L_x_236:
[----:B-1----:R-:W-:Y:S01]  /*bf90*/  FMUL.FTZ R63, R6, R7 ;  /* 0x00000007063f7220 */ /* 0x002fe20000410000 */
[----:B------:R-:W-:-:S03]  /*bfa0*/  FMUL.FTZ R7, R7, 0.5 ;  /* 0x3f00000007077820 */ /* 0x000fc60000410000 */
[----:B------:R-:W-:-:S04]  /*bfb0*/  FFMA R6, -R63, R63, R6 ;  /* 0x0000003f3f067223 */ /* 0x000fc80000000106 */
[----:B------:R-:W-:-:S07]  /*bfc0*/  FFMA R63, R6, R7, R63 ;  /* 0x00000007063f7223 */ /* 0x000fce000000003f */
.L_x_237:
[----:B------:R-:W-:Y:S05]  /*bfd0*/  BSYNC.RECONVERGENT B1 ;  /* 0x0000000000017941 */ /* 0x000fea0003800200 */
.L_x_235:
[----:B------:R-:W0:Y:S01]  /*bfe0*/  LDCU UR4, c[0x3][0x24] ;  /* 0x00c00480ff0477ac */ /* 0x000e220008000800 */
[----:B------:R-:W1:Y:S01]  /*bff0*/  MUFU.RCP R19, R56 ;  /* 0x0000003800137308 */ /* 0x000e620000001000 */
[----:B------:R-:W-:Y:S01]  /*c000*/  BSSY.RECONVERGENT B3, `(.L_x_238) ;  /* 0x000000c000037945 */ /* 0x000fe20003800200 */
[----:B0-----:R-:W-:Y:S01]  /*c010*/  FMUL R7, R58, UR4 ;  /* 0x000000043a077c20 */ /* 0x001fe20008400000 */
[----:B-1----:R-:W-:-:S05]  /*c020*/  FFMA R6, R19, -R56, 1 ;  /* 0x3f80000013067423 */ /* 0x002fca0000000838 */
[----:B------:R-:W0:Y:S01]  /*c030*/  FCHK P0, R7, R56 ;  /* 0x0000003807007302 */ /* 0x000e220000000000 */
[----:B------:R-:W-:-:S04]  /*c040*/  FFMA R6, R19, R6, R19 ;  /* 0x0000000613067223 */ /* 0x000fc80000000013 */
[----:B------:R-:W-:-:S04]  /*c050*/  FFMA R19, R7, R6, RZ ;  /* 0x0000000607137223 */ /* 0x000fc800000000ff */
[----:B------:R-:W-:-:S04]  /*c060*/  FFMA R12, R19, -R56, R7 ;  /* 0x80000038130c7223 */ /* 0x000fc80000000007 */
[----:B------:R-:W-:Y:S01]  /*c070*/  FFMA R109, R6, R12, R19 ;  /* 0x0000000c066d7223 */ /* 0x000fe20000000013 */
[----:B0-----:R-:W-:Y:S06]  /*c080*/  @!P0 BRA `(.L_x_239) ;  /* 0x00000000000c8947 */ /* 0x001fec0003800000 */
[----:B------:R-:W-:Y:S02]  /*c090*/  MOV R6, R56 ;  /* 0x0000003800067202 */ /* 0x000fe40000000f00 */
[----:B------:R-:W-:-:S07]  /*c0a0*/  MOV R108, 0xc0c0 ;  /* 0x0000c0c0006c7802 */ /* 0x000fce0000000f00 */
[----:B------:R-:W-:Y:S05]  /*c0b0*/  CALL.REL.NOINC `($__internal_2_$__cuda_sm3x_div_rn_noftz_f32_slowpath) ;  /* 0x0000047400087944 */ /* 0x000fea0003c00000 */
.L_x_239:
[----:B------:R-:W-:Y:S05]  /*c0c0*/  BSYNC.RECONVERGENT B3 ;  /* 0x0000000000037941 */ /* 0x000fea0003800200 */
.L_x_238:
        /* <DEDUP_REMOVED lines=10> */
.L_x_241:
[----:B-1----:R-:W-:Y:S01]  /*c170*/  FMUL.FTZ R21, R6, R7 ;  /* 0x0000000706157220 */ /* 0x002fe20000410000 */
[----:B------:R-:W-:-:S03]  /*c180*/  FMUL.FTZ R7, R7, 0.5 ;  /* 0x3f00000007077820 */ /* 0x000fc60000410000 */
[----:B------:R-:W-:-:S04]  /*c190*/  FFMA R6, -R21, R21, R6 ;  /* 0x0000001515067223 */ /* 0x000fc80000000106 */
[----:B------:R-:W-:-:S07]  /*c1a0*/  FFMA R21, R6, R7, R21 ;  /* 0x0000000706157223 */ /* 0x000fce0000000015 */
.L_x_242:
[----:B------:R-:W-:Y:S05]  /*c1b0*/  BSYNC.RECONVERGENT B1 ;  /* 0x0000000000017941 */ /* 0x000fea0003800200 */
.L_x_240:
        /* <DEDUP_REMOVED lines=26> */
.L_x_246:
[----:B------:R-:W-:Y:S05]  /*c360*/  BSYNC.RECONVERGENT B5 ;  /* 0x0000000000057941 */ /* 0x000fea0003800200 */
.L_x_245:
[----:B------:R-:W-:-:S04]  /*c370*/  FADD R109, R19, R109 ;  /* 0x0000006d136d7221 */ /* 0x000fc80000000000 */
[----:B------:R-:W-:-:S05]  /*c380*/  FMUL R109, R109, 0.5 ;  /* 0x3f0000006d6d7820 */ /* 0x000fca0000400000 */
[----:B------:R-:W-:-:S07]  /*c390*/  FSEL R75, R109, -R109, P4 ;  /* 0x8000006d6d4b7208 */ /* 0x000fce0002000000 */
.L_x_244:
[----:B------:R-:W-:Y:S05]  /*c3a0*/  BSYNC.RECONVERGENT B3 ;  /* 0x0000000000037941 */ /* 0x000fea0003800200 */
.L_x_243:
        /* <DEDUP_REMOVED lines=18> */
.L_x_250:
[----:B------:R-:W-:Y:S05]  /*c4d0*/  BSYNC.RECONVERGENT B5 ;  /* 0x0000000000057941 */ /* 0x000fea0003800200 */
.L_x_249:
[----:B------:R-:W-:-:S04]  /*c4e0*/  FADD R109, R19, R109 ;  /* 0x0000006d136d7221 */ /* 0x000fc80000000000 */
[----:B------:R-:W-:-:S05]  /*c4f0*/  FMUL R109, R109, 0.5 ;  /* 0x3f0000006d6d7820 */ /* 0x000fca0000400000 */
[----:B------:R-:W-:-:S07]  /*c500*/  FSEL R74, R109, -R109, P4 ;  /* 0x8000006d6d4a7208 */ /* 0x000fce0002000000 */
.L_x_248:
[----:B------:R-:W-:Y:S05]  /*c510*/  BSYNC.RECONVERGENT B3 ;  /* 0x0000000000037941 */ /* 0x000fea0003800200 */
.L_x_247:
[----:B------:R-:W0:Y:S01]  /*c520*/  LDC R19, c[0x3][0x24] ;  /* 0x00c00900ff137b82 */ /* 0x000e220000000800 */
[----:B------:R-:W-:Y:S01]  /*c530*/  BSSY.RECONVERGENT B3, `(.L_x_251) ;  /* 0x0000014000037945 */ /* 0x000fe20003800200 */
        /* <DEDUP_REMOVED lines=16> */
[----:B------:R-:W-:-:S07]  /*c640*/  MOV R108, 0xc660 ;  /* 0x0000c660006c7802 */ /* 0x000fce0000000f00 */
[----:B------:R-:W-:Y:S05]  /*c650*/  CALL.REL.NOINC `($__internal_2_$__cuda_sm3x_div_rn_noftz_f32_slowpath) ;  /* 0x0000046c00a07944 */ /* 0x000fea0003c00000 */
[----:B------:R-:W-:-:S07]  /*c660*/  MOV R20, R109 ;  /* 0x0000006d00147202 */ /* 0x000fce0000000f00 */
.L_x_252:
[----:B------:R-:W-:Y:S05]  /*c670*/  BSYNC.RECONVERGENT B3 ;  /* 0x0000000000037941 */ /* 0x000fea0003800200 */
.L_x_251:
[----:B------:R-:W-:Y:S01]  /*c680*/  FMUL R19, R19, R56 ;  /* 0x0000003813137220 */ /* 0x000fe20000400000 */
[----:B------:R-:W-:Y:S01]  /*c690*/  BSSY.RECONVERGENT B3, `(.L_x_253) ;  /* 0x0000016000037945 */ /* 0x000fe20003800200 */
[----:B------:R-:W-:-:S03]  /*c6a0*/  FMNMX R79, RZ, R95, !PT ;  /* 0x0000005fff4f7209 */ /* 0x000fc60007800000 */
[----:B------:R-:W-:Y:S01]  /*c6b0*/  FMNMX R63, R19, 1.000000003171076851e-30, !PT ;  /* 0x0da24260133f7809 */ /* 0x000fe20007800000 */
[----:B------:R-:W-:-:S03]  /*c6c0*/  FFMA R19, R71, 0.5, R20 ;  /* 0x3f00000047137823 */ /* 0x000fc60000000014 */
[----:B------:R-:W0:Y:S01]  /*c6d0*/  MUFU.RCP R6, R63 ;  /* 0x0000003f00067308 */ /* 0x000e220000001000 */
[----:B------:R-:W-:-:S04]  /*c6e0*/  FADD R19, R12, R19 ;  /* 0x000000130c137221 */ /* 0x000fc80000000000 */
[----:B------:R-:W-:-:S03]  /*c6f0*/  FMUL R21, R60, R19 ;  /* 0x000000133c157220 */ /* 0x000fc60000400000 */
        /* <DEDUP_REMOVED lines=9> */
[----:B-1----:R-:W-:Y:S06]  /*c790*/  @!P0 BRA `(.L_x_254) ;  /* 0x0000000000148947 */ /* 0x002fec0003800000 */
[----:B------:R-:W-:Y:S02]  /*c7a0*/  MOV R6, R63 ;  /* 0x0000003f00067202 */ /* 0x000fe40000000f00 */
[----:B------:R-:W-:Y:S02]  /*c7b0*/  MOV R7, R58 ;  /* 0x0000003a00077202 */ /* 0x000fe40000000f00 */
[----:B------:R-:W-:-:S07]  /*c7c0*/  MOV R108, 0xc7e0 ;  /* 0x0000c7e0006c7802 */ /* 0x000fce0000000f00 */
[----:B------:R-:W-:Y:S05]  /*c7d0*/  CALL.REL.NOINC `($__internal_2_$__cuda_sm3x_div_rn_noftz_f32_slowpath) ;  /* 0x0000046c00407944 */ /* 0x000fea0003c00000 */
[----:B------:R-:W-:-:S07]  /*c7e0*/  MOV R76, R109 ;  /* 0x0000006d004c7202 */ /* 0x000fce0000000f00 */
.L_x_254:
[----:B------:R-:W-:Y:S05]  /*c7f0*/  BSYNC.RECONVERGENT B3 ;  /* 0x0000000000037941 */ /* 0x000fea0003800200 */
.L_x_253:
[----:B------:R-:W0:Y:S01]  /*c800*/  MUFU.RCP R7, R60 ;  /* 0x0000003c00077308 */ /* 0x000e220000001000 */
[----:B------:R-:W-:Y:S01]  /*c810*/  FMNMX R19, R51, 1.000000003171076851e-30, !PT ;  /* 0x0da2426033137809 */ /* 0x000fe20007800000 */
[----:B------:R-:W-:Y:S01]  /*c820*/  BSSY.RECONVERGENT B3, `(.L_x_255) ;  /* 0x0000014000037945 */ /* 0x000fe20003800200 */
[----:B------:R-:W-:-:S03]  /*c830*/  FMNMX R12, RZ, R42, !PT ;  /* 0x0000002aff0c7209 */ /* 0x000fc60007800000 */
[-C--:B------:R-:W-:Y:S01]  /*c840*/  FMUL R67, R48, R19.reuse ;  /* 0x0000001330437220 */ /* 0x080fe20000400000 */
[-C--:B------:R-:W-:Y:S01]  /*c850*/  FMUL R65, R46, R19.reuse ;  /* 0x000000132e417220 */ /* 0x080fe20000400000 */
[----:B------:R-:W1:Y:S01]  /*c860*/  FCHK P0, R61, R60 ;  /* 0x0000003c3d007302 */ /* 0x000e620000000000 */
[----:B------:R-:W-:Y:S01]  /*c870*/  FMUL R69, R19, R12 ;  /* 0x0000000c13457220 */ /* 0x000fe20000400000 */
[----:B------:R-:W-:Y:S01]  /*c880*/  FMUL R63, R44, R19 ;  /* 0x000000132c3f7220 */ /* 0x000fe20000400000 */
[----:B0-----:R-:W-:-:S04]  /*c890*/  FFMA R6, -R60, R7, 1 ;  /* 0x3f8000003c067423 */ /* 0x001fc80000000107 */
[----:B------:R-:W-:Y:S01]  /*c8a0*/  FFMA R62, R7, R6, R7 ;  /* 0x00000006073e7223 */ /* 0x000fe20000000007 */
[----:B------:R-:W-:-:S03]  /*c8b0*/  FFMA R6, R78, 0.5, R76 ;  /* 0x3f0000004e067823 */ /* 0x000fc6000000004c */
[----:B------:R-:W-:-:S04]  /*c8c0*/  FFMA R7, R61, R62, RZ ;  /* 0x0000003e3d077223 */ /* 0x000fc800000000ff */
[----:B------:R-:W-:-:S04]  /*c8d0*/  FFMA R14, -R60, R7, R61 ;  /* 0x000000073c0e7223 */ /* 0x000fc8000000013d */
[----:B------:R-:W-:Y:S01]  /*c8e0*/  FFMA R109, R62, R14, R7 ;  /* 0x0000000e3e6d7223 */ /* 0x000fe20000000007 */
[----:B------:R-:W-:-:S04]  /*c8f0*/  FADD R7, R6, R79 ;  /* 0x0000004f06077221 */ /* 0x000fc80000000000 */
[----:B------:R-:W-:Y:S01]  /*c900*/  FMUL R14, R7, R56 ;  /* 0x00000038070e7220 */ /* 0x000fe20000400000 */
[----:B-1----:R-:W-:Y:S06]  /*c910*/  @!P0 BRA `(.L_x_256) ;  /* 0x0000000000108947 */ /* 0x002fec0003800000 */
[----:B------:R-:W-:Y:S02]  /*c920*/  MOV R7, R61 ;  /* 0x0000003d00077202 */ /* 0x000fe40000000f00 */
[----:B------:R-:W-:Y:S02]  /*c930*/  MOV R6, R19 ;  /* 0x0000001300067202 */ /* 0x000fe40000000f00 */
[----:B------:R-:W-:-:S07]  /*c940*/  MOV R108, 0xc960 ;  /* 0x0000c960006c7802 */ /* 0x000fce0000000f00 */
[----:B------:R-:W-:Y:S05]  /*c950*/  CALL.REL.NOINC `($__internal_2_$__cuda_sm3x_div_rn_noftz_f32_slowpath) ;  /* 0x0000046800e07944 */ /* 0x000fea0003c00000 */
.L_x_256:
[----:B------:R-:W-:Y:S05]  /*c960*/  BSYNC.RECONVERGENT B3 ;  /* 0x0000000000037941 */ /* 0x000fea0003800200 */
.L_x_255:
[----:B------:R-:W0:Y:S01]  /*c970*/  MUFU.RCP R7, R56 ;  /* 0x0000003800077308 */ /* 0x000e220000001000 */
[----:B------:R-:W-:Y:S01]  /*c980*/  FFMA R12, R71, 0.5, R12 ;  /* 0x3f000000470c7823 */ /* 0x000fe2000000000c */
[----:B------:R-:W-:Y:S01]  /*c990*/  BSSY.RECONVERGENT B3, `(.L_x_257) ;  /* 0x0000018000037945 */ /* 0x000fe20003800200 */
[C---:B------:R-:W-:Y:S01]  /*c9a0*/  FFMA R73, R48.reuse, R67, R61 ;  /* 0x0000004330497223 */ /* 0x040fe2000000003d */
[----:B------:R-:W-:Y:S01]  /*c9b0*/  FMUL R72, R48, R65 ;  /* 0x0000004130487220 */ /* 0x000fe20000400000 */
[----:B------:R-:W-:Y:S01]  /*c9c0*/  FADD R109, R12, R109 ;  /* 0x0000006d0c6d7221 */ /* 0x000fe20000000000 */
[----:B------:R-:W-:Y:S01]  /*c9d0*/  FMUL R66, R48, R69 ;  /* 0x0000004530427220 */ /* 0x000fe20000400000 */
[----:B------:R-:W-:Y:S01]  /*c9e0*/  FMUL R64, R56, R79 ;  /* 0x0000004f38407220 */ /* 0x000fe20000400000 */
[----:B------:R-:W1:Y:S01]  /*c9f0*/  FCHK P0, R58, R56 ;  /* 0x000000383a007302 */ /* 0x000e620000000000 */
[----:B------:R-:W-:Y:S01]  /*ca00*/  FADD R20, R109, R20 ;  /* 0x000000146d147221 */ /* 0x000fe20000000000 */
[-C--:B------:R-:W-:Y:S01]  /*ca10*/  FMUL R62, R101, R56.reuse ;  /* 0x00000038653e7220 */ /* 0x080fe20000400000 */
[-C--:B------:R-:W-:Y:S01]  /*ca20*/  FMUL R60, R99, R56.reuse ;  /* 0x00000038633c7220 */ /* 0x080fe20000400000 */
[----:B0-----:R-:W-:-:S04]  /*ca30*/  FFMA R6, R7, -R56, 1 ;  /* 0x3f80000007067423 */ /* 0x001fc80000000838 */
[----:B------:R-:W-:-:S04]  /*ca40*/  FFMA R7, R7, R6, R7 ;  /* 0x0000000607077223 */ /* 0x000fc80000000007 */
[----:B------:R-:W-:-:S04]  /*ca50*/  FFMA R71, R7, R58, RZ ;  /* 0x0000003a07477223 */ /* 0x000fc800000000ff */
[----:B------:R-:W-:-:S04]  /*ca60*/  FFMA R6, R71, -R56, R58 ;  /* 0x8000003847067223 */ /* 0x000fc8000000003a */
[----:B------:R-:W-:Y:S01]  /*ca70*/  FFMA R109, R7, R6, R71 ;  /* 0x00000006076d7223 */ /* 0x000fe20000000047 */
[----:B------:R-:W-:Y:S01]  /*ca80*/  FMUL R7, R19, R20 ;  /* 0x0000001413077220 */ /* 0x000fe20000400000 */
[C---:B------:R-:W-:Y:S01]  /*ca90*/  FMUL R71, R48.reuse, R63 ;  /* 0x0000003f30477220 */ /* 0x040fe20000400000 */
[----:B------:R-:W-:Y:S02]  /*caa0*/  FMUL R20, R97, R56 ;  /* 0x0000003861147220 */ /* 0x000fe40000400000 */
[----:B------:R-:W-:Y:S01]  /*cab0*/  FMUL R12, R48, R7 ;  /* 0x00000007300c7220 */ /* 0x000fe20000400000 */
[----:B-1----:R-:W-:Y:S06]  /*cac0*/  @!P0 BRA `(.L_x_258) ;  /* 0x0000000000108947 */ /* 0x002fec0003800000 */
[----:B------:R-:W-:Y:S02]  /*cad0*/  MOV R7, R58 ;  /* 0x0000003a00077202 */ /* 0x000fe40000000f00 */
[----:B------:R-:W-:Y:S02]  /*cae0*/  MOV R6, R56 ;  /* 0x0000003800067202 */ /* 0x000fe40000000f00 */
[----:B------:R-:W-:-:S07]  /*caf0*/  MOV R108, 0xcb10 ;  /* 0x0000cb10006c7802 */ /* 0x000fce0000000f00 */
[----:B------:R-:W-:Y:S05]  /*cb00*/  CALL.REL.NOINC `($__internal_2_$__cuda_sm3x_div_rn_noftz_f32_slowpath) ;  /* 0x0000046800747944 */ /* 0x000fea0003c00000 */
.L_x_258:
[----:B------:R-:W-:Y:S05]  /*cb10*/  BSYNC.RECONVERGENT B3 ;  /* 0x0000000000037941 */ /* 0x000fea0003800200 */
.L_x_257:
        /* <DEDUP_REMOVED lines=13> */
[----:B------:R-:W-:Y:S01]  /*cbf0*/  FMUL R6, R109, R56 ;  /* 0x000000386d067220 */ /* 0x000fe20000400000 */
[C---:B------:R-:W-:Y:S01]  /*cc00*/  FFMA R92, R101.reuse, R62, R58 ;  /* 0x0000003e655c7223 */ /* 0x040fe2000000003a */
[C---:B------:R-:W-:Y:S01]  /*cc10*/  FMUL R91, R101.reuse, R60 ;  /* 0x0000003c655b7220 */ /* 0x040fe20000400000 */
[C---:B------:R-:W-:Y:S01]  /*cc20*/  FMUL R90, R101.reuse, R20 ;  /* 0x00000014655a7220 */ /* 0x040fe20000400000 */
[----:B------:R-:W-:Y:S01]  /*cc30*/  MOV R93, R62 ;  /* 0x0000003e005d7202 */ /* 0x000fe20000000f00 */
[----:B------:R-:W-:Y:S01]  /*cc40*/  FMUL R89, R101, R6 ;  /* 0x0000000665597220 */ /* 0x000fe20000400000 */
[----:B------:R-:W-:-:S05]  /*cc50*/  MOV R88, R76 ;  /* 0x0000004c00587202 */ /* 0x000fca0000000f00 */
        /* <DEDUP_REMOVED lines=12> */
[----:B------:R-:W-:-:S07]  /*cd20*/  FFMA R7, R81, -R62, R6 ;  /* 0x8000003e51077223 */ /* 0x000fce0000000006 */
        /* <DEDUP_REMOVED lines=11> */
.L_x_260:
[----:B------:R-:W-:Y:S05]  /*cde0*/  BSYNC.RECONVERGENT B3 ;  /* 0x0000000000037941 */ /* 0x000fea0003800200 */
.L_x_259:
[----:B------:R-:W-:Y:S01]  /*cdf0*/  FMNMX R86, R77, 9.9999999600419720025e-13, !PT ;  /* 0x2b8cbccc4d567809 */ /* 0x000fe20007800000 */
[----:B------:R-:W-:Y:S01]  /*ce00*/  FADD R7, |R99|, |R46| ;  /* 0x4000002e63077221 */ /* 0x000fe20000000200 */
[----:B------:R-:W-:Y:S01]  /*ce10*/  FADD R77, -R101, R82 ;  /* 0x00000052654d7221 */ /* 0x000fe20000000100 */
[----:B------:R-:W-:Y:S01]  /*ce20*/  BSSY.RECONVERGENT B3, `(.L_x_261) ;  /* 0x0000014000037945 */ /* 0x000fe20003800200 */
[----:B------:R-:W0:Y:S01]  /*ce30*/  MUFU.RCP R84, R86 ;  /* 0x0000005600547308 */ /* 0x000e220000001000 */
[----:B------:R-:W-:Y:S01]  /*ce40*/  FADD R6, |R44|, R7 ;  /* 0x000000072c067221 */ /* 0x000fe20000000200 */
[----:B------:R-:W-:-:S03]  /*ce50*/  FFMA R77, R79, R77, R58 ;  /* 0x0000004d4f4d7223 */ /* 0x000fc6000000003a */
[----:B------:R-:W-:Y:S01]  /*ce60*/  FADD R7, |R97|, R6 ;  /* 0x0000000661077221 */ /* 0x000fe20000000200 */
[----:B------:R-:W-:-:S03]  /*ce70*/  FADD R6, -R48, R82 ;  /* 0x0000005230067221 */ /* 0x000fc60000000100 */
[----:B------:R-:W-:Y:S01]  /*ce80*/  FMUL R7, R7, 0.5 ;  /* 0x3f00000007077820 */ /* 0x000fe20000400000 */
[----:B------:R-:W-:-:S03]  /*ce90*/  FFMA R6, R78, R6, R61 ;  /* 0x000000064e067223 */ /* 0x000fc6000000003d */
[----:B------:R-:W1:Y:S01]  /*cea0*/  FCHK P0, R7, R86 ;  /* 0x0000005607007302 */ /* 0x000e620000000000 */
[----:B------:R-:W-:Y:S01]  /*ceb0*/  FADD R77, R6, R77 ;  /* 0x0000004d064d7221 */ /* 0x000fe20000000000 */
[----:B0-----:R-:W-:-:S03]  /*cec0*/  FFMA R85, -R86, R84, 1 ;  /* 0x3f80000056557423 */ /* 0x001fc60000000154 */
[----:B------:R-:W-:Y:S01]  /*ced0*/  FMUL R77, R77, 0.5 ;  /* 0x3f0000004d4d7820 */ /* 0x000fe20000400000 */
        /* <DEDUP_REMOVED lines=8> */
.L_x_262:
[----:B------:R-:W-:Y:S05]  /*cf60*/  BSYNC.RECONVERGENT B3 ;  /* 0x0000000000037941 */ /* 0x000fea0003800200 */
.L_x_261:
        /* <DEDUP_REMOVED lines=13> */
[----:B------:R-:W-:-:S07]  /*d040*/  MOV R108, 0xd060 ;  /* 0x0000d060006c7802 */ /* 0x000fce0000000f00 */
[----:B------:R-:W-:Y:S05]  /*d050*/  CALL.REL.NOINC `($__internal_2_$__cuda_sm3x_div_rn_noftz_f32_slowpath) ;  /* 0x0000046400207944 */ /* 0x000fea0003c00000 */
[----:B------:R-:W-:-:S07]  /*d060*/  MOV R84, R109 ;  /* 0x0000006d00547202 */ /* 0x000fce0000000f00 */
.L_x_264:
[----:B------:R-:W-:Y:S05]  /*d070*/  BSYNC.RECONVERGENT B3 ;  /* 0x0000000000037941 */ /* 0x000fea0003800200 */
.L_x_263:
        /* <DEDUP_REMOVED lines=15> */
.L_x_266:
[----:B------:R-:W-:Y:S05]  /*d170*/  BSYNC.RECONVERGENT B3 ;  /* 0x0000000000037941 */ /* 0x000fea0003800200 */
.L_x_265:
[----:B------:R-:W-:Y:S01]  /*d180*/  FADD R6, R74, -R75 ;  /* 0x8000004b4a067221 */ /* 0x000fe20000000000 */
[----:B------:R-:W-:Y:S01]  /*d190*/  FMUL R7, R75, R62 ;  /* 0x0000003e4b077220 */ /* 0x000fe20000400000 */
[-C--:B------:R-:W-:Y:S01]  /*d1a0*/  FMUL R86, R92, R75.reuse ;  /* 0x0000004b5c567220 */ /* 0x080fe20000400000 */
[----:B------:R-:W-:Y:S01]  /*d1b0*/  FMUL R104, R74, R75 ;  /* 0x0000004b4a687220 */ /* 0x000fe20000400000 */
[----:B------:R-:W-:Y:S01]  /*d1c0*/  FADD R107, -R67, R62 ;  /* 0x0000003e436b7221 */ /* 0x000fe20000000100 */
[----:B------:R-:W-:Y:S01]  /*d1d0*/  FMNMX R85, |R6|, 9.9999999600419720025e-13, !PT ;  /* 0x2b8cbccc06557809 */ /* 0x000fe20007800200 */
[----:B------:R-:W-:Y:S01]  /*d1e0*/  FFMA R100, R74, R67, -R7 ;  /* 0x000000434a647223 */ /* 0x000fe20000000807 */
[----:B------:R-:W-:Y:S01]  /*d1f0*/  FFMA R86, R73, R74, -R86 ;  /* 0x0000004a49567223 */ /* 0x000fe20000000856 */
[----:B------:R-:W-:Y:S01]  /*d200*/  FADD R84, R109, R84 ;  /* 0x000000546d547221 */ /* 0x000fe20000000000 */
[----:B------:R-:W-:Y:S01]  /*d210*/  LOP3.LUT R6, R85, 0x80000000, R6, 0xb8, !PT ;  /* 0x8000000055067812 */ /* 0x000fe200078eb806 */
[-C--:B------:R-:W-:Y:S01]  /*d220*/  FMUL R85, R91, R75.reuse ;  /* 0x0000004b5b557220 */ /* 0x080fe20000400000 */
[----:B------:R-:W-:Y:S01]  /*d230*/  FADD R102, -R65, R60 ;  /* 0x0000003c41667221 */ /* 0x000fe20000000100 */
[----:B------:R-:W-:Y:S01]  /*d240*/  FFMA R93, R83, R104, R100 ;  /* 0x00000068535d7223 */ /* 0x000fe20000000064 */
[----:B------:R-:W-:Y:S01]  /*d250*/  IADD3 R87, PT, PT, R6, 0x1800000, RZ ;  /* 0x0180000006577810 */ /* 0x000fe20007ffe0ff */
[----:B------:R-:W-:Y:S01]  /*d260*/  FFMA R85, R72, R74, -R85 ;  /* 0x0000004a48557223 */ /* 0x000fe20000000855 */
[-C--:B------:R-:W-:Y:S01]  /*d270*/  FFMA R107, R107, R104.reuse, R86 ;  /* 0x000000686b6b7223 */ /* 0x080fe20000000056 */
[-C--:B------:R-:W-:Y:S01]  /*d280*/  FMUL R7, R89, R75.reuse ;  /* 0x0000004b59077220 */ /* 0x080fe20000400000 */
[----:B------:R-:W-:Y:S01]  /*d290*/  LOP3.LUT R87, R87, 0x7f800000, RZ, 0xc0, !PT ;  /* 0x7f80000057577812 */ /* 0x000fe200078ec0ff */
[-C--:B------:R-:W-:Y:S01]  /*d2a0*/  FMUL R86, R90, R75.reuse ;  /* 0x0000004b5a567220 */ /* 0x080fe20000400000 */
[----:B------:R-:W-:Y:S01]  /*d2b0*/  FMUL R83, R76, R75 ;  /* 0x0000004b4c537220 */ /* 0x000fe20000400000 */
[----:B------:R-:W-:Y:S01]  /*d2c0*/  FMUL R84, R84, 0.5 ;  /* 0x3f00000054547820 */ /* 0x000fe20000400000 */
[----:B------:R-:W-:Y:S01]  /*d2d0*/  ISETP.GT.U32.AND P0, PT, R87, 0x1ffffff, PT ;  /* 0x01ffffff5700780c */ /* 0x000fe20003f04070 */
[----:B------:R-:W-:Y:S01]  /*d2e0*/  FFMA R105, R102, R104, R85 ;  /* 0x0000006866697223 */ /* 0x000fe20000000055 */
[-C--:B------:R-:W-:Y:S01]  /*d2f0*/  FFMA R85, R12, R74.reuse, -R7 ;  /* 0x0000004a0c557223 */ /* 0x080fe20000000807 */
[----:B------:R-:W-:Y:S01]  /*d300*/  FADD R87, -R63, R20 ;  /* 0x000000143f577221 */ /* 0x000fe20000000100 */
[----:B------:R-:W-:Y:S01]  /*d310*/  FADD R100, -R21, R14 ;  /* 0x0000000e15647221 */ /* 0x000fe20000000100 */
[----:B------:R-:W-:Y:S01]  /*d320*/  FADD R102, -R69, R64 ;  /* 0x0000004045667221 */ /* 0x000fe20000000100 */
[-C--:B------:R-:W-:Y:S01]  /*d330*/  FFMA R86, R71, R74.reuse, -R86 ;  /* 0x0000004a47567223 */ /* 0x080fe20000000856 */
        /* <DEDUP_REMOVED lines=12> */
.L_x_268:
[----:B------:R-:W0:Y:S02]  /*d400*/  MUFU.RCP R7, R6 ;  /* 0x0000000600077308 */ /* 0x000e240000001000 */
[----:B0-----:R-:W-:-:S04]  /*d410*/  FFMA R84, R6, R7, -1 ;  /* 0xbf80000006547423 */ /* 0x001fc80000000007 */
[----:B------:R-:W-:-:S04]  /*d420*/  FADD.FTZ R84, -R84, -RZ ;  /* 0x800000ff54547221 */ /* 0x000fc80000010100 */
[----:B------:R-:W-:-:S07]  /*d430*/  FFMA R84, R7, R84, R7 ;  /* 0x0000005407547223 */ /* 0x000fce0000000007 */
.L_x_269:
[----:B------:R-:W-:Y:S05]  /*d440*/  BSYNC.RECONVERGENT B2 ;  /* 0x0000000000027941 */ /* 0x000fea0003800200 */
.L_x_267:
        /* <DEDUP_REMOVED lines=25> */
.L_x_272:
[----:B------:R-:W-:Y:S05]  /*d5e0*/  BSYNC.RECONVERGENT B3 ;  /* 0x0000000000037941 */ /* 0x000fea0003800200 */
.L_x_271:
        /* <DEDUP_REMOVED lines=17> */
.L_x_274:
[----:B------:R-:W-:Y:S05]  /*d700*/  BSYNC.RECONVERGENT B3 ;  /* 0x0000000000037941 */ /* 0x000fea0003800200 */
.L_x_273:
        /* <DEDUP_REMOVED lines=14> */
.L_x_276:
[----:B------:R-:W-:Y:S05]  /*d7f0*/  BSYNC.RECONVERGENT B3 ;  /* 0x0000000000037941 */ /* 0x000fea0003800200 */
.L_x_275:
[----:B------:R-:W-:Y:S01]  /*d800*/  FADD R6, -R19, R14 ;  /* 0x0000000e13067221 */ /* 0x000fe20000000100 */
[----:B------:R-:W-:Y:S01]  /*d810*/  FFMA R82, R14, R82, -R67 ;  /* 0x000000520e527223 */ /* 0x000fe20000000843 */
[-C--:B------:R-:W-:Y:S01]  /*d820*/  FFMA R65, R46, R14.reuse, -R65 ;  /* 0x0000000e2e417223 */ /* 0x080fe20000000841 */
[----:B------:R-:W-:Y:S01]  /*d830*/  FFMA R14, R44, R14, -R63 ;  /* 0x0000000e2c0e7223 */ /* 0x000fe2000000083f */
[----:B------:R-:W-:Y:S01]  /*d840*/  FADD R21, -R21, R20 ;  /* 0x0000001415157221 */ /* 0x000fe20000000100 */
[----:B------:R-:W-:Y:S01]  /*d850*/  FADD R109, R109, -R69 ;  /* 0x800000456d6d7221 */ /* 0x000fe20000000000 */
[-C--:B------:R-:W-:Y:S01]  /*d860*/  FFMA R6, R6, R75.reuse, R67 ;  /* 0x0000004b06067223 */ /* 0x080fe20000000043 */
[----:B------:R-:W-:Y:S01]  /*d870*/  FADD R7, -R88, 1 ;  /* 0x3f80000058077421 */ /* 0x000fe20000000100 */
[-C--:B------:R-:W-:Y:S01]  /*d880*/  FFMA R82, R82, R75.reuse, R73 ;  /* 0x0000004b52527223 */ /* 0x080fe20000000049 */
[-C--:B------:R-:W-:Y:S01]  /*d890*/  FFMA R65, R65, R75.reuse, R72 ;  /* 0x0000004b41417223 */ /* 0x080fe20000000048 */
        /* <DEDUP_REMOVED lines=16> */
.L_x_270:
        /* <DEDUP_REMOVED lines=17> */
.L_x_278:
[----:B------:R-:W-:Y:S05]  /*dab0*/  BSYNC.RECONVERGENT B3 ;  /* 0x0000000000037941 */ /* 0x000fea0003800200 */
.L_x_277:
        /* <DEDUP_REMOVED lines=17> */
.L_x_280:
[----:B------:R-:W-:Y:S05]  /*dbd0*/  BSYNC.RECONVERGENT B3 ;  /* 0x0000000000037941 */ /* 0x000fea0003800200 */
.L_x_279:
        /* <DEDUP_REMOVED lines=14> */
.L_x_282:
[----:B------:R-:W-:Y:S05]  /*dcc0*/  BSYNC.RECONVERGENT B3 ;  /* 0x0000000000037941 */ /* 0x000fea0003800200 */
.L_x_281:
[C---:B------:R-:W-:Y:S01]  /*dcd0*/  FADD R7, R19.reuse, -R56 ;  /* 0x8000003813077221 */ /* 0x040fe20000000000 */
[----:B------:R-:W-:Y:S01]  /*dce0*/  FFMA R61, R19, R82, -R62 ;  /* 0x00000052133d7223 */ /* 0x000fe2000000083e */
[-C--:B------:R-:W-:Y:S01]  /*dcf0*/  FFMA R60, R99, R19.reuse, -R60 ;  /* 0x00000013633c7223 */ /* 0x080fe2000000083c */
[----:B------:R-:W-:Y:S01]  /*dd00*/  FFMA R19, R97, R19, -R20 ;  /* 0x0000001361137223 */ /* 0x000fe20000000814 */
[----:B------:R-:W-:Y:S01]  /*dd10*/  FADD R14, -R14, R21 ;  /* 0x000000150e0e7221 */ /* 0x000fe20000000100 */
[----:B------:R-:W-:Y:S01]  /*dd20*/  FADD R109, R109, -R64 ;  /* 0x800000406d6d7221 */ /* 0x000fe20000000000 */
        /* <DEDUP_REMOVED lines=20> */
.L_x_35:
[----:B------:R-:W-:Y:S05]  /*de70*/  BSYNC.RELIABLE B0 ;  /* 0x0000000000007941 */ /* 0x000fea0003800100 */
.L_x_34:
[----:B------:R-:W1:Y:S01]  /*de80*/  LDCU UR4, c[0x3][0x24] ;  /* 0x00c00480ff0477ac */ /* 0x000e620008000800 */
[----:B------:R-:W2:Y:S01]  /*de90*/  MUFU.RCP R19, R94 ;  /* 0x0000005e00137308 */ /* 0x000ea20000001000 */
[----:B------:R-:W-:Y:S01]  /*dea0*/  BSSY.RECONVERGENT B3, `(.L_x_283) ;  /* 0x000000c000037945 */ /* 0x000fe20003800200 */
[----:B-1----:R-:W-:Y:S01]  /*deb0*/  FMUL R7, R2, UR4 ;  /* 0x0000000402077c20 */ /* 0x002fe20008400000 */
[----:B--2---:R-:W-:-:S05]  /*dec0*/  FFMA R6, -R94, R19, 1 ;  /* 0x3f8000005e067423 */ /* 0x004fca0000000113 */
[----:B------:R-:W1:Y:S01]  /*ded0*/  FCHK P0, R7, R94 ;  /* 0x0000005e07007302 */ /* 0x000e620000000000 */
[----:B------:R-:W-:-:S04]  /*dee0*/  FFMA R6, R19, R6, R19 ;  /* 0x0000000613067223 */ /* 0x000fc80000000013 */
[----:B------:R-:W-:-:S04]  /*def0*/  FFMA R19, R7, R6, RZ ;  /* 0x0000000607137223 */ /* 0x000fc800000000ff */
[----:B------:R-:W-:-:S04]  /*df00*/  FFMA R12, -R94, R19, R7 ;  /* 0x000000135e0c7223 */ /* 0x000fc80000000107 */
[----:B------:R-:W-:Y:S01]  /*df10*/  FFMA R109, R6, R12, R19 ;  /* 0x0000000c066d7223 */ /* 0x000fe20000000013 */
[----:B-1----:R-:W-:Y:S06]  /*df20*/  @!P0 BRA `(.L_x_284) ;  /* 0x00000000000c8947 */ /* 0x002fec0003800000 */
[----:B------:R-:W-:Y:S02]  /*df30*/  MOV R6, R94 ;  /* 0x0000005e00067202 */ /* 0x000fe40000000f00 */
[----:B------:R-:W-:-:S07]  /*df40*/  MOV R108, 0xdf60 ;  /* 0x0000df60006c7802 */ /* 0x000fce0000000f00 */
[----:B0-----:R-:W-:Y:S05]  /*df50*/  CALL.REL.NOINC `($__internal_2_$__cuda_sm3x_div_rn_noftz_f32_slowpath) ;  /* 0x0000045400607944 */ /* 0x001fea0003c00000 */
.L_x_284:
[----:B------:R-:W-:Y:S05]  /*df60*/  BSYNC.RECONVERGENT B3 ;  /* 0x0000000000037941 */ /* 0x000fea0003800200 */
.L_x_283:
[----:B------:R-:W-:Y:S01]  /*df70*/  FMNMX R7, R109, 9.9999999600419720025e-13, !PT ;  /* 0x2b8cbccc6d077809 */ /* 0x000fe20007800000 */
[----:B------:R-:W-:Y:S03]  /*df80*/  BSSY.RECONVERGENT B1, `(.L_x_285) ;  /* 0x000000d000017945 */ /* 0x000fe60003800200 */
[----:B------:R-:W-:Y:S01]  /*df90*/  IADD3 R12, PT, PT, R7, -0xd000000, RZ ;  /* 0xf3000000070c7810 */ /* 0x000fe20007ffe0ff */
[----:B------:R1:W2:Y:S03]  /*dfa0*/  MUFU.RSQ R6, R7 ;  /* 0x0000000700067308 */ /* 0x0002a60000001400 */
[----:B------:R-:W-:-:S13]  /*dfb0*/  ISETP.GT.U32.AND P0, PT, R12, 0x727fffff, PT ;  /* 0x727fffff0c00780c */ /* 0x000fda0003f04070 */
[----:B-1----:R-:W-:Y:S05]  /*dfc0*/  @!P0 BRA `(.L_x_286) ;  /* 0x0000000000108947 */ /* 0x002fea0003800000 */
[----:B--2---:R-:W-:-:S07]  /*dfd0*/  MOV R6, 0xdff0 ;  /* 0x0000dff000067802 */ /* 0x004fce0000000f00 */
[----:B0-----:R-:W-:Y:S05]  /*dfe0*/  CALL.REL.NOINC `($__internal_1_$__cuda_sm20_sqrt_rn_f32_slowpath) ;  /* 0x0000045000e87944 */ /* 0x001fea0003c00000 */
[----:B------:R-:W-:Y:S01]  /*dff0*/  MOV R74, R21 ;  /* 0x00000015004a7202 */ /* 0x000fe20000000f00 */
[----:B------:R-:W-:Y:S06]  /*e000*/  BRA `(.L_x_287) ;  /* 0x0000000000107947 */ /* 0x000fec0003800000 */
.L_x_286:
[----:B--2---:R-:W-:Y:S01]  /*e010*/  FMUL.FTZ R74, R7, R6 ;  /* 0x00000006074a7220 */ /* 0x004fe20000410000 */
[----:B------:R-:W-:-:S03]  /*e020*/  FMUL.FTZ R6, R6, 0.5 ;  /* 0x3f00000006067820 */ /* 0x000fc60000410000 */
[----:B------:R-:W-:-:S04]  /*e030*/  FFMA R7, -R74, R74, R7 ;  /* 0x0000004a4a077223 */ /* 0x000fc80000000107 */
[----:B------:R-:W-:-:S07]  /*e040*/  FFMA R74, R7, R6, R74 ;  /* 0x00000006074a7223 */ /* 0x000fce000000004a */
.L_x_287:
[----:B------:R-:W-:Y:S05]  /*e050*/  BSYNC.RECONVERGENT B1 ;  /* 0x0000000000017941 */ /* 0x000fea0003800200 */
.L_x_285:
[C-C-:B------:R-:W-:Y:S01]  /*e060*/  FADD R6, -R101.reuse, -R74.reuse ;  /* 0x8000004a65067221 */ /* 0x140fe20000000100 */
[C-C-:B------:R-:W-:Y:S01]  /*e070*/  FADD R7, R101.reuse, -R74.reuse ;  /* 0x8000004a65077221 */ /* 0x140fe20000000000 */
[----:B------:R-:W-:Y:S01]  /*e080*/  FMUL R12, R74, 0.10000000149011611938 ;  /* 0x3dcccccd4a0c7820 */ /* 0x000fe20000400000 */
[C-C-:B------:R-:W-:Y:S01]  /*e090*/  FADD R63, -R101.reuse, R74.reuse ;  /* 0x0000004a653f7221 */ /* 0x140fe20000000100 */
[----:B------:R-:W-:Y:S02]  /*e0a0*/  BSSY.RECONVERGENT B3, `(.L_x_288) ;  /* 0x0000019000037945 */ /* 0x000fe40003800200 */
[----:B------:R-:W-:Y:S01]  /*e0b0*/  FMNMX R66, R6, R7, PT ;  /* 0x0000000706427209 */ /* 0x000fe20003800000 */
[----:B------:R-:W-:-:S03]  /*e0c0*/  FADD R6, R101, R74 ;  /* 0x0000004a65067221 */ /* 0x000fc60000000000 */
[----:B------:R-:W-:Y:S02]  /*e0d0*/  FSETP.GE.AND P0, PT, |R66|, R12, PT ;  /* 0x0000000c4200720b */ /* 0x000fe40003f06200 */
[----:B------:R-:W-:-:S11]  /*e0e0*/  FMNMX R63, R63, R6, !PT ;  /* 0x000000063f3f7209 */ /* 0x000fd60007800000 */
[----:B------:R-:W-:Y:S05]  /*e0f0*/  @P0 BRA `(.L_x_289) ;  /* 0x00000000004c0947 */ /* 0x000fea0003800000 */
[----:B------:R-:W-:Y:S01]  /*e100*/  FMNMX R20, R12, 9.9999999600419720025e-13, !PT ;  /* 0x2b8cbccc0c147809 */ /* 0x000fe20007800000 */
[C---:B------:R-:W-:Y:S01]  /*e110*/  FMUL R7, R66.reuse, R66 ;  /* 0x0000004242077220 */ /* 0x040fe20000400000 */
[----:B------:R-:W-:Y:S01]  /*e120*/  BSSY.RECONVERGENT B5, `(.L_x_290) ;  /* 0x000000d000057945 */ /* 0x000fe20003800200 */
[----:B------:R-:W-:Y:S01]  /*e130*/  FSETP.GE.AND P4, PT, R66, RZ, PT ;  /* 0x000000ff4200720b */ /* 0x000fe20003f86000 */
        /* <DEDUP_REMOVED lines=9> */
[----:B------:R-:W-:-:S07]  /*e1d0*/  MOV R108, 0xe1f0 ;  /* 0x0000e1f0006c7802 */ /* 0x000fce0000000f00 */
[----:B0-----:R-:W-:Y:S05]  /*e1e0*/  CALL.REL.NOINC `($__internal_2_$__cuda_sm3x_div_rn_noftz_f32_slowpath) ;  /* 0x0000045000bc7944 */ /* 0x001fea0003c00000 */
.L_x_291:
[----:B------:R-:W-:Y:S05]  /*e1f0*/  BSYNC.RECONVERGENT B5 ;  /* 0x0000000000057941 */ /* 0x000fea0003800200 */
.L_x_290:
[----:B------:R-:W-:-:S04]  /*e200*/  FADD R109, R12, R109 ;  /* 0x0000006d0c6d7221 */ /* 0x000fc80000000000 */
[----:B------:R-:W-:-:S05]  /*e210*/  FMUL R109, R109, 0.5 ;  /* 0x3f0000006d6d7820 */ /* 0x000fca0000400000 */
[----:B------:R-:W-:-:S07]  /*e220*/  FSEL R66, R109, -R109, P4 ;  /* 0x8000006d6d427208 */ /* 0x000fce0002000000 */
.L_x_289:
[----:B------:R-:W-:Y:S05]  /*e230*/  BSYNC.RECONVERGENT B3 ;  /* 0x0000000000037941 */ /* 0x000fea0003800200 */
.L_x_288:
[----:B------:R-:W-:Y:S01]  /*e240*/  FSETP.GE.AND P0, PT, |R63|, R12, PT ;  /* 0x0000000c3f00720b */ /* 0x000fe20003f06200 */
[----:B------:R-:W-:-:S12]  /*e250*/  BSSY.RECONVERGENT B3, `(.L_x_292) ;  /* 0x0000015000037945 */ /* 0x000fd80003800200 */
        /* <DEDUP_REMOVED lines=16> */
.L_x_295:
[----:B------:R-:W-:Y:S05]  /*e360*/  BSYNC.RECONVERGENT B5 ;  /* 0x0000000000057941 */ /* 0x000fea0003800200 */
.L_x_294:
[----:B------:R-:W-:-:S04]  /*e370*/  FADD R109, R12, R109 ;  /* 0x0000006d0c6d7221 */ /* 0x000fc80000000000 */
[----:B------:R-:W-:-:S05]  /*e380*/  FMUL R109, R109, 0.5 ;  /* 0x3f0000006d6d7820 */ /* 0x000fca0000400000 */
[----:B------:R-:W-:-:S07]  /*e390*/  FSEL R63, R109, -R109, P4 ;  /* 0x8000006d6d3f7208 */ /* 0x000fce0002000000 */
.L_x_293:
[----:B------:R-:W-:Y:S05]  /*e3a0*/  BSYNC.RECONVERGENT B3 ;  /* 0x0000000000037941 */ /* 0x000fea0003800200 */
.L_x_292:
[----:B------:R-:W1:Y:S01]  /*e3b0*/  LDC R6, c[0x3][0x24] ;  /* 0x00c00900ff067b82 */ /* 0x000e620000000800 */
[----:B------:R-:W-:Y:S01]  /*e3c0*/  BSSY.RECONVERGENT B3, `(.L_x_296) ;  /* 0x0000013000037945 */ /* 0x000fe20003800200 */
[----:B-1----:R-:W-:-:S04]  /*e3d0*/  FADD R7, R6, -1 ;  /* 0xbf80000006077421 */ /* 0x002fc80000000000 */
[----:B------:R-:W-:-:S05]  /*e3e0*/  FMUL R6, R94, R7 ;  /* 0x000000075e067220 */ /* 0x000fca0000400000 */
[----:B------:R-:W-:-:S04]  /*e3f0*/  FMNMX R6, R6, 1.000000003171076851e-30, !PT ;  /* 0x0da2426006067809 */ /* 0x000fc80007800000 */
[----:B------:R-:W1:Y:S08]  /*e400*/  MUFU.RCP R7, R6 ;  /* 0x0000000600077308 */ /* 0x000e700000001000 */
[----:B------:R-:W2:Y:S01]  /*e410*/  FCHK P0, R2, R6 ;  /* 0x0000000602007302 */ /* 0x000ea20000000000 */
[----:B-1----:R-:W-:-:S04]  /*e420*/  FFMA R12, -R6, R7, 1 ;  /* 0x3f800000060c7423 */ /* 0x002fc80000000107 */
[----:B------:R-:W-:Y:S01]  /*e430*/  FFMA R7, R7, R12, R7 ;  /* 0x0000000c07077223 */ /* 0x000fe20000000007 */
[----:B------:R-:W-:-:S03]  /*e440*/  FMUL R12, R99, R99 ;  /* 0x00000063630c7220 */ /* 0x000fc60000400000 */
[----:B------:R-:W-:Y:S01]  /*e450*/  FFMA R14, R2, R7, RZ ;  /* 0x00000007020e7223 */ /* 0x000fe200000000ff */
[----:B------:R-:W-:-:S03]  /*e460*/  FFMA R12, R101, R101, R12 ;  /* 0x00000065650c7223 */ /* 0x000fc6000000000c */
[----:B------:R-:W-:Y:S01]  /*e470*/  FFMA R21, -R6, R14, R2 ;  /* 0x0000000e06157223 */ /* 0x000fe20000000102 */
[----:B------:R-:W-:-:S03]  /*e480*/  FFMA R12, R97, R97, R12 ;  /* 0x00000061610c7223 */ /* 0x000fc6000000000c */
[----:B------:R-:W-:Y:S01]  /*e490*/  FFMA R21, R7, R21, R14 ;  /* 0x0000001507157223 */ /* 0x000fe2000000000e */
[----:B--2---:R-:W-:Y:S06]  /*e4a0*/  @!P0 BRA `(.L_x_297) ;  /* 0x0000000000108947 */ /* 0x004fec0003800000 */
[----:B------:R-:W-:Y:S02]  /*e4b0*/  MOV R7, R2 ;  /* 0x0000000200077202 */ /* 0x000fe40000000f00 */
[----:B------:R-:W-:-:S07]  /*e4c0*/  MOV R108, 0xe4e0 ;  /* 0x0000e4e0006c7802 */ /* 0x000fce0000000f00 */
[----:B0-----:R-:W-:Y:S05]  /*e4d0*/  CALL.REL.NOINC `($__internal_2_$__cuda_sm3x_div_rn_noftz_f32_slowpath) ;  /* 0x0000045000007944 */ /* 0x001fea0003c00000 */
[----:B------:R-:W-:-:S07]  /*e4e0*/  MOV R21, R109 ;  /* 0x0000006d00157202 */ /* 0x000fce0000000f00 */
.L_x_297:
[----:B------:R-:W-:Y:S05]  /*e4f0*/  BSYNC.RECONVERGENT B3 ;  /* 0x0000000000037941 */ /* 0x000fea0003800200 */
.L_x_296:
[----:B------:R-:W1:Y:S01]  /*e500*/  MUFU.RCP R7, R94 ;  /* 0x0000005e00077308 */ /* 0x000e620000001000 */
[----:B------:R-:W-:Y:S01]  /*e510*/  BSSY.RECONVERGENT B3, `(.L_x_298) ;  /* 0x0000014000037945 */ /* 0x000fe20003800200 */
[C---:B------:R-:W-:Y:S01]  /*e520*/  FMUL R64, R94.reuse, R95 ;  /* 0x0000005f5e407220 */ /* 0x040fe20000400000 */
[C---:B------:R-:W-:Y:S01]  /*e530*/  FMUL R62, R94.reuse, R101 ;  /* 0x000000655e3e7220 */ /* 0x040fe20000400000 */
[C---:B------:R-:W-:Y:S01]  /*e540*/  FMUL R56, R94.reuse, R97 ;  /* 0x000000615e387220 */ /* 0x040fe20000400000 */
[----:B------:R-:W-:-:S03]  /*e550*/  FMUL R19, R94, -R101 ;  /* 0x800000655e137220 */ /* 0x000fc60000400000 */
[----:B------:R-:W2:Y:S01]  /*e560*/  FCHK P0, R2, R94 ;  /* 0x0000005e02007302 */ /* 0x000ea20000000000 */
[----:B-1----:R-:W-:-:S04]  /*e570*/  FFMA R6, -R94, R7, 1 ;  /* 0x3f8000005e067423 */ /* 0x002fc80000000107 */
[----:B------:R-:W-:Y:S01]  /*e580*/  FFMA R20, R7, R6, R7 ;  /* 0x0000000607147223 */ /* 0x000fe20000000007 */
[----:B------:R-:W-:-:S03]  /*e590*/  FFMA R6, R12, 0.5, R21 ;  /* 0x3f0000000c067823 */ /* 0x000fc60000000015 */
[----:B------:R-:W-:-:S04]  /*e5a0*/  FFMA R7, R2, R20, RZ ;  /* 0x0000001402077223 */ /* 0x000fc800000000ff */
[----:B------:R-:W-:-:S04]  /*e5b0*/  FFMA R14, -R94, R7, R2 ;  /* 0x000000075e0e7223 */ /* 0x000fc80000000102 */
[----:B------:R-:W-:Y:S01]  /*e5c0*/  FFMA R109, R20, R14, R7 ;  /* 0x0000000e146d7223 */ /* 0x000fe20000000007 */
[----:B------:R-:W-:Y:S01]  /*e5d0*/  FADD R7, R95, R6 ;  /* 0x000000065f077221 */ /* 0x000fe20000000000 */
[----:B------:R-:W-:-:S03]  /*e5e0*/  FMUL R20, R94, R99 ;  /* 0x000000635e147220 */ /* 0x000fc60000400000 */
[----:B------:R-:W-:Y:S01]  /*e5f0*/  FMUL R14, R94, R7 ;  /* 0x000000075e0e7220 */ /* 0x000fe20000400000 */
[----:B--2---:R-:W-:Y:S06]  /*e600*/  @!P0 BRA `(.L_x_299) ;  /* 0x0000000000108947 */ /* 0x004fec0003800000 */
[----:B------:R-:W-:Y:S02]  /*e610*/  MOV R7, R2 ;  /* 0x0000000200077202 */ /* 0x000fe40000000f00 */
[----:B------:R-:W-:Y:S02]  /*e620*/  MOV R6, R94 ;  /* 0x0000005e00067202 */ /* 0x000fe40000000f00 */
[----:B------:R-:W-:-:S07]  /*e630*/  MOV R108, 0xe650 ;  /* 0x0000e650006c7802 */ /* 0x000fce0000000f00 */
[----:B0-----:R-:W-:Y:S05]  /*e640*/  CALL.REL.NOINC `($__internal_2_$__cuda_sm3x_div_rn_noftz_f32_slowpath) ;  /* 0x0000044c00a47944 */ /* 0x001fea0003c00000 */
.L_x_299:
[----:B------:R-:W-:Y:S05]  /*e650*/  BSYNC.RECONVERGENT B3 ;  /* 0x0000000000037941 */ /* 0x000fea0003800200 */
.L_x_298:
[----:B------:R-:W-:Y:S01]  /*e660*/  FFMA R12, R12, 0.5, R95 ;  /* 0x3f0000000c0c7823 */ /* 0x000fe2000000005f */
[----:B------:R-:W-:Y:S01]  /*e670*/  FSETP.GE.AND P0, PT, R66, RZ, PT ;  /* 0x000000ff4200720b */ /* 0x000fe20003f06000 */
[CC--:B------:R-:W-:Y:S01]  /*e680*/  FFMA R61, -R101.reuse, R19.reuse, R2 ;  /* 0x00000013653d7223 */ /* 0x0c0fe20000000102 */
[C---:B------:R-:W-:Y:S01]  /*e690*/  FMUL R60, R101.reuse, -R20 ;  /* 0x80000014653c7220 */ /* 0x040fe20000400000 */
[----:B------:R-:W-:Y:S01]  /*e6a0*/  FADD R12, R12, R109 ;  /* 0x0000006d0c0c7221 */ /* 0x000fe20000000000 */
[C---:B------:R-:W-:Y:S01]  /*e6b0*/  FMUL R58, R101.reuse, -R56 ;  /* 0x80000038653a7220 */ /* 0x040fe20000400000 */
[----:B------:R-:W-:Y:S02]  /*e6c0*/  MOV R93, R19 ;  /* 0x00000013005d7202 */ /* 0x000fe40000000f00 */
[----:B------:R-:W-:Y:S01]  /*e6d0*/  FADD R21, R12, R21 ;  /* 0x000000150c157221 */ /* 0x000fe20000000000 */
[----:B------:R-:W-:Y:S02]  /*e6e0*/  MOV R92, R61 ;  /* 0x0000003d005c7202 */ /* 0x000fe40000000f00 */
[----:B------:R-:W-:Y:S01]  /*e6f0*/  MOV R91, R60 ;  /* 0x0000003c005b7202 */ /* 0x000fe20000000f00 */
[----:B------:R-:W-:Y:S01]  /*e700*/  FMUL R6, R94, R21 ;  /* 0x000000155e067220 */ /* 0x000fe20000400000 */
[----:B------:R-:W-:Y:S01]  /*e710*/  FMUL R21, R101, -R64 ;  /* 0x8000004065157220 */ /* 0x000fe20000400000 */
[----:B------:R-:W-:-:S02]  /*e720*/  MOV R90, R58 ;  /* 0x0000003a005a7202 */ /* 0x000fc40000000f00 */
[----:B------:R-:W-:Y:S02]  /*e730*/  FMUL R12, R101, -R6 ;  /* 0x80000006650c7220 */ /* 0x000fe40000400000 */
[----:B------:R-:W-:-:S03]  /*e740*/  MOV R88, R21 ;  /* 0x0000001500587202 */ /* 0x000fc60000000f00 */
[----:B------:R-:W-:Y:S01]  /*e750*/  MOV R89, R12 ;  /* 0x0000000c00597202 */ /* 0x000fe20000000f00 */
[----:B------:R-:W-:Y:S06]  /*e760*/  @P0 BRA `(.L_x_208) ;  /* 0x0000001000a40947 */ /* 0x000fec0003800000 */
[----:B------:R-:W-:Y:S01]  /*e770*/  FSETP.GTU.AND P0, PT, R63, RZ, PT ;  /* 0x000000ff3f00720b */ /* 0x000fe20003f0c000 */
[C---:B------:R-:W-:Y:S01]  /*e780*/  FMUL R65, R101.reuse, R64 ;  /* 0x0000004065417220 */ /* 0x040fe20000400000 */
[C---:B------:R-:W-:Y:S01]  /*e790*/  FMUL R89, R101.reuse, R6 ;  /* 0x0000000665597220 */ /* 0x040fe20000400000 */
[C---:B------:R-:W-:Y:S01]  /*e7a0*/  FFMA R92, R101.reuse, R62, R2 ;  /* 0x0000003e655c7223 */ /* 0x040fe20000000002 */
[C---:B------:R-:W-:Y:S01]  /*e7b0*/  FMUL R91, R101.reuse, R20 ;  /* 0x00000014655b7220 */ /* 0x040fe20000400000 */
[----:B------:R-:W-:Y:S01]  /*e7c0*/  FMUL R90, R101, R56 ;  /* 0x00000038655a7220 */ /* 0x000fe20000400000 */
[----:B------:R-:W-:Y:S02]  /*e7d0*/  MOV R93, R62 ;  /* 0x0000003e005d7202 */ /* 0x000fe40000000f00 */
[----:B------:R-:W-:-:S05]  /*e7e0*/  MOV R88, R65 ;  /* 0x0000004100587202 */ /* 0x000fca0000000f00 */
[----:B------:R-:W-:Y:S05]  /*e7f0*/  @!P0 BRA `(.L_x_208) ;  /* 0x0000001000808947 */ /* 0x000fea0003800000 */
[C---:B------:R-:W-:Y:S01]  /*e800*/  FADD R75, R101.reuse, R66 ;  /* 0x00000042654b7221 */ /* 0x040fe20000000000 */
[----:B------:R-:W-:Y:S01]  /*e810*/  FADD R71, -R101, R63 ;  /* 0x0000003f65477221 */ /* 0x000fe20000000100 */
[----:B------:R-:W-:Y:S01]  /*e820*/  FADD R76, R2, -R2 ;  /* 0x80000002024c7221 */ /* 0x000fe20000000000 */
[----:B------:R-:W-:Y:S01]  /*e830*/  BSSY.RECONVERGENT B3, `(.L_x_300) ;  /* 0x0000014000037945 */ /* 0x000fe20003800200 */
[C---:B------:R-:W-:Y:S01]  /*e840*/  FMUL R73, R94.reuse, R75 ;  /* 0x0000004b5e497220 */ /* 0x040fe20000400000 */
[----:B------:R-:W-:-:S04]  /*e850*/  FMUL R69, R94, R71 ;  /* 0x000000475e457220 */ /* 0x000fc80000400000 */
[----:B------:R-:W-:-:S05]  /*e860*/  FADD R6, R73, -R69 ;  /* 0x8000004549067221 */ /* 0x000fca0000000000 */
[----:B------:R-:W-:-:S04]  /*e870*/  FMNMX R7, |R6|, 9.9999999600419720025e-13, !PT ;  /* 0x2b8cbccc06077809 */ /* 0x000fc80007800200 */
[----:B------:R-:W-:Y:S01]  /*e880*/  LOP3.LUT R78, R7, 0x80000000, R6, 0xb8, !PT ;  /* 0x80000000074e7812 */ /* 0x000fe200078eb806 */
[----:B------:R-:W-:-:S03]  /*e890*/  FFMA R7, R75, R19, R76 ;  /* 0x000000134b077223 */ /* 0x000fc6000000004c */
[----:B------:R-:W1:Y:S01]  /*e8a0*/  MUFU.RCP R6, R78 ;  /* 0x0000004e00067308 */ /* 0x000e620000001000 */
[----:B------:R-:W-:-:S07]  /*e8b0*/  FFMA R7, -R62, R71, R7 ;  /* 0x000000473e077223 */ /* 0x000fce0000000107 */
        /* <DEDUP_REMOVED lines=10> */
[----:B------:R-:W-:-:S07]  /*e960*/  MOV R72, R109 ;  /* 0x0000006d00487202 */ /* 0x000fce0000000f00 */
.L_x_301:
[----:B------:R-:W-:Y:S05]  /*e970*/  BSYNC.RECONVERGENT B3 ;  /* 0x0000000000037941 */ /* 0x000fea0003800200 */
.L_x_300:
[----:B------:R-:W-:Y:S01]  /*e980*/  FMNMX R78, R74, 9.9999999600419720025e-13, !PT ;  /* 0x2b8cbccc4a4e7809 */ /* 0x000fe20007800000 */
[----:B------:R-:W-:Y:S01]  /*e990*/  FADD R6, |R99|, |R99| ;  /* 0x4000006363067221 */ /* 0x000fe20000000200 */
[----:B------:R-:W-:Y:S01]  /*e9a0*/  FADD R67, -R101, R72 ;  /* 0x0000004865437221 */ /* 0x000fe20000000100 */
[----:B------:R-:W-:Y:S01]  /*e9b0*/  BSSY.RECONVERGENT B3, `(.L_x_302) ;  /* 0x0000014000037945 */ /* 0x000fe20003800200 */
[----:B------:R-:W1:Y:S01]  /*e9c0*/  MUFU.RCP R74, R78 ;  /* 0x0000004e004a7308 */ /* 0x000e620000001000 */
[----:B------:R-:W-:Y:S01]  /*e9d0*/  FADD R6, |R97|, R6 ;  /* 0x0000000661067221 */ /* 0x000fe20000000200 */
[----:B------:R-:W-:-:S03]  /*e9e0*/  FFMA R67, R69, R67, R2 ;  /* 0x0000004345437223 */ /* 0x000fc60000000002 */
[----:B------:R-:W-:Y:S01]  /*e9f0*/  FADD R7, |R97|, R6 ;  /* 0x0000000661077221 */ /* 0x000fe20000000200 */
[----:B------:R-:W-:-:S03]  /*ea00*/  FADD R6, R101, R72 ;  /* 0x0000004865067221 */ /* 0x000fc60000000000 */
[----:B------:R-:W-:Y:S01]  /*ea10*/  FMUL R7, R7, 0.5 ;  /* 0x3f00000007077820 */ /* 0x000fe20000400000 */
[----:B------:R-:W-:-:S03]  /*ea20*/  FFMA R6, R73, R6, R2 ;  /* 0x0000000649067223 */ /* 0x000fc60000000002 */
[----:B------:R-:W2:Y:S01]  /*ea30*/  FCHK P0, R7, R78 ;  /* 0x0000004e07007302 */ /* 0x000ea20000000000 */
[----:B------:R-:W-:Y:S01]  /*ea40*/  FADD R67, R6, R67 ;  /* 0x0000004306437221 */ /* 0x000fe20000000000 */
[----:B-1----:R-:W-:-:S03]  /*ea50*/  FFMA R77, -R78, R74, 1 ;  /* 0x3f8000004e4d7423 */ /* 0x002fc6000000014a */
[----:B------:R-:W-:Y:S01]  /*ea60*/  FMUL R67, R67, 0.5 ;  /* 0x3f00000043437820 */ /* 0x000fe20000400000 */
        /* <DEDUP_REMOVED lines=8> */
.L_x_303:
[----:B------:R-:W-:Y:S05]  /*eaf0*/  BSYNC.RECONVERGENT B3 ;  /* 0x0000000000037941 */ /* 0x000fea0003800200 */
.L_x_302:
[----:B------:R-:W-:Y:S01]  /*eb00*/  FADD R6, R2, R2 ;  /* 0x0000000202067221 */ /* 0x000fe20000000000 */
[----:B------:R-:W-:Y:S01]  /*eb10*/  BSSY.RECONVERGENT B3, `(.L_x_304) ;  /* 0x000000f000037945 */ /* 0x000fe20003800200 */
[----:B------:R-:W-:-:S03]  /*eb20*/  FADD.SAT R88, -R109, 1 ;  /* 0x3f8000006d587421 */ /* 0x000fc60000002100 */
[----:B------:R-:W-:-:S04]  /*eb30*/  FMNMX R6, R6, 9.9999999600419720025e-13, !PT ;  /* 0x2b8cbccc06067809 */ /* 0x000fc80007800000 */
[----:B------:R-:W1:Y:S08]  /*eb40*/  MUFU.RCP R7, R6 ;  /* 0x0000000600077308 */ /* 0x000e700000001000 */
[----:B------:R-:W2:Y:S01]  /*eb50*/  FCHK P0, |R76|, R6 ;  /* 0x000000064c007302 */ /* 0x000ea20000000200 */
[----:B-1----:R-:W-:-:S04]  /*eb60*/  FFMA R74, -R6, R7, 1 ;  /* 0x3f800000064a7423 */ /* 0x002fc80000000107 */
[----:B------:R-:W-:-:S04]  /*eb70*/  FFMA R7, R7, R74, R7 ;  /* 0x0000004a07077223 */ /* 0x000fc80000000007 */
[----:B------:R-:W-:-:S04]  /*eb80*/  FFMA R74, |R76|, R7, RZ ;  /* 0x000000074c4a7223 */ /* 0x000fc800000002ff */
[----:B------:R-:W-:-:S04]  /*eb90*/  FFMA R77, -R6, R74, |R76| ;  /* 0x0000004a064d7223 */ /* 0x000fc8000000054c */
[----:B------:R-:W-:Y:S01]  /*eba0*/  FFMA R74, R7, R77, R74 ;  /* 0x0000004d074a7223 */ /* 0x000fe2000000004a */
[----:B--2---:R-:W-:Y:S06]  /*ebb0*/  @!P0 BRA `(.L_x_305) ;  /* 0x0000000000108947 */ /* 0x004fec0003800000 */
[----:B------:R-:W-:Y:S01]  /*ebc0*/  FADD R7, |R76|, -RZ ;  /* 0x800000ff4c077221 */ /* 0x000fe20000000200 */
[----:B------:R-:W-:-:S07]  /*ebd0*/  MOV R108, 0xebf0 ;  /* 0x0000ebf0006c7802 */ /* 0x000fce0000000f00 */
[----:B0-----:R-:W-:Y:S05]  /*ebe0*/  CALL.REL.NOINC `($__internal_2_$__cuda_sm3x_div_rn_noftz_f32_slowpath) ;  /* 0x00000448003c7944 */ /* 0x001fea0003c00000 */
[----:B------:R-:W-:-:S07]  /*ebf0*/  MOV R74, R109 ;  /* 0x0000006d004a7202 */ /* 0x000fce0000000f00 */
.L_x_305:
[----:B------:R-:W-:Y:S05]  /*ec00*/  BSYNC.RECONVERGENT B3 ;  /* 0x0000000000037941 */ /* 0x000fea0003800200 */
.L_x_304:
[C-C-:B------:R-:W-:Y:S01]  /*ec10*/  FADD R6, R94.reuse, R94.reuse ;  /* 0x0000005e5e067221 */ /* 0x140fe20000000000 */
[----:B------:R-:W-:Y:S01]  /*ec20*/  FADD R76, R94, -R94 ;  /* 0x8000005e5e4c7221 */ /* 0x000fe20000000000 */
[----:B------:R-:W-:Y:S03]  /*ec30*/  BSSY.RECONVERGENT B3, `(.L_x_306) ;  /* 0x000000d000037945 */ /* 0x000fe60003800200 */
        /* <DEDUP_REMOVED lines=12> */
.L_x_307:
[----:B------:R-:W-:Y:S05]  /*ed00*/  BSYNC.RECONVERGENT B3 ;  /* 0x0000000000037941 */ /* 0x000fea0003800200 */
.L_x_306:
[C---:B------:R-:W-:Y:S01]  /*ed10*/  FADD R7, R63.reuse, -R66 ;  /* 0x800000423f077221 */ /* 0x040fe20000000000 */
[-C--:B------:R-:W-:Y:S01]  /*ed20*/  FMUL R82, R63, R66.reuse ;  /* 0x000000423f527220 */ /* 0x080fe20000400000 */
[----:B------:R-:W-:Y:S01]  /*ed30*/  FADD R80, R20, -R20 ;  /* 0x8000001414507221 */ /* 0x000fe20000000000 */
[CC--:B------:R-:W-:Y:S01]  /*ed40*/  FMUL R6, R62.reuse, R66.reuse ;  /* 0x000000423e067220 */ /* 0x0c0fe20000400000 */
[----:B------:R-:W-:Y:S01]  /*ed50*/  FADD R74, R109, R74 ;  /* 0x0000004a6d4a7221 */ /* 0x000fe20000000000 */
[----:B------:R-:W-:Y:S01]  /*ed60*/  FMNMX R78, |R7|, 9.9999999600419720025e-13, !PT ;  /* 0x2b8cbccc074e7809 */ /* 0x000fe20007800200 */
[----:B------:R-:W-:Y:S01]  /*ed70*/  FADD R85, R62, -R19 ;  /* 0x800000133e557221 */ /* 0x000fe20000000000 */
[----:B------:R-:W-:Y:S01]  /*ed80*/  FFMA R93, R63, R19, -R6 ;  /* 0x000000133f5d7223 */ /* 0x000fe20000000806 */
[-C--:B------:R-:W-:Y:S01]  /*ed90*/  FMUL R6, R65, R66.reuse ;  /* 0x0000004241067220 */ /* 0x080fe20000400000 */
[----:B------:R-:W-:Y:S01]  /*eda0*/  LOP3.LUT R105, R78, 0x80000000, R7, 0xb8, !PT ;  /* 0x800000004e697812 */ /* 0x000fe200078eb807 */
[-C--:B------:R-:W-:Y:S01]  /*edb0*/  FMUL R7, R91, R66.reuse ;  /* 0x000000425b077220 */ /* 0x080fe20000400000 */
[----:B------:R-:W-:Y:S01]  /*edc0*/  FMUL R78, R92, R66 ;  /* 0x000000425c4e7220 */ /* 0x000fe20000400000 */
[----:B------:R-:W-:Y:S01]  /*edd0*/  FMUL R74, R74, 0.5 ;  /* 0x3f0000004a4a7820 */ /* 0x000fe20000400000 */
[----:B------:R-:W-:Y:S01]  /*ede0*/  IADD3 R77, PT, PT, R105, 0x1800000, RZ ;  /* 0x01800000694d7810 */ /* 0x000fe20007ffe0ff */
[-C--:B------:R-:W-:Y:S01]  /*edf0*/  FFMA R7, R60, R63.reuse, -R7 ;  /* 0x0000003f3c077223 */ /* 0x080fe20000000807 */
[-C--:B------:R-:W-:Y:S01]  /*ee00*/  FFMA R78, R61, R63.reuse, -R78 ;  /* 0x0000003f3d4e7223 */ /* 0x080fe2000000084e */
[-C--:B------:R-:W-:Y:S01]  /*ee10*/  FFMA R93, R76, R82.reuse, R93 ;  /* 0x000000524c5d7223 */ /* 0x080fe2000000005d */
[----:B------:R-:W-:Y:S01]  /*ee20*/  LOP3.LUT R77, R77, 0x7f800000, RZ, 0xc0, !PT ;  /* 0x7f8000004d4d7812 */ /* 0x000fe200078ec0ff */
[----:B------:R-:W-:Y:S01]  /*ee30*/  FFMA R83, R80, R82, R7 ;  /* 0x0000005250537223 */ /* 0x000fe20000000007 */
[----:B------:R-:W-:Y:S01]  /*ee40*/  FMUL R7, R90, R66 ;  /* 0x000000425a077220 */ /* 0x000fe20000400000 */
[----:B------:R-:W-:Y:S01]  /*ee50*/  FFMA R85, R85, R82, R78 ;  /* 0x0000005255557223 */ /* 0x000fe2000000004e */
[----:B------:R-:W-:Y:S01]  /*ee60*/  ISETP.GT.U32.AND P0, PT, R77, 0x1ffffff, PT ;  /* 0x01ffffff4d00780c */ /* 0x000fe20003f04070 */
[----:B------:R-:W-:Y:S01]  /*ee70*/  FMUL R77, R89, R66 ;  /* 0x00000042594d7220 */ /* 0x000fe20000400000 */
[----:B------:R-:W-:Y:S01]  /*ee80*/  FADD R78, R14, -R14 ;  /* 0x8000000e0e4e7221 */ /* 0x000fe20000000000 */
[-C--:B------:R-:W-:Y:S01]  /*ee90*/  FFMA R81, R58, R63.reuse, -R7 ;  /* 0x0000003f3a517223 */ /* 0x080fe20000000807 */
[----:B------:R-:W-:Y:S01]  /*eea0*/  FADD R76, R56, -R56 ;  /* 0x80000038384c7221 */ /* 0x000fe20000000000 */
[-C--:B------:R-:W-:Y:S01]  /*eeb0*/  FFMA R77, R12, R63.reuse, -R77 ;  /* 0x0000003f0c4d7223 */ /* 0x080fe2000000084d */
[----:B------:R-:W-:Y:S01]  /*eec0*/  FADD R87, R64, -R64 ;  /* 0x8000004040577221 */ /* 0x000fe20000000000 */
        /* <DEDUP_REMOVED lines=8> */
[----:B------:R-:W-:Y:S02]  /*ef50*/  MOV R6, R105 ;  /* 0x0000006900067202 */ /* 0x000fe40000000f00 */
[----:B------:R-:W-:-:S07]  /*ef60*/  MOV R108, 0xef80 ;  /* 0x0000ef80006c7802 */ /* 0x000fce0000000f00 */
[----:B0-----:R-:W-:Y:S05]  /*ef70*/  CALL.REL.NOINC `($__internal_0_$__cuda_sm20_rcp_rn_f32_slowpath) ;  /* 0x0000044000307944 */ /* 0x001fea0003c00000 */
[----:B------:R-:W-:Y:S01]  /*ef80*/  MOV R6, R109 ;  /* 0x0000006d00067202 */ /* 0x000fe20000000f00 */
[----:B------:R-:W-:Y:S06]  /*ef90*/  BRA `(.L_x_310) ;  /* 0x0000000000107947 */ /* 0x000fec0003800000 */
.L_x_309:
[----:B------:R-:W1:Y:S02]  /*efa0*/  MUFU.RCP R6, R105 ;  /* 0x0000006900067308 */ /* 0x000e640000001000 */
[----:B-1----:R-:W-:-:S04]  /*efb0*/  FFMA R7, R105, R6, -1 ;  /* 0xbf80000069077423 */ /* 0x002fc80000000006 */
[----:B------:R-:W-:-:S04]  /*efc0*/  FADD.FTZ R7, -R7, -RZ ;  /* 0x800000ff07077221 */ /* 0x000fc80000010100 */
[----:B------:R-:W-:-:S07]  /*efd0*/  FFMA R6, R6, R7, R6 ;  /* 0x0000000706067223 */ /* 0x000fce0000000006 */
.L_x_310:
[----:B------:R-:W-:Y:S05]  /*efe0*/  BSYNC.RECONVERGENT B2 ;  /* 0x0000000000027941 */ /* 0x000fea0003800200 */
.L_x_308:
        /* <DEDUP_REMOVED lines=25> */
.L_x_313:
[----:B------:R-:W-:Y:S05]  /*f180*/  BSYNC.RECONVERGENT B3 ;  /* 0x0000000000037941 */ /* 0x000fea0003800200 */
.L_x_312:
[----:B------:R-:W1:Y:S01]  /*f190*/  MUFU.RCP R63, R74 ;  /* 0x0000004a003f7308 */ /* 0x000e620000001000 */
[----:B------:R-:W-:Y:S01]  /*f1a0*/  FMUL R6, R14, R75 ;  /* 0x0000004b0e067220 */ /* 0x000fe20000400000 */
[----:B------:R-:W-:Y:S03]  /*f1b0*/  BSSY.RECONVERGENT B3, `(.L_x_314) ;  /* 0x000000f000037945 */ /* 0x000fe60003800200 */
[----:B------:R-:W-:-:S04]  /*f1c0*/  FFMA R6, R101, R2, R6 ;  /* 0x0000000265067223 */ /* 0x000fc80000000006 */
[----:B------:R-:W-:-:S04]  /*f1d0*/  FFMA R67, R67, R72, R6 ;  /* 0x0000004843437223 */ /* 0x000fc80000000006 */
        /* <DEDUP_REMOVED lines=12> */
.L_x_315:
[----:B------:R-:W-:Y:S05]  /*f2a0*/  BSYNC.RECONVERGENT B3 ;  /* 0x0000000000037941 */ /* 0x000fea0003800200 */
.L_x_314:
[----:B------:R-:W1:Y:S01]  /*f2b0*/  MUFU.RCP R7, R74 ;  /* 0x0000004a00077308 */ /* 0x000e620000001000 */
[----:B------:R-:W-:Y:S01]  /*f2c0*/  FMUL R75, R64, R75 ;  /* 0x0000004b404b7220 */ /* 0x000fe20000400000 */
[----:B------:R-:W-:Y:S06]  /*f2d0*/  BSSY.RECONVERGENT B3, `(.L_x_316) ;  /* 0x000000c000037945 */ /* 0x000fec0003800200 */
        /* <DEDUP_REMOVED lines=11> */
.L_x_317:
[----:B------:R-:W-:Y:S05]  /*f390*/  BSYNC.RECONVERGENT B3 ;  /* 0x0000000000037941 */ /* 0x000fea0003800200 */
.L_x_316:
[----:B------:R-:W-:Y:S01]  /*f3a0*/  FADD R65, -R14, R63 ;  /* 0x0000003f0e417221 */ /* 0x000fe20000000100 */
[----:B------:R-:W-:Y:S01]  /*f3b0*/  FADD R6, -R94, R62 ;  /* 0x0000003e5e067221 */ /* 0x000fe20000000100 */
[----:B------:R-:W-:Y:S01]  /*f3c0*/  FFMA R72, R62, R72, -R19 ;  /* 0x000000483e487223 */ /* 0x000fe20000000813 */
[-C--:B------:R-:W-:Y:S01]  /*f3d0*/  FFMA R7, R99, R62.reuse, -R20 ;  /* 0x0000003e63077223 */ /* 0x080fe20000000814 */
[----:B------:R-:W-:Y:S01]  /*f3e0*/  FFMA R63, R97, R62, -R56 ;  /* 0x0000003e613f7223 */ /* 0x000fe20000000838 */
[----:B------:R-:W-:Y:S01]  /*f3f0*/  FADD R64, -R64, R109 ;  /* 0x0000006d40407221 */ /* 0x000fe20000000100 */
        /* <DEDUP_REMOVED lines=20> */
.L_x_311:
        /* <DEDUP_REMOVED lines=17> */
.L_x_319:
[----:B------:R-:W-:Y:S05]  /*f650*/  BSYNC.RECONVERGENT B3 ;  /* 0x0000000000037941 */ /* 0x000fea0003800200 */
.L_x_318:
[----:B------:R-:W1:Y:S01]  /*f660*/  MUFU.RCP R21, R12 ;  /* 0x0000000c00157308 */ /* 0x000e620000001000 */
[----:B------:R-:W-:Y:S01]  /*f670*/  FMUL R7, R101, R2 ;  /* 0x0000000265077220 */ /* 0x000fe20000400000 */
[----:B------:R-:W-:Y:S03]  /*f680*/  BSSY.RECONVERGENT B3, `(.L_x_320) ;  /* 0x000000f000037945 */ /* 0x000fe60003800200 */
[----:B------:R-:W-:-:S04]  /*f690*/  FFMA R6, R14, R71, -R7 ;  /* 0x000000470e067223 */ /* 0x000fc80000000807 */
        /* <DEDUP_REMOVED lines=13> */
.L_x_321:
[----:B------:R-:W-:Y:S05]  /*f770*/  BSYNC.RECONVERGENT B3 ;  /* 0x0000000000037941 */ /* 0x000fea0003800200 */
.L_x_320:
        /* <DEDUP_REMOVED lines=14> */
.L_x_323:
[----:B------:R-:W-:Y:S05]  /*f860*/  BSYNC.RECONVERGENT B3 ;  /* 0x0000000000037941 */ /* 0x000fea0003800200 */
.L_x_322:
[----:B------:R-:W-:Y:S01]  /*f870*/  FADD R14, -R14, R21 ;  /* 0x000000150e0e7221 */ /* 0x000fe20000000100 */
[----:B------:R-:W-:Y:S01]  /*f880*/  FADD R7, -R94, R19 ;  /* 0x000000135e077221 */ /* 0x000fe20000000100 */
[----:B------:R-:W-:Y:S01]  /*f890*/  FFMA R21, R19, R72, -R62 ;  /* 0x0000004813157223 */ /* 0x000fe2000000083e */
[-C--:B------:R-:W-:Y:S01]  /*f8a0*/  FFMA R20, R99, R19.reuse, -R20 ;  /* 0x0000001363147223 */ /* 0x080fe20000000814 */
[----:B------:R-:W-:Y:S01]  /*f8b0*/  FFMA R19, R97, R19, -R56 ;  /* 0x0000001361137223 */ /* 0x000fe20000000838 */
        /* <DEDUP_REMOVED lines=19> */
[----:B------:R-:W-:-:S07]  /*f9f0*/  FFMA R88, R88, R77, R64 ;  /* 0x0000004d58587223 */ /* 0x000fce0000000040 */
.L_x_208:
[----:B------:R-:W-:Y:S05]  /*fa00*/  BSYNC.RECONVERGENT B4 ;  /* 0x0000000000047941 */ /* 0x000fea0003800200 */
.L_x_33:
[----:B------:R-:W1:Y:S01]  /*fa10*/  LDS.U8 R87, [R54+UR19+0x3] ;  /* 0x0000031336577984 */ /* 0x000e620008000000 */
[----:B------:R-:W-:Y:S04]  /*fa20*/  BSSY.RECONVERGENT B5, `(.L_x_324) ;  /* 0x0000c7d000057945 */ /* 0x000fe80003800200 */
[----:B------:R-:W-:Y:S01]  /*fa30*/  BSSY.RELIABLE B3, `(.L_x_325) ;  /* 0x0000ac4000037945 */ /* 0x000fe20003800100 */
[----:B-1----:R-:W-:-:S13]  /*fa40*/  ISETP.NE.AND P0, PT, R87, RZ, PT ;  /* 0x000000ff5700720c */ /* 0x002fda0003f05270 */
[----:B------:R-:W-:Y:S05]  /*fa50*/  @P0 BRA `(.L_x_326) ;  /* 0x000000ac00040947 */ /* 0x000fea0003800000 */
[----:B------:R-:W1:Y:S02]  /*fa60*/  LDS.U8 R6, [R54+UR19+0x4] ;  /* 0x0000041336067984 */ /* 0x000e640008000000 */
[----:B-1----:R-:W-:-:S13]  /*fa70*/  ISETP.NE.AND P0, PT, R6, RZ, PT ;  /* 0x000000ff0600720c */ /* 0x002fda0003f05270 */
[----:B------:R-:W-:Y:S05]  /*fa80*/  @!P0 BREAK.RELIABLE B3 ;  /* 0x0000000000038942 */ /* 0x000fea0003800100 */
[----:B------:R-:W-:Y:S05]  /*fa90*/  @P0 BRA `(.L_x_326) ;  /* 0x000000a800f40947 */ /* 0x000fea0003800000 */
[----:B------:R-:W1:Y:S01]  /*faa0*/  LDS.U8 R6, [R54+UR19+0x1] ;  /* 0x0000011336067984 */ /* 0x000e620008000000 */
[----:B------:R-:W-:Y:S01]  /*fab0*/  ISETP.NE.AND P0, PT, R25, RZ, PT ;  /* 0x000000ff1900720c */ /* 0x000fe20003f05270 */
[----:B------:R-:W-:Y:S03]  /*fac0*/  BSSY.RELIABLE B4, `(.L_x_327) ;  /* 0x00008ad000047945 */ /* 0x000fe60003800100 */
[----:B-1----:R-:W-:-:S13]  /*fad0*/  ISETP.NE.OR P0, PT, R6, RZ, P0 ;  /* 0x000000ff0600720c */ /* 0x002fda0000705670 */
        /* <DEDUP_REMOVED lines=8> */
[C---:B0-----:R-:W-:Y:S01]  /*fb60*/  FFMA R6, R51.reuse, -4, R52 ;  /* 0xc080000033067823 */ /* 0x041fe20000000034 */
[----:B------:R-:W-:Y:S01]  /*fb70*/  FMUL R20, R94, 3 ;  /* 0x404000005e147820 */ /* 0x000fe20000400000 */
[----:B------:R-:W-:Y:S01]  /*fb80*/  FADD R7, R51, R51 ;  /* 0x0000003333077221 */ /* 0x000fe20000000000 */
[----:B------:R-:W-:Y:S01]  /*fb90*/  UMOV UR4, 0x3dcccccd ;  /* 0x3dcccccd00047882 */ /* 0x000fe20000000000 */
[C---:B------:R-:W-:Y:S01]  /*fba0*/  FADD R61, R47.reuse, R47 ;  /* 0x0000002f2f3d7221 */ /* 0x040fe20000000000 */
[----:B------:R-:W-:Y:S01]  /*fbb0*/  FADD R6, R20, R6 ;  /* 0x0000000614067221 */ /* 0x000fe20000000000 */
[----:B------:R-:W-:Y:S01]  /*fbc0*/  FADD R19, R52, -R7 ;  /* 0x8000000734137221 */ /* 0x000fe20000000000 */
[----:B------:R-:W-:Y:S01]  /*fbd0*/  MOV R54, UR4 ;  /* 0x0000000400367c02 */ /* 0x000fe20008000f00 */
[----:B------:R-:W-:Y:S01]  /*fbe0*/  BSSY.RECONVERGENT B6, `(.L_x_329) ;  /* 0x0000025000067945 */ /* 0x000fe20003800200 */
[----:B------:R-:W-:Y:S01]  /*fbf0*/  FMUL R7, R6, 0.25 ;  /* 0x3e80000006077820 */ /* 0x000fe20000400000 */
[----:B------:R-:W-:Y:S01]  /*fc00*/  FADD R12, R94, R19 ;  /* 0x000000135e0c7221 */ /* 0x000fe20000000000 */
[----:B------:R-:W-:-:S02]  /*fc10*/  FFMA R19, R47, -4, R20 ;  /* 0xc08000002f137823 */ /* 0x000fc40000000014 */
[----:B------:R-:W-:Y:S01]  /*fc20*/  FMUL R7, R6, R7 ;  /* 0x0000000706077220 */ /* 0x000fe20000400000 */
[----:B------:R-:W-:-:S04]  /*fc30*/  FMUL R6, R12, 1.0833333730697631836 ;  /* 0x3f8aaaab0c067820 */ /* 0x000fc80000400000 */
[----:B------:R-:W-:Y:S01]  /*fc40*/  FFMA R7, R12, R6, R7 ;  /* 0x000000060c077223 */ /* 0x000fe20000000007 */
[----:B------:R-:W-:Y:S01]  /*fc50*/  FADD R6, R51, -R47 ;  /* 0x8000002f33067221 */ /* 0x000fe20000000000 */
[----:B------:R-:W-:Y:S01]  /*fc60*/  FADD R12, R40, R19 ;  /* 0x00000013280c7221 */ /* 0x000fe20000000000 */
[----:B------:R-:W-:Y:S01]  /*fc70*/  FADD R19, R94, -R61 ;  /* 0x8000003d5e137221 */ /* 0x000fe20000000000 */
[----:B------:R-:W-:-:S03]  /*fc80*/  FADD R7, R7, 9.9999999747524270788e-07 ;  /* 0x358637bd07077421 */ /* 0x000fc60000000000 */
[----:B------:R-:W-:Y:S01]  /*fc90*/  FADD R19, R40, R19 ;  /* 0x0000001328137221 */ /* 0x000fe20000000000 */
[----:B------:R-:W-:Y:S01]  /*fca0*/  FMUL R25, R7, R7 ;  /* 0x0000000707197220 */ /* 0x000fe20000400000 */
[----:B------:R-:W-:-:S03]  /*fcb0*/  FMUL R7, R6, 0.25 ;  /* 0x3e80000006077820 */ /* 0x000fc60000400000 */
[----:B------:R-:W0:Y:S01]  /*fcc0*/  MUFU.RCP R14, R25 ;  /* 0x00000019000e7308 */ /* 0x000e220000001000 */
[----:B------:R-:W-:Y:S01]  /*fcd0*/  FMUL R7, R6, R7 ;  /* 0x0000000706077220 */ /* 0x000fe20000400000 */
[----:B------:R-:W-:-:S04]  /*fce0*/  FADD R6, R94, R94 ;  /* 0x0000005e5e067221 */ /* 0x000fc80000000000 */
[----:B------:R-:W-:Y:S02]  /*fcf0*/  FADD R20, R51, -R6 ;  /* 0x8000000633147221 */ /* 0x000fe40000000000 */
[----:B------:R1:W2:Y:S02]  /*fd00*/  FCHK P0, R54, R25 ;  /* 0x0000001936007302 */ /* 0x0002a40000000000 */
[----:B------:R-:W-:Y:S01]  /*fd10*/  FADD R56, R47, R20 ;  /* 0x000000142f387221 */ /* 0x000fe20000000000 */
[----:B0-----:R-:W-:-:S04]  /*fd20*/  FFMA R21, -R25, R14, 1 ;  /* 0x3f80000019157423 */ /* 0x001fc8000000010e */
[----:B------:R-:W-:Y:S01]  /*fd30*/  FFMA R6, R14, R21, R14 ;  /* 0x000000150e067223 */ /* 0x000fe2000000000e */
[----:B------:R-:W-:Y:S01]  /*fd40*/  FMUL R21, R12, 0.25 ;  /* 0x3e8000000c157820 */ /* 0x000fe20000400000 */
[----:B------:R-:W-:Y:S02]  /*fd50*/  FMUL R14, R19, 1.0833333730697631836 ;  /* 0x3f8aaaab130e7820 */ /* 0x000fe40000400000 */
[----:B------:R-:W-:Y:S01]  /*fd60*/  FFMA R61, R6, 0.10000000149011611938, RZ ;  /* 0x3dcccccd063d7823 */ /* 0x000fe200000000ff */
[----:B------:R-:W-:Y:S01]  /*fd70*/  FMUL R20, R12, R21 ;  /* 0x000000150c147220 */ /* 0x000fe20000400000 */
[C---:B------:R-:W-:Y:S02]  /*fd80*/  FMUL R12, R56.reuse, 1.0833333730697631836 ;  /* 0x3f8aaaab380c7820 */ /* 0x040fe40000400000 */
[----:B-1----:R-:W-:Y:S01]  /*fd90*/  FFMA R54, -R25, R61, 0.10000000149011611938 ;  /* 0x3dcccccd19367423 */ /* 0x002fe2000000013d */
[----:B------:R-:W-:Y:S01]  /*fda0*/  FFMA R19, R19, R14, R20 ;  /* 0x0000000e13137223 */ /* 0x000fe20000000014 */
[----:B------:R-:W-:-:S02]  /*fdb0*/  FFMA R12, R56, R12, R7 ;  /* 0x0000000c380c7223 */ /* 0x000fc40000000007 */
[----:B------:R-:W-:Y:S01]  /*fdc0*/  FFMA R54, R6, R54, R61 ;  /* 0x0000003606367223 */ /* 0x000fe2000000003d */
[----:B--2---:R-:W-:Y:S06]  /*fdd0*/  @!P0 BRA `(.L_x_330) ;  /* 0x0000000000148947 */ /* 0x004fec0003800000 */
[----:B------:R-:W-:Y:S01]  /*fde0*/  HFMA2 R7, -RZ, RZ, 1.44921875, -19.203125 ;  /* 0x3dcccccdff077431 */ /* 0x000fe200000001ff */
[----:B------:R-:W-:Y:S02]  /*fdf0*/  MOV R6, R25 ;  /* 0x0000001900067202 */ /* 0x000fe40000000f00 */
[----:B------:R-:W-:-:S07]  /*fe00*/  MOV R108, 0xfe20 ;  /* 0x0000fe20006c7802 */ /* 0x000fce0000000f00 */
[----:B------:R-:W-:Y:S05]  /*fe10*/  CALL.REL.NOINC `($__internal_2_$__cuda_sm3x_div_rn_noftz_f32_slowpath) ;  /* 0x0000043400b07944 */ /* 0x000fea0003c00000 */
[----:B------:R-:W-:-:S07]  /*fe20*/  MOV R54, R109 ;  /* 0x0000006d00367202 */ /* 0x000fce0000000f00 */
.L_x_330:
[----:B------:R-:W-:Y:S05]  /*fe30*/  BSYNC.RECONVERGENT B6 ;  /* 0x0000000000067941 */ /* 0x000fea0003800200 */
.L_x_329:
        /* <DEDUP_REMOVED lines=17> */
.L_x_332:
[----:B------:R-:W-:Y:S05]  /*ff50*/  BSYNC.RECONVERGENT B6 ;  /* 0x0000000000067941 */ /* 0x000fea0003800200 */
.L_x_331:
        /* <DEDUP_REMOVED lines=17> */
.L_x_334:
[----:B------:R-:W-:Y:S05]  /*10070*/  BSYNC.RECONVERGENT B6 ;  /* 0x0000000000067941 */ /* 0x000fea0003800200 */
.L_x_333:
        /* <DEDUP_REMOVED lines=16> */
.L_x_336:
[----:B------:R-:W-:Y:S05]  /*10180*/  BSYNC.RECONVERGENT B6 ;  /* 0x0000000000067941 */ /* 0x000fea0003800200 */
.L_x_335:
        /* <DEDUP_REMOVED lines=21> */
.L_x_338:
[----:B------:R-:W-:Y:S05]  /*102e0*/  BSYNC.RECONVERGENT B6 ;  /* 0x0000000000067941 */ /* 0x000fea0003800200 */
.L_x_337:
        /* <DEDUP_REMOVED lines=19> */
.L_x_340:
[----:B------:R-:W-:Y:S05]  /*10420*/  BSYNC.RECONVERGENT B6 ;  /* 0x0000000000067941 */ /* 0x000fea0003800200 */
.L_x_339:
[C---:B------:R-:W-:Y:S01]  /*10430*/  FFMA R6, R48.reuse, -4, R59 ;  /* 0xc080000030067823 */ /* 0x040fe2000000003b */
[----:B------:R-:W-:Y:S01]  /*10440*/  FMUL R61, R101, 3 ;  /* 0x40400000653d7820 */ /* 0x000fe20000400000 */
[----:B------:R-:W-:Y:S01]  /*10450*/  FADD R20, R48, R48 ;  /* 0x0000003030147221 */ /* 0x000fe20000000000 */
[----:B------:R-:W-:Y:S01]  /*10460*/  UMOV UR4, 0x3dcccccd ;  /* 0x3dcccccd00047882 */ /* 0x000fe20000000000 */
[----:B------:R-:W-:Y:S01]  /*10470*/  FADD R56, R18, R18 ;  /* 0x0000001212387221 */ /* 0x000fe20000000000 */
[----:B------:R-:W-:Y:S01]  /*10480*/  FADD R6, R61, R6 ;  /* 0x000000063d067221 */ /* 0x000fe20000000000 */
[----:B------:R-:W-:Y:S01]  /*10490*/  FADD R20, R59, -R20 ;  /* 0x800000143b147221 */ /* 0x000fe20000000000 */
[----:B------:R-:W-:Y:S01]  /*104a0*/  MOV R63, UR4 ;  /* 0x00000004003f7c02 */ /* 0x000fe20008000f00 */
[----:B------:R-:W-:Y:S01]  /*104b0*/  BSSY.RECONVERGENT B6, `(.L_x_341) ;  /* 0x0000026000067945 */ /* 0x000fe20003800200 */
[----:B------:R-:W-:Y:S01]  /*104c0*/  FMUL R7, R6, 0.25 ;  /* 0x3e80000006077820 */ /* 0x000fe20000400000 */
[----:B------:R-:W-:Y:S01]  /*104d0*/  FADD R20, R101, R20 ;  /* 0x0000001465147221 */ /* 0x000fe20000000000 */
[----:B------:R-:W-:-:S02]  /*104e0*/  FFMA R12, R109, R25, R12 ;  /* 0x000000196d0c7223 */ /* 0x000fc4000000000c */
[----:B------:R-:W-:Y:S01]  /*104f0*/  FMUL R7, R6, R7 ;  /* 0x0000000706077220 */ /* 0x000fe20000400000 */
[----:B------:R-:W-:-:S04]  /*10500*/  FMUL R6, R20, 1.0833333730697631836 ;  /* 0x3f8aaaab14067820 */ /* 0x000fc80000400000 */
[----:B------:R-:W-:Y:S01]  /*10510*/  FFMA R7, R20, R6, R7 ;  /* 0x0000000614077223 */ /* 0x000fe20000000007 */
[----:B------:R-:W-:-:S03]  /*10520*/  FADD R6, R48, -R18 ;  /* 0x8000001230067221 */ /* 0x000fc60000000000 */
[----:B------:R-:W-:-:S04]  /*10530*/  FADD R7, R7, 9.9999999747524270788e-07 ;  /* 0x358637bd07077421 */ /* 0x000fc80000000000 */
[----:B------:R-:W-:Y:S01]  /*10540*/  FMUL R54, R7, R7 ;  /* 0x0000000707367220 */ /* 0x000fe20000400000 */
[----:B------:R-:W-:-:S03]  /*10550*/  FMUL R7, R6, 0.25 ;  /* 0x3e80000006077820 */ /* 0x000fc60000400000 */
[----:B------:R-:W0:Y:S01]  /*10560*/  MUFU.RCP R21, R54 ;  /* 0x0000003600157308 */ /* 0x000e220000001000 */
[----:B------:R-:W-:Y:S01]  /*10570*/  FMUL R7, R6, R7 ;  /* 0x0000000706077220 */ /* 0x000fe20000400000 */
[----:B------:R-:W-:Y:S01]  /*10580*/  FFMA R6, R18, -4, R61 ;  /* 0xc080000012067823 */ /* 0x000fe2000000003d */
[----:B------:R-:W-:-:S03]  /*10590*/  FADD R61, R101, R101 ;  /* 0x00000065653d7221 */ /* 0x000fc60000000000 */
[----:B------:R-:W-:Y:S01]  /*105a0*/  FADD R20, R41, R6 ;  /* 0x0000000629147221 */ /* 0x000fe20000000000 */
[----:B------:R-:W-:Y:S01]  /*105b0*/  FADD R61, R48, -R61 ;  /* 0x8000003d303d7221 */ /* 0x000fe20000000000 */
[----:B------:R1:W2:Y:S01]  /*105c0*/  FCHK P0, R63, R54 ;  /* 0x000000363f007302 */ /* 0x0002a20000000000 */
[----:B------:R-:W-:Y:S02]  /*105d0*/  FADD R6, R101, -R56 ;  /* 0x8000003865067221 */ /* 0x000fe40000000000 */
[----:B------:R-:W-:Y:S02]  /*105e0*/  FADD R58, R18, R61 ;  /* 0x0000003d123a7221 */ /* 0x000fe40000000000 */
[----:B------:R-:W-:Y:S01]  /*105f0*/  FADD R6, R41, R6 ;  /* 0x0000000629067221 */ /* 0x000fe20000000000 */
[----:B0-----:R-:W-:-:S03]  /*10600*/  FFMA R52, -R54, R21, 1 ;  /* 0x3f80000036347423 */ /* 0x001fc60000000115 */
[----:B------:R-:W-:Y:S01]  /*10610*/  FMUL R61, R6, 1.0833333730697631836 ;  /* 0x3f8aaaab063d7820 */ /* 0x000fe20000400000 */
[----:B------:R-:W-:Y:S01]  /*10620*/  FFMA R52, R21, R52, R21 ;  /* 0x0000003415347223 */ /* 0x000fe20000000015 */
[----:B------:R-:W-:-:S03]  /*10630*/  FMUL R21, R20, 0.25 ;  /* 0x3e80000014157820 */ /* 0x000fc60000400000 */
[----:B------:R-:W-:Y:S01]  /*10640*/  FFMA R65, R52, 0.10000000149011611938, RZ ;  /* 0x3dcccccd34417823 */ /* 0x000fe200000000ff */
[----:B-1----:R-:W-:Y:S01]  /*10650*/  FMUL R63, R20, R21 ;  /* 0x00000015143f7220 */ /* 0x002fe20000400000 */
[----:B------:R-:W-:Y:S02]  /*10660*/  FMUL R21, R58, 1.0833333730697631836 ;  /* 0x3f8aaaab3a157820 */ /* 0x000fe40000400000 */
[----:B------:R-:W-:Y:S01]  /*10670*/  FFMA R56, -R54, R65, 0.10000000149011611938 ;  /* 0x3dcccccd36387423 */ /* 0x000fe20000000141 */
[----:B------:R-:W-:Y:S01]  /*10680*/  FFMA R20, R6, R61, R63 ;  /* 0x0000003d06147223 */ /* 0x000fe2000000003f */
[----:B------:R-:W-:Y:S02]  /*10690*/  FFMA R21, R58, R21, R7 ;  /* 0x000000153a157223 */ /* 0x000fe40000000007 */
[----:B------:R-:W-:Y:S01]  /*106a0*/  FFMA R52, R52, R56, R65 ;  /* 0x0000003834347223 */ /* 0x000fe20000000041 */
[----:B--2---:R-:W-:Y:S06]  /*106b0*/  @!P0 BRA `(.L_x_342) ;  /* 0x0000000000148947 */ /* 0x004fec0003800000 */
[----:B------:R-:W-:Y:S01]  /*106c0*/  HFMA2 R7, -RZ, RZ, 1.44921875, -19.203125 ;  /* 0x3dcccccdff077431 */ /* 0x000fe200000001ff */
[----:B------:R-:W-:Y:S02]  /*106d0*/  MOV R6, R54 ;  /* 0x0000003600067202 */ /* 0x000fe40000000f00 */
[----:B------:R-:W-:-:S07]  /*106e0*/  MOV R108, 0x10700 ;  /* 0x00010700006c7802 */ /* 0x000fce0000000f00 */
[----:B------:R-:W-:Y:S05]  /*106f0*/  CALL.REL.NOINC `($__internal_2_$__cuda_sm3x_div_rn_noftz_f32_slowpath) ;  /* 0x0000042c00787944 */ /* 0x000fea0003c00000 */
[----:B------:R-:W-:-:S07]  /*10700*/  MOV R52, R109 ;  /* 0x0000006d00347202 */ /* 0x000fce0000000f00 */
.L_x_342:
[----:B------:R-:W-:Y:S05]  /*10710*/  BSYNC.RECONVERGENT B6 ;  /* 0x0000000000067941 */ /* 0x000fea0003800200 */
.L_x_341:
        /* <DEDUP_REMOVED lines=17> */
.L_x_344:
[----:B------:R-:W-:Y:S05]  /*10830*/  BSYNC.RECONVERGENT B6 ;  /* 0x0000000000067941 */ /* 0x000fea0003800200 */
.L_x_343:
        /* <DEDUP_REMOVED lines=17> */
.L_x_346:
[----:B------:R-:W-:Y:S05]  /*10950*/  BSYNC.RECONVERGENT B6 ;  /* 0x0000000000067941 */ /* 0x000fea0003800200 */
.L_x_345:
        /* <DEDUP_REMOVED lines=16> */
.L_x_348:
[----:B------:R-:W-:Y:S05]  /*10a60*/  BSYNC.RECONVERGENT B6 ;  /* 0x0000000000067941 */ /* 0x000fea0003800200 */
.L_x_347:
        /* <DEDUP_REMOVED lines=21> */
.L_x_350:
[----:B------:R-:W-:Y:S05]  /*10bc0*/  BSYNC.RECONVERGENT B6 ;  /* 0x0000000000067941 */ /* 0x000fea0003800200 */
.L_x_349:
        /* <DEDUP_REMOVED lines=19> */
.L_x_352:
[----:B------:R-:W-:Y:S05]  /*10d00*/  BSYNC.RECONVERGENT B6 ;  /* 0x0000000000067941 */ /* 0x000fea0003800200 */
.L_x_351:
        /* <DEDUP_REMOVED lines=10> */
[----:B------:R-:W-:-:S03]  /*10db0*/  FADD R20, R99, R20 ;  /* 0x0000001463147221 */ /* 0x000fc60000000000 */
        /* <DEDUP_REMOVED lines=14> */
[----:B------:R-:W-:Y:S01]  /*10ea0*/  FADD R6, R99, -R58 ;  /* 0x8000003a63067221 */ /* 0x000fe20000000000 */
[----:B------:R-:W-:Y:S01]  /*10eb0*/  FMUL R25, R20, 0.25 ;  /* 0x3e80000014197820 */ /* 0x000fe20000400000 */
[----:B------:R-:W-:Y:S02]  /*10ec0*/  FADD R60, R10, R63 ;  /* 0x0000003f0a3c7221 */ /* 0x000fe40000000000 */
[----:B------:R-:W-:Y:S01]  /*10ed0*/  FADD R6, R39, R6 ;  /* 0x0000000627067221 */ /* 0x000fe20000000000 */
[----:B0-----:R-:W-:-:S03]  /*10ee0*/  FFMA R56, -R54, R61, 1 ;  /* 0x3f80000036387423 */ /* 0x001fc6000000013d */
[----:B------:R-:W-:Y:S01]  /*10ef0*/  FMUL R63, R6, 1.0833333730697631836 ;  /* 0x3f8aaaab063f7820 */ /* 0x000fe20000400000 */
[----:B-1----:R-:W-:Y:S01]  /*10f00*/  FMUL R65, R20, R25 ;  /* 0x0000001914417220 */ /* 0x002fe20000400000 */
[C---:B------:R-:W-:Y:S01]  /*10f10*/  FMUL R20, R60.reuse, 1.0833333730697631836 ;  /* 0x3f8aaaab3c147820 */ /* 0x040fe20000400000 */
[----:B------:R-:W-:Y:S01]  /*10f20*/  FFMA R61, R61, R56, R61 ;  /* 0x000000383d3d7223 */ /* 0x000fe2000000003d */
[----:B------:R-:W-:Y:S02]  /*10f30*/  FFMA R25, R109, R52, R21 ;  /* 0x000000346d197223 */ /* 0x000fe40000000015 */
[----:B------:R-:W-:Y:S01]  /*10f40*/  FFMA R21, R60, R20, R7 ;  /* 0x000000143c157223 */ /* 0x000fe20000000007 */
[----:B------:R-:W-:Y:S01]  /*10f50*/  FFMA R56, R61, 0.10000000149011611938, RZ ;  /* 0x3dcccccd3d387823 */ /* 0x000fe200000000ff */
[----:B------:R-:W-:-:S03]  /*10f60*/  FFMA R20, R6, R63, R65 ;  /* 0x0000003f06147223 */ /* 0x000fc60000000041 */
[----:B------:R-:W-:-:S04]  /*10f70*/  FFMA R58, -R54, R56, 0.10000000149011611938 ;  /* 0x3dcccccd363a7423 */ /* 0x000fc80000000138 */
[----:B------:R-:W-:Y:S01]  /*10f80*/  FFMA R61, R61, R58, R56 ;  /* 0x0000003a3d3d7223 */ /* 0x000fe20000000038 */
[----:B--2---:R-:W-:Y:S06]  /*10f90*/  @!P0 BRA `(.L_x_354) ;  /* 0x0000000000148947 */ /* 0x004fec0003800000 */
[----:B------:R-:W-:Y:S01]  /*10fa0*/  HFMA2 R7, -RZ, RZ, 1.44921875, -19.203125 ;  /* 0x3dcccccdff077431 */ /* 0x000fe200000001ff */
[----:B------:R-:W-:Y:S02]  /*10fb0*/  MOV R6, R54 ;  /* 0x0000003600067202 */ /* 0x000fe40000000f00 */
[----:B------:R-:W-:-:S07]  /*10fc0*/  MOV R108, 0x10fe0 ;  /* 0x00010fe0006c7802 */ /* 0x000fce0000000f00 */
[----:B------:R-:W-:Y:S05]  /*10fd0*/  CALL.REL.NOINC `($__internal_2_$__cuda_sm3x_div_rn_noftz_f32_slowpath) ;  /* 0x0000042400407944 */ /* 0x000fea0003c00000 */
[----:B------:R-:W-:-:S07]  /*10fe0*/  MOV R61, R109 ;  /* 0x0000006d003d7202 */ /* 0x000fce0000000f00 */
.L_x_354:
[----:B------:R-:W-:Y:S05]  /*10ff0*/  BSYNC.RECONVERGENT B6 ;  /* 0x0000000000067941 */ /* 0x000fea0003800200 */
.L_x_353:
        /* <DEDUP_REMOVED lines=17> */
.L_x_356:
[----:B------:R-:W-:Y:S05]  /*11110*/  BSYNC.RECONVERGENT B6 ;  /* 0x0000000000067941 */ /* 0x000fea0003800200 */
.L_x_355:
        /* <DEDUP_REMOVED lines=17> */
.L_x_358:
[----:B------:R-:W-:Y:S05]  /*11230*/  BSYNC.RECONVERGENT B6 ;  /* 0x0000000000067941 */ /* 0x000fea0003800200 */
.L_x_357:
        /* <DEDUP_REMOVED lines=16> */
.L_x_360:
[----:B------:R-:W-:Y:S05]  /*11340*/  BSYNC.RECONVERGENT B6 ;  /* 0x0000000000067941 */ /* 0x000fea0003800200 */
.L_x_359:
        /* <DEDUP_REMOVED lines=21> */
.L_x_362:
[----:B------:R-:W-:Y:S05]  /*114a0*/  BSYNC.RECONVERGENT B6 ;  /* 0x0000000000067941 */ /* 0x000fea0003800200 */
.L_x_361:
        /* <DEDUP_REMOVED lines=19> */
.L_x_364:
[----:B------:R-:W-:Y:S05]  /*115e0*/  BSYNC.RECONVERGENT B6 ;  /* 0x0000000000067941 */ /* 0x000fea0003800200 */
.L_x_363:
[C---:B------:R-:W-:Y:S01]  /*115f0*/  FFMA R6, R44.reuse, -4, R55 ;  /* 0xc08000002c067823 */ /* 0x040fe20000000037 */
[C---:B------:R-:W-:Y:S01]  /*11600*/  FMUL R21, R97.reuse, 3 ;  /* 0x4040000061157820 */ /* 0x040fe20000400000 */
[C---:B------:R-:W-:Y:S01]  /*11610*/  FADD R52, R44.reuse, R44 ;  /* 0x0000002c2c347221 */ /* 0x040fe20000000000 */
[----:B------:R-:W-:Y:S01]  /*11620*/  UMOV UR4, 0x3dcccccd ;  /* 0x3dcccccd00047882 */ /* 0x000fe20000000000 */
[----:B------:R-:W-:Y:S01]  /*11630*/  FADD R65, R97, R97 ;  /* 0x0000006161417221 */ /* 0x000fe20000000000 */
[----:B------:R-:W-:Y:S01]  /*11640*/  FADD R6, R21, R6 ;  /* 0x0000000615067221 */ /* 0x000fe20000000000 */
[----:B------:R-:W-:Y:S01]  /*11650*/  FADD R52, R55, -R52 ;  /* 0x8000003437347221 */ /* 0x000fe20000000000 */
[----:B------:R-:W-:Y:S01]  /*11660*/  MOV R67, UR4 ;  /* 0x0000000400437c02 */ /* 0x000fe20008000f00 */
[----:B------:R-:W-:Y:S01]  /*11670*/  FADD R65, R44, -R65 ;  /* 0x800000412c417221 */ /* 0x000fe20000000000 */
[----:B------:R-:W-:Y:S01]  /*11680*/  FMUL R7, R6, 0.25 ;  /* 0x3e80000006077820 */ /* 0x000fe20000400000 */
[----:B------:R-:W-:Y:S01]  /*11690*/  FADD R52, R97, R52 ;  /* 0x0000003461347221 */ /* 0x000fe20000000000 */
[----:B------:R-:W-:Y:S01]  /*116a0*/  BSSY.RECONVERGENT B6, `(.L_x_365) ;  /* 0x0000023000067945 */ /* 0x000fe20003800200 */
[----:B------:R-:W-:Y:S01]  /*116b0*/  FADD R64, R8, R65 ;  /* 0x0000004108407221 */ /* 0x000fe20000000000 */
[----:B------:R-:W-:Y:S01]  /*116c0*/  FMUL R7, R6, R7 ;  /* 0x0000000706077220 */ /* 0x000fe20000400000 */
[----:B------:R-:W-:-:S04]  /*116d0*/  FMUL R6, R52, 1.0833333730697631836 ;  /* 0x3f8aaaab34067820 */ /* 0x000fc80000400000 */
[----:B------:R-:W-:Y:S01]  /*116e0*/  FFMA R7, R52, R6, R7 ;  /* 0x0000000634077223 */ /* 0x000fe20000000007 */
[--C-:B------:R-:W-:Y:S01]  /*116f0*/  FADD R6, R44, -R8.reuse ;  /* 0x800000082c067221 */ /* 0x100fe20000000000 */
[----:B------:R-:W-:Y:S02]  /*11700*/  FADD R52, R8, R8 ;  /* 0x0000000808347221 */ /* 0x000fe40000000000 */
[----:B------:R-:W-:Y:S02]  /*11710*/  FADD R7, R7, 9.9999999747524270788e-07 ;  /* 0x358637bd07077421 */ /* 0x000fe40000000000 */
[----:B------:R-:W-:Y:S02]  /*11720*/  FADD R52, R97, -R52 ;  /* 0x8000003461347221 */ /* 0x000fe40000000000 */
[----:B------:R-:W-:Y:S01]  /*11730*/  FMUL R58, R7, R7 ;  /* 0x00000007073a7220 */ /* 0x000fe20000400000 */
[----:B------:R-:W-:-:S03]  /*11740*/  FMUL R7, R6, 0.25 ;  /* 0x3e80000006077820 */ /* 0x000fc60000400000 */
[----:B------:R-:W0:Y:S01]  /*11750*/  MUFU.RCP R63, R58 ;  /* 0x0000003a003f7308 */ /* 0x000e220000001000 */
[----:B------:R-:W-:Y:S01]  /*11760*/  FMUL R7, R6, R7 ;  /* 0x0000000706077220 */ /* 0x000fe20000400000 */
[----:B------:R-:W-:-:S04]  /*11770*/  FFMA R6, R8, -4, R21 ;  /* 0xc080000008067823 */ /* 0x000fc80000000015 */
[----:B------:R-:W-:Y:S02]  /*11780*/  FADD R21, R37, R6 ;  /* 0x0000000625157221 */ /* 0x000fe40000000000 */
[----:B------:R1:W2:Y:S02]  /*11790*/  FCHK P0, R67, R58 ;  /* 0x0000003a43007302 */ /* 0x0002a40000000000 */
[----:B------:R-:W-:-:S04]  /*117a0*/  FMUL R56, R21, 0.25 ;  /* 0x3e80000015387820 */ /* 0x000fc80000400000 */
[----:B------:R-:W-:Y:S01]  /*117b0*/  FMUL R65, R21, R56 ;  /* 0x0000003815417220 */ /* 0x000fe20000400000 */
[----:B------:R-:W-:Y:S01]  /*117c0*/  FMUL R21, R64, 1.0833333730697631836 ;  /* 0x3f8aaaab40157820 */ /* 0x000fe20000400000 */
[----:B0-----:R-:W-:-:S03]  /*117d0*/  FFMA R54, -R58, R63, 1 ;  /* 0x3f8000003a367423 */ /* 0x001fc6000000013f */
[----:B------:R-:W-:Y:S01]  /*117e0*/  FFMA R21, R64, R21, R7 ;  /* 0x0000001540157223 */ /* 0x000fe20000000007 */
[----:B------:R-:W-:Y:S01]  /*117f0*/  FFMA R6, R63, R54, R63 ;  /* 0x000000363f067223 */ /* 0x000fe2000000003f */
[----:B------:R-:W-:Y:S01]  /*11800*/  FADD R54, R37, R52 ;  /* 0x0000003425367221 */ /* 0x000fe20000000000 */
[----:B------:R-:W-:Y:S02]  /*11810*/  FFMA R52, R109, R61, R20 ;  /* 0x0000003d6d347223 */ /* 0x000fe40000000014 */
[----:B-1----:R-:W-:Y:S01]  /*11820*/  FFMA R67, R6, 0.10000000149011611938, RZ ;  /* 0x3dcccccd06437823 */ /* 0x002fe200000000ff */
[----:B------:R-:W-:-:S03]  /*11830*/  FMUL R63, R54, 1.0833333730697631836 ;  /* 0x3f8aaaab363f7820 */ /* 0x000fc60000400000 */
[----:B------:R-:W-:Y:S01]  /*11840*/  FFMA R56, -R58, R67, 0.10000000149011611938 ;  /* 0x3dcccccd3a387423 */ /* 0x000fe20000000143 */
[----:B------:R-:W-:-:S03]  /*11850*/  FFMA R20, R54, R63, R65 ;  /* 0x0000003f36147223 */ /* 0x000fc60000000041 */
[----:B------:R-:W-:Y:S01]  /*11860*/  FFMA R61, R6, R56, R67 ;  /* 0x00000038063d7223 */ /* 0x000fe20000000043 */
[----:B--2---:R-:W-:Y:S06]  /*11870*/  @!P0 BRA `(.L_x_366) ;  /* 0x0000000000148947 */ /* 0x004fec0003800000 */
[----:B------:R-:W-:Y:S01]  /*11880*/  HFMA2 R7, -RZ, RZ, 1.44921875, -19.203125 ;  /* 0x3dcccccdff077431 */ /* 0x000fe200000001ff */
[----:B------:R-:W-:Y:S02]  /*11890*/  MOV R6, R58 ;  /* 0x0000003a00067202 */ /* 0x000fe40000000f00 */
[----:B------:R-:W-:-:S07]  /*118a0*/  MOV R108, 0x118c0 ;  /* 0x000118c0006c7802 */ /* 0x000fce0000000f00 */
[----:B------:R-:W-:Y:S05]  /*118b0*/  CALL.REL.NOINC `($__internal_2_$__cuda_sm3x_div_rn_noftz_f32_slowpath) ;  /* 0x0000041c00087944 */ /* 0x000fea0003c00000 */
[----:B------:R-:W-:-:S07]  /*118c0*/  MOV R61, R109 ;  /* 0x0000006d003d7202 */ /* 0x000fce0000000f00 */
.L_x_366:
[----:B------:R-:W-:Y:S05]  /*118d0*/  BSYNC.RECONVERGENT B6 ;  /* 0x0000000000067941 */ /* 0x000fea0003800200 */
.L_x_365:
        /* <DEDUP_REMOVED lines=17> */
.L_x_368:
[----:B------:R-:W-:Y:S05]  /*119f0*/  BSYNC.RECONVERGENT B6 ;  /* 0x0000000000067941 */ /* 0x000fea0003800200 */
.L_x_367:
        /* <DEDUP_REMOVED lines=17> */
.L_x_370:
[----:B------:R-:W-:Y:S05]  /*11b10*/  BSYNC.RECONVERGENT B6 ;  /* 0x0000000000067941 */ /* 0x000fea0003800200 */
.L_x_369:
        /* <DEDUP_REMOVED lines=16> */
.L_x_372:
[----:B------:R-:W-:Y:S05]  /*11c20*/  BSYNC.RECONVERGENT B6 ;  /* 0x0000000000067941 */ /* 0x000fea0003800200 */
.L_x_371:
        /* <DEDUP_REMOVED lines=9> */
[----:B------:R-:W-:-:S02]  /*11cc0*/  FMUL R56, R64, 0.16666667163372039795 ;  /* 0x3e2aaaab40387820 */ /* 0x000fc40000400000 */
        /* <DEDUP_REMOVED lines=11> */
.L_x_374:
[----:B------:R-:W-:Y:S05]  /*11d80*/  BSYNC.RECONVERGENT B6 ;  /* 0x0000000000067941 */ /* 0x000fea0003800200 */
.L_x_373:
        /* <DEDUP_REMOVED lines=19> */
.L_x_376:
[----:B------:R-:W-:Y:S05]  /*11ec0*/  BSYNC.RECONVERGENT B6 ;  /* 0x0000000000067941 */ /* 0x000fea0003800200 */
.L_x_375:
[C---:B------:R-:W-:Y:S01]  /*11ed0*/  FFMA R6, R49.reuse, -4, R50 ;  /* 0xc080000031067823 */ /* 0x040fe20000000032 */
[----:B------:R-:W-:Y:S01]  /*11ee0*/  FMUL R56, R2, 3 ;  /* 0x4040000002387820 */ /* 0x000fe20000400000 */
[----:B------:R-:W-:Y:S01]  /*11ef0*/  FADD R7, R49, R49 ;  /* 0x0000003131077221 */ /* 0x000fe20000000000 */
[----:B------:R-:W-:Y:S01]  /*11f00*/  UMOV UR4, 0x3dcccccd ;  /* 0x3dcccccd00047882 */ /* 0x000fe20000000000 */
[C---:B------:R-:W-:Y:S01]  /*11f10*/  FADD R63, R45.reuse, R45 ;  /* 0x0000002d2d3f7221 */ /* 0x040fe20000000000 */
[----:B------:R-:W-:Y:S01]  /*11f20*/  FADD R6, R56, R6 ;  /* 0x0000000638067221 */ /* 0x000fe20000000000 */
[----:B------:R-:W-:Y:S01]  /*11f30*/  FADD R21, R50, -R7 ;  /* 0x8000000732157221 */ /* 0x000fe20000000000 */
[----:B------:R-:W-:Y:S01]  /*11f40*/  MOV R67, UR4 ;  /* 0x0000000400437c02 */ /* 0x000fe20008000f00 */
[----:B------:R-:W-:Y:S01]  /*11f50*/  FADD R63, R2, -R63 ;  /* 0x8000003f023f7221 */ /* 0x000fe20000000000 */
[----:B------:R-:W-:Y:S01]  /*11f60*/  FMUL R7, R6, 0.25 ;  /* 0x3e80000006077820 */ /* 0x000fe20000400000 */
[C---:B------:R-:W-:Y:S01]  /*11f70*/  FADD R54, R2.reuse, R21 ;  /* 0x0000001502367221 */ /* 0x040fe20000000000 */
[----:B------:R-:W-:Y:S01]  /*11f80*/  FFMA R21, R45, -4, R56 ;  /* 0xc08000002d157823 */ /* 0x000fe20000000038 */
[----:B------:R-:W-:Y:S01]  /*11f90*/  FADD R56, R2, R2 ;  /* 0x0000000202387221 */ /* 0x000fe20000000000 */
[----:B------:R-:W-:Y:S01]  /*11fa0*/  FMUL R7, R6, R7 ;  /* 0x0000000706077220 */ /* 0x000fe20000400000 */
[----:B------:R-:W-:Y:S01]  /*11fb0*/  FMUL R6, R54, 1.0833333730697631836 ;  /* 0x3f8aaaab36067820 */ /* 0x000fe20000400000 */
[----:B------:R-:W-:Y:S01]  /*11fc0*/  FADD R63, R38, R63 ;  /* 0x0000003f263f7221 */ /* 0x000fe20000000000 */
[C---:B------:R-:W-:Y:S01]  /*11fd0*/  FADD R56, R49.reuse, -R56 ;  /* 0x8000003831387221 */ /* 0x040fe20000000000 */
[----:B------:R-:W-:Y:S01]  /*11fe0*/  BSSY.RECONVERGENT B6, `(.L_x_377) ;  /* 0x000001d000067945 */ /* 0x000fe20003800200 */
[----:B------:R-:W-:Y:S01]  /*11ff0*/  FFMA R7, R54, R6, R7 ;  /* 0x0000000636077223 */ /* 0x000fe20000000007 */
[----:B------:R-:W-:Y:S01]  /*12000*/  FADD R6, R49, -R45 ;  /* 0x8000002d31067221 */ /* 0x000fe20000000000 */
[----:B------:R-:W-:-:S02]  /*12010*/  FADD R56, R45, R56 ;  /* 0x000000382d387221 */ /* 0x000fc40000000000 */
[----:B------:R-:W-:-:S04]  /*12020*/  FADD R7, R7, 9.9999999747524270788e-07 ;  /* 0x358637bd07077421 */ /* 0x000fc80000000000 */
[----:B------:R-:W-:Y:S01]  /*12030*/  FMUL R66, R7, R7 ;  /* 0x0000000707427220 */ /* 0x000fe20000400000 */
[----:B------:R-:W-:-:S03]  /*12040*/  FMUL R7, R6, 0.25 ;  /* 0x3e80000006077820 */ /* 0x000fc60000400000 */
[----:B------:R-:W0:Y:S01]  /*12050*/  MUFU.RCP R65, R66 ;  /* 0x0000004200417308 */ /* 0x000e220000001000 */
[----:B------:R-:W-:Y:S01]  /*12060*/  FMUL R7, R6, R7 ;  /* 0x0000000706077220 */ /* 0x000fe20000400000 */
[----:B------:R-:W-:-:S06]  /*12070*/  FADD R6, R38, R21 ;  /* 0x0000001526067221 */ /* 0x000fcc0000000000 */
[----:B------:R1:W2:Y:S01]  /*12080*/  FCHK P0, R67, R66 ;  /* 0x0000004243007302 */ /* 0x0002a20000000000 */
[----:B0-----:R-:W-:Y:S01]  /*12090*/  FFMA R54, -R66, R65, 1 ;  /* 0x3f80000042367423 */ /* 0x001fe20000000141 */
[----:B-1----:R-:W-:-:S03]  /*120a0*/  FMUL R67, R56, 1.0833333730697631836 ;  /* 0x3f8aaaab38437820 */ /* 0x002fc60000400000 */
[----:B------:R-:W-:Y:S01]  /*120b0*/  FFMA R21, R65, R54, R65 ;  /* 0x0000003641157223 */ /* 0x000fe20000000041 */
[----:B------:R-:W-:Y:S01]  /*120c0*/  FMUL R65, R6, 0.25 ;  /* 0x3e80000006417820 */ /* 0x000fe20000400000 */
[----:B------:R-:W-:Y:S01]  /*120d0*/  FFMA R54, R109, R61, R20 ;  /* 0x0000003d6d367223 */ /* 0x000fe20000000014 */
[----:B------:R-:W-:Y:S01]  /*120e0*/  FFMA R56, R56, R67, R7 ;  /* 0x0000004338387223 */ /* 0x000fe20000000007 */
[----:B------:R-:W-:Y:S01]  /*120f0*/  FFMA R72, R21, 0.10000000149011611938, RZ ;  /* 0x3dcccccd15487823 */ /* 0x000fe200000000ff */
[----:B------:R-:W-:Y:S01]  /*12100*/  FMUL R64, R6, R65 ;  /* 0x0000004106407220 */ /* 0x000fe20000400000 */
[C---:B------:R-:W-:Y:S02]  /*12110*/  FMUL R6, R63.reuse, 1.0833333730697631836 ;  /* 0x3f8aaaab3f067820 */ /* 0x040fe40000400000 */
[----:B------:R-:W-:Y:S02]  /*12120*/  FFMA R65, -R66, R72, 0.10000000149011611938 ;  /* 0x3dcccccd42417423 */ /* 0x000fe40000000148 */
        /* <DEDUP_REMOVED lines=8> */
.L_x_378:
[----:B------:R-:W-:Y:S05]  /*121b0*/  BSYNC.RECONVERGENT B6 ;  /* 0x0000000000067941 */ /* 0x000fea0003800200 */
.L_x_377:
        /* <DEDUP_REMOVED lines=17> */
.L_x_380:
[----:B------:R-:W-:Y:S05]  /*122d0*/  BSYNC.RECONVERGENT B6 ;  /* 0x0000000000067941 */ /* 0x000fea0003800200 */
.L_x_379:
        /* <DEDUP_REMOVED lines=17> */
.L_x_382:
[----:B------:R-:W-:Y:S05]  /*123f0*/  BSYNC.RECONVERGENT B6 ;  /* 0x0000000000067941 */ /* 0x000fea0003800200 */
.L_x_381:
        /* <DEDUP_REMOVED lines=16> */
.L_x_384:
[----:B------:R-:W-:Y:S05]  /*12500*/  BSYNC.RECONVERGENT B6 ;  /* 0x0000000000067941 */ /* 0x000fea0003800200 */
.L_x_383:
        /* <DEDUP_REMOVED lines=21> */
.L_x_386:
[----:B------:R-:W-:Y:S05]  /*12660*/  BSYNC.RECONVERGENT B6 ;  /* 0x0000000000067941 */ /* 0x000fea0003800200 */
.L_x_385:
        /* <DEDUP_REMOVED lines=19> */
.L_x_388:
[----:B------:R-:W-:Y:S05]  /*127a0*/  BSYNC.RECONVERGENT B6 ;  /* 0x0000000000067941 */ /* 0x000fea0003800200 */
.L_x_387:
[C---:B------:R-:W-:Y:S01]  /*127b0*/  FFMA R6, R42.reuse, -4, R53 ;  /* 0xc08000002a067823 */ /* 0x040fe20000000035 */
[C---:B------:R-:W-:Y:S01]  /*127c0*/  FMUL R64, R95.reuse, 3 ;  /* 0x404000005f407820 */ /* 0x040fe20000400000 */
[----:B------:R-:W-:Y:S01]  /*127d0*/  FADD R50, R42, R42 ;  /* 0x0000002a2a327221 */ /* 0x000fe20000000000 */
[----:B------:R-:W-:Y:S01]  /*127e0*/  UMOV UR4, 0x3dcccccd ;  /* 0x3dcccccd00047882 */ /* 0x000fe20000000000 */
[----:B------:R-:W-:Y:S01]  /*127f0*/  FADD R67, R95, R95 ;  /* 0x0000005f5f437221 */ /* 0x000fe20000000000 */
[----:B------:R-:W-:Y:S01]  /*12800*/  FADD R6, R64, R6 ;  /* 0x0000000640067221 */ /* 0x000fe20000000000 */
[----:B------:R-:W-:Y:S01]  /*12810*/  FADD R50, R53, -R50 ;  /* 0x8000003235327221 */ /* 0x000fe20000000000 */
[----:B------:R-:W-:Y:S01]  /*12820*/  MOV R69, UR4 ;  /* 0x0000000400457c02 */ /* 0x000fe20008000f00 */
[----:B------:R-:W-:Y:S01]  /*12830*/  FFMA R61, R43, -4, R64 ;  /* 0xc08000002b3d7823 */ /* 0x000fe20000000040 */
[----:B------:R-:W-:Y:S01]  /*12840*/  FMUL R7, R6, 0.25 ;  /* 0x3e80000006077820 */ /* 0x000fe20000400000 */
[----:B------:R-:W-:Y:S01]  /*12850*/  FADD R50, R95, R50 ;  /* 0x000000325f327221 */ /* 0x000fe20000000000 */
[----:B------:R-:W-:Y:S01]  /*12860*/  FADD R72, R42, -R67 ;  /* 0x800000432a487221 */ /* 0x000fe20000000000 */
[----:B------:R-:W-:Y:S01]  /*12870*/  FADD R64, R36, R61 ;  /* 0x0000003d24407221 */ /* 0x000fe20000000000 */
[----:B------:R-:W-:Y:S01]  /*12880*/  FMUL R7, R6, R7 ;  /* 0x0000000706077220 */ /* 0x000fe20000400000 */
[C---:B------:R-:W-:Y:S01]  /*12890*/  FMUL R6, R50.reuse, 1.0833333730697631836 ;  /* 0x3f8aaaab32067820 */ /* 0x040fe20000400000 */
[----:B------:R-:W-:Y:S01]  /*128a0*/  FADD R72, R43, R72 ;  /* 0x000000482b487221 */ /* 0x000fe20000000000 */
[----:B------:R-:W-:Y:S01]  /*128b0*/  BSSY.RECONVERGENT B6, `(.L_x_389) ;  /* 0x000001e000067945 */ /* 0x000fe20003800200 */
[----:B------:R-:W-:Y:S01]  /*128c0*/  FFMA R20, R109, R63, R20 ;  /* 0x0000003f6d147223 */ /* 0x000fe20000000014 */
[----:B------:R-:W-:Y:S01]  /*128d0*/  FFMA R7, R50, R6, R7 ;  /* 0x0000000632077223 */ /* 0x000fe20000000007 */
[--C-:B------:R-:W-:Y:S01]  /*128e0*/  FADD R6, R42, -R43.reuse ;  /* 0x8000002b2a067221 */ /* 0x100fe20000000000 */
[----:B------:R-:W-:-:S02]  /*128f0*/  FADD R50, R43, R43 ;  /* 0x0000002b2b327221 */ /* 0x000fc40000000000 */
[----:B------:R-:W-:Y:S02]  /*12900*/  FADD R7, R7, 9.9999999747524270788e-07 ;  /* 0x358637bd07077421 */ /* 0x000fe40000000000 */
[----:B------:R-:W-:Y:S02]  /*12910*/  FADD R61, R95, -R50 ;  /* 0x800000325f3d7221 */ /* 0x000fe40000000000 */
[----:B------:R-:W-:Y:S01]  /*12920*/  FMUL R66, R7, R7 ;  /* 0x0000000707427220 */ /* 0x000fe20000400000 */
[----:B------:R-:W-:Y:S01]  /*12930*/  FMUL R7, R6, 0.25 ;  /* 0x3e80000006077820 */ /* 0x000fe20000400000 */
[----:B------:R-:W-:Y:S01]  /*12940*/  FADD R50, R36, R61 ;  /* 0x0000003d24327221 */ /* 0x000fe20000000000 */
[----:B------:R-:W-:Y:S01]  /*12950*/  FMUL R61, R72, 1.0833333730697631836 ;  /* 0x3f8aaaab483d7820 */ /* 0x000fe20000400000 */
[----:B------:R-:W0:Y:S01]  /*12960*/  MUFU.RCP R65, R66 ;  /* 0x0000004200417308 */ /* 0x000e220000001000 */
[----:B------:R-:W-:-:S04]  /*12970*/  FMUL R7, R6, R7 ;  /* 0x0000000706077220 */ /* 0x000fc80000400000 */
[----:B------:R-:W-:-:S03]  /*12980*/  FFMA R61, R72, R61, R7 ;  /* 0x0000003d483d7223 */ /* 0x000fc60000000007 */
[----:B------:R1:W2:Y:S01]  /*12990*/  FCHK P0, R69, R66 ;  /* 0x0000004245007302 */ /* 0x0002a20000000000 */
[----:B0-----:R-:W-:-:S04]  /*129a0*/  FFMA R6, -R66, R65, 1 ;  /* 0x3f80000042067423 */ /* 0x001fc80000000141 */
[----:B------:R-:W-:Y:S01]  /*129b0*/  FFMA R6, R65, R6, R65 ;  /* 0x0000000641067223 */ /* 0x000fe20000000041 */
[----:B------:R-:W-:-:S03]  /*129c0*/  FMUL R65, R64, 0.25 ;  /* 0x3e80000040417820 */ /* 0x000fc60000400000 */
[----:B-1----:R-:W-:Y:S01]  /*129d0*/  FFMA R69, R6, 0.10000000149011611938, RZ ;  /* 0x3dcccccd06457823 */ /* 0x002fe200000000ff */
[----:B------:R-:W-:Y:S01]  /*129e0*/  FMUL R67, R64, R65 ;  /* 0x0000004140437220 */ /* 0x000fe20000400000 */
[----:B------:R-:W-:Y:S02]  /*129f0*/  FMUL R65, R50, 1.0833333730697631836 ;  /* 0x3f8aaaab32417820 */ /* 0x000fe40000400000 */
[----:B------:R-:W-:Y:S02]  /*12a00*/  FFMA R64, -R66, R69, 0.10000000149011611938 ;  /* 0x3dcccccd42407423 */ /* 0x000fe40000000145 */
        /* <DEDUP_REMOVED lines=8> */
.L_x_390:
[----:B------:R-:W-:Y:S05]  /*12a90*/  BSYNC.RECONVERGENT B6 ;  /* 0x0000000000067941 */ /* 0x000fea0003800200 */
.L_x_389:
        /* <DEDUP_REMOVED lines=17> */
.L_x_392:
[----:B------:R-:W-:Y:S05]  /*12bb0*/  BSYNC.RECONVERGENT B6 ;  /* 0x0000000000067941 */ /* 0x000fea0003800200 */
.L_x_391:
        /* <DEDUP_REMOVED lines=17> */
.L_x_394:
[----:B------:R-:W-:Y:S05]  /*12cd0*/  BSYNC.RECONVERGENT B6 ;  /* 0x0000000000067941 */ /* 0x000fea0003800200 */
.L_x_393:
        /* <DEDUP_REMOVED lines=16> */
.L_x_396:
[----:B------:R-:W-:Y:S05]  /*12de0*/  BSYNC.RECONVERGENT B6 ;  /* 0x0000000000067941 */ /* 0x000fea0003800200 */
.L_x_395:
[----:B------:R-:W0:Y:S01]  /*12df0*/  MUFU.RCP R7, R72 ;  /* 0x0000004800077308 */ /* 0x000e220000001000 */
[----:B------:R-:W-:Y:S01]  /*12e00*/  FADD R53, R53, R53 ;  /* 0x0000003535357221 */ /* 0x000fe20000000000 */
[----:B------:R-:W-:Y:S01]  /*12e10*/  FFMA R63, R95, 5, -R42 ;  /* 0x40a000005f3f7823 */ /* 0x000fe2000000082a */
        /* <DEDUP_REMOVED lines=18> */
.L_x_398:
[----:B------:R-:W-:Y:S05]  /*12f40*/  BSYNC.RECONVERGENT B6 ;  /* 0x0000000000067941 */ /* 0x000fea0003800200 */
.L_x_397:
        /* <DEDUP_REMOVED lines=19> */
.L_x_400:
[----:B------:R-:W-:Y:S05]  /*13080*/  BSYNC.RECONVERGENT B6 ;  /* 0x0000000000067941 */ /* 0x000fea0003800200 */
.L_x_399:
[C---:B------:R-:W-:Y:S01]  /*13090*/  FFMA R6, R40.reuse, -4, R35 ;  /* 0xc080000028067823 */ /* 0x040fe20000000023 */
[C---:B------:R-:W-:Y:S01]  /*130a0*/  FMUL R61, R47.reuse, 3 ;  /* 0x404000002f3d7820 */ /* 0x040fe20000400000 */
[----:B------:R-:W-:Y:S01]  /*130b0*/  FADD R72, R40, R40 ;  /* 0x0000002828487221 */ /* 0x000fe20000000000 */
[----:B------:R-:W-:Y:S01]  /*130c0*/  UMOV UR4, 0x3dcccccd ;  /* 0x3dcccccd00047882 */ /* 0x000fe20000000000 */
[----:B------:R-:W-:Y:S01]  /*130d0*/  FADD R76, R47, -R14 ;  /* 0x8000000e2f4c7221 */ /* 0x000fe20000000000 */
[----:B------:R-:W-:Y:S01]  /*130e0*/  FADD R7, R6, R61 ;  /* 0x0000003d06077221 */ /* 0x000fe20000000000 */
        /* <DEDUP_REMOVED lines=9> */
[----:B------:R-:W-:-:S03]  /*13180*/  FFMA R50, R109, R53, R50 ;  /* 0x000000356d327223 */ /* 0x000fc60000000032 */
[----:B------:R-:W-:Y:S01]  /*13190*/  FFMA R7, R6, R7, R63 ;  /* 0x0000000706077223 */ /* 0x000fe2000000003f */
[----:B------:R-:W-:-:S03]  /*131a0*/  FFMA R6, R94, -4, R61 ;  /* 0xc08000005e067823 */ /* 0x000fc6000000003d */
        /* <DEDUP_REMOVED lines=8> */
[----:B------:R-:W-:Y:S01]  /*13230*/  FADD R7, R51, R6 ;  /* 0x0000000633077221 */ /* 0x000fe20000000000 */
[----:B------:R-:W-:-:S03]  /*13240*/  FADD R6, -R94, R40 ;  /* 0x000000285e067221 */ /* 0x000fc60000000100 */
[----:B------:R-:W-:Y:S01]  /*13250*/  FMUL R74, R7, 0.25 ;  /* 0x3e800000074a7820 */ /* 0x000fe20000400000 */
[----:B0-----:R-:W-:-:S03]  /*13260*/  FFMA R65, -R63, R72, 1 ;  /* 0x3f8000003f417423 */ /* 0x001fc60000000148 */
[----:B------:R-:W-:Y:S01]  /*13270*/  FMUL R74, R7, R74 ;  /* 0x0000004a074a7220 */ /* 0x000fe20000400000 */
[----:B------:R-:W-:Y:S01]  /*13280*/  FMUL R7, R6, 0.25 ;  /* 0x3e80000006077820 */ /* 0x000fe20000400000 */
[----:B------:R-:W-:Y:S02]  /*13290*/  FFMA R72, R72, R65, R72 ;  /* 0x0000004148487223 */ /* 0x000fe40000000048 */
[----:B------:R-:W-:Y:S01]  /*132a0*/  FFMA R53, R69, R71, R74 ;  /* 0x0000004745357223 */ /* 0x000fe2000000004a */
[----:B------:R-:W-:Y:S01]  /*132b0*/  FFMA R61, R6, R7, R61 ;  /* 0x00000007063d7223 */ /* 0x000fe2000000003d */
[----:B------:R-:W-:-:S04]  /*132c0*/  FFMA R65, R72, 0.10000000149011611938, RZ ;  /* 0x3dcccccd48417823 */ /* 0x000fc800000000ff */
        /* <DEDUP_REMOVED lines=8> */
.L_x_402:
[----:B------:R-:W-:Y:S05]  /*13350*/  BSYNC.RECONVERGENT B6 ;  /* 0x0000000000067941 */ /* 0x000fea0003800200 */
.L_x_401:
        /* <DEDUP_REMOVED lines=17> */
.L_x_404:
[----:B------:R-:W-:Y:S05]  /*13470*/  BSYNC.RECONVERGENT B6 ;  /* 0x0000000000067941 */ /* 0x000fea0003800200 */
.L_x_403:
        /* <DEDUP_REMOVED lines=17> */
.L_x_406:
[----:B------:R-:W-:Y:S05]  /*13590*/  BSYNC.RECONVERGENT B6 ;  /* 0x0000000000067941 */ /* 0x000fea0003800200 */
.L_x_405:
        /* <DEDUP_REMOVED lines=16> */
.L_x_408:
[----:B------:R-:W-:Y:S05]  /*136a0*/  BSYNC.RECONVERGENT B6 ;  /* 0x0000000000067941 */ /* 0x000fea0003800200 */
.L_x_407:
        /* <DEDUP_REMOVED lines=20> */
.L_x_410:
[----:B------:R-:W-:Y:S05]  /*137f0*/  BSYNC.RECONVERGENT B6 ;  /* 0x0000000000067941 */ /* 0x000fea0003800200 */
.L_x_409:
        /* <DEDUP_REMOVED lines=18> */
.L_x_412:
[----:B------:R-:W-:Y:S05]  /*13920*/  BSYNC.RECONVERGENT B6 ;  /* 0x0000000000067941 */ /* 0x000fea0003800200 */
.L_x_411:
        /* <DEDUP_REMOVED lines=17> */
[----:B------:R-:W-:Y:S01]  /*13a40*/  FADD R72, R41, -R62 ;  /* 0x8000003e29487221 */ /* 0x000fe20000000000 */
[C---:B------:R-:W-:Y:S02]  /*13a50*/  FFMA R7, R101.reuse, -4, R40 ;  /* 0xc080000065077823 */ /* 0x040fe40000000028 */
[----:B------:R-:W-:Y:S01]  /*13a60*/  FADD R6, R6, 9.9999999747524270788e-07 ;  /* 0x358637bd06067421 */ /* 0x000fe20000000000 */
[----:B------:R-:W-:Y:S01]  /*13a70*/  FADD R72, R101, R72 ;  /* 0x0000004865487221 */ /* 0x000fe20000000000 */
[----:B------:R-:W-:Y:S02]  /*13a80*/  FADD R7, R48, R7 ;  /* 0x0000000730077221 */ /* 0x000fe40000000000 */
[----:B------:R-:W-:Y:S01]  /*13a90*/  FMUL R51, R6, R6 ;  /* 0x0000000606337220 */ /* 0x000fe20000400000 */
[----:B------:R-:W-:Y:S01]  /*13aa0*/  FMUL R35, R72, 1.0833333730697631836 ;  /* 0x3f8aaaab48237820 */ /* 0x000fe20000400000 */
[----:B------:R-:W-:-:S02]  /*13ab0*/  FMUL R40, R7, 0.25 ;  /* 0x3e80000007287820 */ /* 0x000fc40000400000 */
[----:B------:R-:W0:Y:S01]  /*13ac0*/  MUFU.RCP R6, R51 ;  /* 0x0000003300067308 */ /* 0x000e220000001000 */
[----:B------:R-:W-:Y:S01]  /*13ad0*/  FMUL R35, R72, R35 ;  /* 0x0000002348237220 */ /* 0x000fe20000400000 */
[----:B------:R-:W-:-:S04]  /*13ae0*/  FMUL R40, R7, R40 ;  /* 0x0000002807287220 */ /* 0x000fc80000400000 */
[----:B------:R-:W-:Y:S02]  /*13af0*/  FFMA R19, R61, R63, R40 ;  /* 0x0000003f3d137223 */ /* 0x000fe40000000028 */
[----:B------:R-:W1:Y:S01]  /*13b00*/  FCHK P0, R74, R51 ;  /* 0x000000334a007302 */ /* 0x000e620000000000 */
        /* <DEDUP_REMOVED lines=14> */
.L_x_414:
[----:B------:R-:W-:Y:S05]  /*13bf0*/  BSYNC.RECONVERGENT B6 ;  /* 0x0000000000067941 */ /* 0x000fea0003800200 */
.L_x_413:
        /* <DEDUP_REMOVED lines=17> */
.L_x_416:
[----:B------:R-:W-:Y:S05]  /*13d10*/  BSYNC.RECONVERGENT B6 ;  /* 0x0000000000067941 */ /* 0x000fea0003800200 */
.L_x_415:
        /* <DEDUP_REMOVED lines=17> */
.L_x_418:
[----:B------:R-:W-:Y:S05]  /*13e30*/  BSYNC.RECONVERGENT B6 ;  /* 0x0000000000067941 */ /* 0x000fea0003800200 */
.L_x_417:
        /* <DEDUP_REMOVED lines=16> */
.L_x_420:
[----:B------:R-:W-:Y:S05]  /*13f40*/  BSYNC.RECONVERGENT B6 ;  /* 0x0000000000067941 */ /* 0x000fea0003800200 */
.L_x_419:
        /* <DEDUP_REMOVED lines=20> */
.L_x_422:
[----:B------:R-:W-:Y:S05]  /*14090*/  BSYNC.RECONVERGENT B6 ;  /* 0x0000000000067941 */ /* 0x000fea0003800200 */
.L_x_421:
        /* <DEDUP_REMOVED lines=18> */
.L_x_424:
[----:B------:R-:W-:Y:S05]  /*141c0*/  BSYNC.RECONVERGENT B6 ;  /* 0x0000000000067941 */ /* 0x000fea0003800200 */
.L_x_423:
        /* <DEDUP_REMOVED lines=18> */
[C---:B------:R-:W-:Y:S01]  /*142f0*/  FFMA R7, R99.reuse, -4, R34 ;  /* 0xc080000063077823 */ /* 0x040fe20000000022 */
[C---:B------:R-:W-:Y:S01]  /*14300*/  FADD R34, -R99.reuse, R39 ;  /* 0x0000002763227221 */ /* 0x040fe20000000100 */
[----:B------:R-:W-:Y:S01]  /*14310*/  FADD R6, R6, 9.9999999747524270788e-07 ;  /* 0x358637bd06067421 */ /* 0x000fe20000000000 */
[----:B------:R-:W-:Y:S01]  /*14320*/  FADD R40, R99, R40 ;  /* 0x0000002863287221 */ /* 0x000fe20000000000 */
[----:B------:R-:W-:Y:S02]  /*14330*/  FADD R7, R46, R7 ;  /* 0x000000072e077221 */ /* 0x000fe40000000000 */
[----:B------:R-:W-:Y:S01]  /*14340*/  FMUL R41, R6, R6 ;  /* 0x0000000606297220 */ /* 0x000fe20000400000 */
[----:B------:R-:W-:-:S03]  /*14350*/  FMUL R35, R40, 1.0833333730697631836 ;  /* 0x3f8aaaab28237820 */ /* 0x000fc60000400000 */
[----:B------:R-:W0:Y:S01]  /*14360*/  MUFU.RCP R6, R41 ;  /* 0x0000002900067308 */ /* 0x000e220000001000 */
[----:B------:R-:W-:Y:S01]  /*14370*/  FMUL R35, R40, R35 ;  /* 0x0000002328237220 */ /* 0x000fe20000400000 */
[----:B------:R-:W-:-:S04]  /*14380*/  FMUL R40, R7, 0.25 ;  /* 0x3e80000007287820 */ /* 0x000fc80000400000 */
[----:B------:R-:W-:Y:S01]  /*14390*/  FMUL R40, R7, R40 ;  /* 0x0000002807287220 */ /* 0x000fe20000400000 */
[C---:B------:R-:W-:Y:S01]  /*143a0*/  FMUL R7, R34.reuse, 0.25 ;  /* 0x3e80000022077820 */ /* 0x040fe20000400000 */
[----:B------:R-:W1:Y:S03]  /*143b0*/  FCHK P0, R62, R41 ;  /* 0x000000293e007302 */ /* 0x000e660000000000 */
[----:B------:R-:W-:Y:S01]  /*143c0*/  FFMA R35, R34, R7, R35 ;  /* 0x0000000722237223 */ /* 0x000fe20000000023 */
[----:B------:R-:W-:Y:S01]  /*143d0*/  FFMA R34, R51, R53, R40 ;  /* 0x0000003533227223 */ /* 0x000fe20000000028 */
[----:B0-----:R-:W-:-:S04]  /*143e0*/  FFMA R47, -R41, R6, 1 ;  /* 0x3f800000292f7423 */ /* 0x001fc80000000106 */
[----:B------:R-:W-:-:S04]  /*143f0*/  FFMA R6, R6, R47, R6 ;  /* 0x0000002f06067223 */ /* 0x000fc80000000006 */
        /* <DEDUP_REMOVED lines=9> */
.L_x_426:
[----:B------:R-:W-:Y:S05]  /*14490*/  BSYNC.RECONVERGENT B6 ;  /* 0x0000000000067941 */ /* 0x000fea0003800200 */
.L_x_425:
        /* <DEDUP_REMOVED lines=14> */
[----:B------:R-:W-:Y:S02]  /*14580*/  MOV R6, R35 ;  /* 0x0000002300067202 */ /* 0x000fe40000000f00 */
[----:B------:R-:W-:-:S07]  /*14590*/  MOV R108, 0x145b0 ;  /* 0x000145b0006c7802 */ /* 0x000fce0000000f00 */
[----:B------:R-:W-:Y:S05]  /*145a0*/  CALL.REL.NOINC `($__internal_2_$__cuda_sm3x_div_rn_noftz_f32_slowpath) ;  /* 0x000003ec00cc7944 */ /* 0x000fea0003c00000 */
[----:B------:R-:W-:-:S07]  /*145b0*/  MOV R40, R109 ;  /* 0x0000006d00287202 */ /* 0x000fce0000000f00 */
.L_x_428:
[----:B------:R-:W-:Y:S05]  /*145c0*/  BSYNC.RECONVERGENT B6 ;  /* 0x0000000000067941 */ /* 0x000fea0003800200 */
.L_x_427:
        /* <DEDUP_REMOVED lines=13> */
[----:B------:R-:W-:Y:S01]  /*146a0*/  MOV R6, R7 ;  /* 0x0000000700067202 */ /* 0x000fe20000000f00 */
[----:B------:R-:W-:Y:S01]  /*146b0*/  HFMA2 R7, -RZ, RZ, 1.6494140625, -0.002735137939453125 ;  /* 0x3e99999aff077431 */ /* 0x000fe200000001ff */
[----:B------:R-:W-:-:S07]  /*146c0*/  MOV R108, 0x146e0 ;  /* 0x000146e0006c7802 */ /* 0x000fce0000000f00 */
[----:B------:R-:W-:Y:S05]  /*146d0*/  CALL.REL.NOINC `($__internal_2_$__cuda_sm3x_div_rn_noftz_f32_slowpath) ;  /* 0x000003ec00807944 */ /* 0x000fea0003c00000 */
[----:B------:R-:W-:-:S07]  /*146e0*/  MOV R34, R109 ;  /* 0x0000006d00227202 */ /* 0x000fce0000000f00 */
.L_x_430:
[----:B------:R-:W-:Y:S05]  /*146f0*/  BSYNC.RECONVERGENT B6 ;  /* 0x0000000000067941 */ /* 0x000fea0003800200 */
.L_x_429:
        /* <DEDUP_REMOVED lines=16> */
.L_x_432:
[----:B------:R-:W-:Y:S05]  /*14800*/  BSYNC.RECONVERGENT B6 ;  /* 0x0000000000067941 */ /* 0x000fea0003800200 */
.L_x_431:
        /* <DEDUP_REMOVED lines=20> */
.L_x_434:
[----:B------:R-:W-:Y:S05]  /*14950*/  BSYNC.RECONVERGENT B6 ;  /* 0x0000000000067941 */ /* 0x000fea0003800200 */
.L_x_433:
[----:B------:R-:W0:Y:S01]  /*14960*/  MUFU.RCP R6, R41 ;  /* 0x0000002900067308 */ /* 0x000e220000001000 */
[----:B------:R-:W-:Y:S01]  /*14970*/  FFMA R33, R99, 5, R60 ;  /* 0x40a0000063217823 */ /* 0x000fe2000000003c */
[----:B------:R-:W-:Y:S03]  /*14980*/  BSSY.RECONVERGENT B6, `(.L_x_435) ;  /* 0x0000010000067945 */ /* 0x000fe60003800200 */
[----:B------:R-:W-:-:S03]  /*14990*/  FADD R33, -R46, R33 ;  /* 0x000000212e217221 */ /* 0x000fc60000000100 */
[----:B------:R-:W1:Y:S01]  /*149a0*/  FCHK P0, R34, R41 ;  /* 0x0000002922007302 */ /* 0x000e620000000000 */
[----:B------:R-:W-:Y:S01]  /*149b0*/  FMUL R33, R33, 0.16666667163372039795 ;  /* 0x3e2aaaab21217820 */ /* 0x000fe20000400000 */
[----:B0-----:R-:W-:-:S04]  /*149c0*/  FFMA R7, -R41, R6, 1 ;  /* 0x3f80000029077423 */ /* 0x001fc80000000106 */
[----:B------:R-:W-:Y:S01]  /*149d0*/  FFMA R7, R6, R7, R6 ;  /* 0x0000000706077223 */ /* 0x000fe20000000006 */
[----:B------:R-:W-:-:S03]  /*149e0*/  FMUL R6, R109, R19 ;  /* 0x000000136d067220 */ /* 0x000fc60000400000 */
[----:B------:R-:W-:Y:S01]  /*149f0*/  FFMA R40, R7, R34, RZ ;  /* 0x0000002207287223 */ /* 0x000fe200000000ff */
[----:B------:R-:W-:-:S03]  /*14a00*/  FFMA R10, R35, R10, R6 ;  /* 0x0000000a230a7223 */ /* 0x000fc60000000006 */
[----:B------:R-:W-:-:S04]  /*14a10*/  FFMA R19, -R41, R40, R34 ;  /* 0x0000002829137223 */ /* 0x000fc80000000122 */
[----:B------:R-:W-:Y:S01]  /*14a20*/  FFMA R109, R7, R19, R40 ;  /* 0x00000013076d7223 */ /* 0x000fe20000000028 */
[----:B-1----:R-:W-:Y:S06]  /*14a30*/  @!P0 BRA `(.L_x_436) ;  /* 0x0000000000108947 */ /* 0x002fec0003800000 */
[----:B------:R-:W-:Y:S02]  /*14a40*/  MOV R7, R34 ;  /* 0x0000002200077202 */ /* 0x000fe40000000f00 */
[----:B------:R-:W-:Y:S02]  /*14a50*/  MOV R6, R41 ;  /* 0x0000002900067202 */ /* 0x000fe40000000f00 */
[----:B------:R-:W-:-:S07]  /*14a60*/  MOV R108, 0x14a80 ;  /* 0x00014a80006c7802 */ /* 0x000fce0000000f00 */
[----:B------:R-:W-:Y:S05]  /*14a70*/  CALL.REL.NOINC `($__internal_2_$__cuda_sm3x_div_rn_noftz_f32_slowpath) ;  /* 0x000003e800987944 */ /* 0x000fea0003c00000 */
.L_x_436:
[----:B------:R-:W-:Y:S05]  /*14a80*/  BSYNC.RECONVERGENT B6 ;  /* 0x0000000000067941 */ /* 0x000fea0003800200 */
.L_x_435:
        /* <DEDUP_REMOVED lines=30> */
[----:B------:R-:W1:Y:S02]  /*14c70*/  FCHK P0, R48, R39 ;  /* 0x0000002730007302 */ /* 0x000e640000000000 */
        /* <DEDUP_REMOVED lines=13> */
.L_x_438:
[----:B------:R-:W-:Y:S05]  /*14d50*/  BSYNC.RECONVERGENT B6 ;  /* 0x0000000000067941 */ /* 0x000fea0003800200 */
.L_x_437:
        /* <DEDUP_REMOVED lines=18> */
.L_x_440:
[----:B------:R-:W-:Y:S05]  /*14e80*/  BSYNC.RECONVERGENT B6 ;  /* 0x0000000000067941 */ /* 0x000fea0003800200 */
.L_x_439:
        /* <DEDUP_REMOVED lines=14> */
[----:B------:R-:W-:Y:S02]  /*14f70*/  MOV R6, R10 ;  /* 0x0000000a00067202 */ /* 0x000fe40000000f00 */
[----:B------:R-:W-:-:S07]  /*14f80*/  MOV R108, 0x14fa0 ;  /* 0x00014fa0006c7802 */ /* 0x000fce0000000f00 */
[----:B------:R-:W-:Y:S05]  /*14f90*/  CALL.REL.NOINC `($__internal_2_$__cuda_sm3x_div_rn_noftz_f32_slowpath) ;  /* 0x000003e400507944 */ /* 0x000fea0003c00000 */
[----:B------:R-:W-:-:S07]  /*14fa0*/  MOV R19, R109 ;  /* 0x0000006d00137202 */ /* 0x000fce0000000f00 */
.L_x_442:
[----:B------:R-:W-:Y:S05]  /*14fb0*/  BSYNC.RECONVERGENT B6 ;  /* 0x0000000000067941 */ /* 0x000fea0003800200 */
.L_x_441:
        /* <DEDUP_REMOVED lines=16> */
.L_x_444:
[----:B------:R-:W-:Y:S05]  /*150c0*/  BSYNC.RECONVERGENT B6 ;  /* 0x0000000000067941 */ /* 0x000fea0003800200 */
.L_x_443:
        /* <DEDUP_REMOVED lines=20> */
.L_x_446:
[----:B------:R-:W-:Y:S05]  /*15210*/  BSYNC.RECONVERGENT B6 ;  /* 0x0000000000067941 */ /* 0x000fea0003800200 */
.L_x_445:
        /* <DEDUP_REMOVED lines=18> */
.L_x_448:
[----:B------:R-:W-:Y:S05]  /*15340*/  BSYNC.RECONVERGENT B6 ;  /* 0x0000000000067941 */ /* 0x000fea0003800200 */
.L_x_447:
        /* <DEDUP_REMOVED lines=18> */
[----:B------:R-:W-:Y:S01]  /*15470*/  FADD R7, R7, 9.9999999747524270788e-07 ;  /* 0x358637bd07077421 */ /* 0x000fe20000000000 */
[----:B------:R-:W-:-:S03]  /*15480*/  FADD R19, R49, R6 ;  /* 0x0000000631137221 */ /* 0x000fc60000000000 */
[----:B------:R-:W-:Y:S01]  /*15490*/  FMUL R35, R7, R7 ;  /* 0x0000000707237220 */ /* 0x000fe20000400000 */
[----:B------:R-:W-:-:S03]  /*154a0*/  FADD R7, R38, -R21 ;  /* 0x8000001526077221 */ /* 0x000fc60000000000 */
[----:B------:R-:W0:Y:S01]  /*154b0*/  MUFU.RCP R10, R35 ;  /* 0x00000023000a7308 */ /* 0x000e220000001000 */
[----:B------:R-:W-:-:S04]  /*154c0*/  FADD R7, R2, R7 ;  /* 0x0000000702077221 */ /* 0x000fc80000000000 */
[----:B------:R-:W-:-:S03]  /*154d0*/  FMUL R34, R7, 1.0833333730697631836 ;  /* 0x3f8aaaab07227820 */ /* 0x000fc60000400000 */
[----:B------:R-:W1:Y:S01]  /*154e0*/  FCHK P0, R44, R35 ;  /* 0x000000232c007302 */ /* 0x000e620000000000 */
[----:B------:R-:W-:Y:S01]  /*154f0*/  FMUL R7, R7, R34 ;  /* 0x0000002207077220 */ /* 0x000fe20000400000 */
[----:B------:R-:W-:-:S04]  /*15500*/  FMUL R34, R19, 0.25 ;  /* 0x3e80000013227820 */ /* 0x000fc80000400000 */
        /* <DEDUP_REMOVED lines=16> */
.L_x_450:
[----:B------:R-:W-:Y:S05]  /*15610*/  BSYNC.RECONVERGENT B6 ;  /* 0x0000000000067941 */ /* 0x000fea0003800200 */
.L_x_449:
        /* <DEDUP_REMOVED lines=13> */
[----:B------:R-:W-:Y:S01]  /*156f0*/  MOV R6, R7 ;  /* 0x0000000700067202 */ /* 0x000fe20000000f00 */
[----:B------:R-:W-:Y:S01]  /*15700*/  HFMA2 R7, -RZ, RZ, 1.7744140625, -0.002735137939453125 ;  /* 0x3f19999aff077431 */ /* 0x000fe200000001ff */
[----:B------:R-:W-:-:S07]  /*15710*/  MOV R108, 0x15730 ;  /* 0x00015730006c7802 */ /* 0x000fce0000000f00 */
[----:B------:R-:W-:Y:S05]  /*15720*/  CALL.REL.NOINC `($__internal_2_$__cuda_sm3x_div_rn_noftz_f32_slowpath) ;  /* 0x000003dc006c7944 */ /* 0x000fea0003c00000 */
[----:B------:R-:W-:-:S07]  /*15730*/  MOV R31, R109 ;  /* 0x0000006d001f7202 */ /* 0x000fce0000000f00 */
.L_x_452:
[----:B------:R-:W-:Y:S05]  /*15740*/  BSYNC.RECONVERGENT B6 ;  /* 0x0000000000067941 */ /* 0x000fea0003800200 */
.L_x_451:
        /* <DEDUP_REMOVED lines=18> */
.L_x_454:
[----:B------:R-:W-:Y:S05]  /*15870*/  BSYNC.RECONVERGENT B6 ;  /* 0x0000000000067941 */ /* 0x000fea0003800200 */
.L_x_453:
        /* <DEDUP_REMOVED lines=16> */
.L_x_456:
[----:B------:R-:W-:Y:S05]  /*15980*/  BSYNC.RECONVERGENT B6 ;  /* 0x0000000000067941 */ /* 0x000fea0003800200 */
.L_x_455:
        /* <DEDUP_REMOVED lines=20> */
.L_x_458:
[----:B------:R-:W-:Y:S05]  /*15ad0*/  BSYNC.RECONVERGENT B6 ;  /* 0x0000000000067941 */ /* 0x000fea0003800200 */
.L_x_457:
        /* <DEDUP_REMOVED lines=18> */
.L_x_460:
[----:B------:R-:W-:Y:S05]  /*15c00*/  BSYNC.RECONVERGENT B6 ;  /* 0x0000000000067941 */ /* 0x000fea0003800200 */
.L_x_459:
        /* <DEDUP_REMOVED lines=15> */
[----:B------:R-:W-:Y:S01]  /*15d00*/  FADD R38, R36, -R66 ;  /* 0x8000004224267221 */ /* 0x000fe20000000000 */
[----:B------:R-:W-:-:S02]  /*15d10*/  FFMA R19, R109, R34, R19 ;  /* 0x000000226d137223 */ /* 0x000fc40000000013 */
[----:B------:R-:W-:Y:S01]  /*15d20*/  FFMA R7, R6, R7, R21 ;  /* 0x0000000706077223 */ /* 0x000fe20000000015 */
[C---:B------:R-:W-:Y:S01]  /*15d30*/  FADD R38, R95.reuse, R38 ;  /* 0x000000265f267221 */ /* 0x040fe20000000000 */
[C---:B------:R-:W-:Y:S01]  /*15d40*/  FFMA R21, R95.reuse, -4, R10 ;  /* 0xc08000005f157823 */ /* 0x040fe2000000000a */
[----:B------:R-:W-:Y:S01]  /*15d50*/  FADD R10, -R95, R36 ;  /* 0x000000245f0a7221 */ /* 0x000fe20000000100 */
[----:B------:R-:W-:Y:S02]  /*15d60*/  FADD R7, R7, 9.9999999747524270788e-07 ;  /* 0x358637bd07077421 */ /* 0x000fe40000000000 */
        /* <DEDUP_REMOVED lines=22> */
.L_x_462:
[----:B------:R-:W-:Y:S05]  /*15ed0*/  BSYNC.RECONVERGENT B6 ;  /* 0x0000000000067941 */ /* 0x000fea0003800200 */
.L_x_461:
        /* <DEDUP_REMOVED lines=18> */
.L_x_464:
[----:B------:R-:W-:Y:S05]  /*16000*/  BSYNC.RECONVERGENT B6 ;  /* 0x0000000000067941 */ /* 0x000fea0003800200 */
.L_x_463:
        /* <DEDUP_REMOVED lines=18> */
.L_x_466:
[----:B------:R-:W-:Y:S05]  /*16130*/  BSYNC.RECONVERGENT B6 ;  /* 0x0000000000067941 */ /* 0x000fea0003800200 */
.L_x_465:
        /* <DEDUP_REMOVED lines=16> */
.L_x_468:
[----:B------:R-:W-:Y:S05]  /*16240*/  BSYNC.RECONVERGENT B6 ;  /* 0x0000000000067941 */ /* 0x000fea0003800200 */
.L_x_467:
        /* <DEDUP_REMOVED lines=20> */
.L_x_470:
[----:B------:R-:W-:Y:S05]  /*16390*/  BSYNC.RECONVERGENT B6 ;  /* 0x0000000000067941 */ /* 0x000fea0003800200 */
.L_x_469:
        /* <DEDUP_REMOVED lines=18> */
.L_x_472:
[----:B------:R-:W-:Y:S05]  /*164c0*/  BSYNC.RECONVERGENT B6 ;  /* 0x0000000000067941 */ /* 0x000fea0003800200 */
.L_x_471:
[----:B------:R-:W0:Y:S01]  /*164d0*/  LDCU UR4, c[0x3][0x24] ;  /* 0x00c00480ff0477ac */ /* 0x000e220008000800 */
[----:B------:R-:W-:Y:S01]  /*164e0*/  FMNMX R29, R12, 1.000000003171076851e-30, !PT ;  /* 0x0da242600c1d7809 */ /* 0x000fe20007800000 */
[----:B------:R-:W-:Y:S01]  /*164f0*/  BSSY.RECONVERGENT B6, `(.L_x_473) ;  /* 0x0000011000067945 */ /* 0x000fe20003800200 */
[----:B------:R-:W-:Y:S01]  /*16500*/  FMNMX R34, R20, 1.000000003171076851e-30, !PT ;  /* 0x0da2426014227809 */ /* 0x000fe20007800000 */
[----:B------:R-:W-:Y:S01]  /*16510*/  FFMA R31, R109, R36, R38 ;  /* 0x000000246d1f7223 */ /* 0x000fe20000000026 */
[----:B------:R-:W1:Y:S01]  /*16520*/  MUFU.RCP R6, R29 ;  /* 0x0000001d00067308 */ /* 0x000e620000001000 */
[----:B------:R-:W-:Y:S02]  /*16530*/  FMNMX R27, R19, 1.000000003171076851e-30, !PT ;  /* 0x0da24260131b7809 */ /* 0x000fe40007800000 */
[----:B0-----:R-:W-:Y:S01]  /*16540*/  FMUL R7, R34, UR4 ;  /* 0x0000000422077c20 */ /* 0x001fe20008400000 */
[----:B-1----:R-:W-:-:S04]  /*16550*/  FFMA R21, -R29, R6, 1 ;  /* 0x3f8000001d157423 */ /* 0x002fc80000000106 */
[----:B------:R-:W0:Y:S01]  /*16560*/  FCHK P0, R7, R29 ;  /* 0x0000001d07007302 */ /* 0x000e220000000000 */
[----:B------:R-:W-:-:S04]  /*16570*/  FFMA R6, R6, R21, R6 ;  /* 0x0000001506067223 */ /* 0x000fc80000000006 */
[----:B------:R-:W-:-:S04]  /*16580*/  FFMA R21, R7, R6, RZ ;  /* 0x0000000607157223 */ /* 0x000fc800000000ff */
[----:B------:R-:W-:-:S04]  /*16590*/  FFMA R10, -R29, R21, R7 ;  /* 0x000000151d0a7223 */ /* 0x000fc80000000107 */
[----:B------:R-:W-:Y:S01]  /*165a0*/  FFMA R109, R6, R10, R21 ;  /* 0x0000000a066d7223 */ /* 0x000fe20000000015 */
[----:B------:R-:W-:Y:S01]  /*165b0*/  FMNMX R10, R14, 1.000000003171076851e-30, !PT ;  /* 0x0da242600e0a7809 */ /* 0x000fe20007800000 */
[----:B0-----:R-:W-:Y:S06]  /*165c0*/  @!P0 BRA `(.L_x_474) ;  /* 0x00000000000c8947 */ /* 0x001fec0003800000 */
[----:B------:R-:W-:Y:S02]  /*165d0*/  MOV R6, R29 ;  /* 0x0000001d00067202 */ /* 0x000fe40000000f00 */
[----:B------:R-:W-:-:S07]  /*165e0*/  MOV R108, 0x16600 ;  /* 0x00016600006c7802 */ /* 0x000fce0000000f00 */
[----:B------:R-:W-:Y:S05]  /*165f0*/  CALL.REL.NOINC `($__internal_2_$__cuda_sm3x_div_rn_noftz_f32_slowpath) ;  /* 0x000003cc00b87944 */ /* 0x000fea0003c00000 */
.L_x_474:
[----:B------:R-:W-:Y:S05]  /*16600*/  BSYNC.RECONVERGENT B6 ;  /* 0x0000000000067941 */ /* 0x000fea0003800200 */
.L_x_473:
[----:B------:R-:W-:Y:S01]  /*16610*/  FMNMX R7, R109, 9.9999999600419720025e-13, !PT ;  /* 0x2b8cbccc6d077809 */ /* 0x000fe20007800000 */
[----:B------:R-:W-:Y:S03]  /*16620*/  BSSY.RECONVERGENT B1, `(.L_x_475) ;  /* 0x000000d000017945 */ /* 0x000fe60003800200 */
[----:B------:R-:W-:Y:S01]  /*16630*/  IADD3 R12, PT, PT, R7, -0xd000000, RZ ;  /* 0xf3000000070c7810 */ /* 0x000fe20007ffe0ff */
[----:B------:R0:W1:Y:S03]  /*16640*/  MUFU.RSQ R6, R7 ;  /* 0x0000000700067308 */ /* 0x0000660000001400 */
[----:B------:R-:W-:-:S13]  /*16650*/  ISETP.GT.U32.AND P0, PT, R12, 0x727fffff, PT ;  /* 0x727fffff0c00780c */ /* 0x000fda0003f04070 */
[----:B0-----:R-:W-:Y:S05]  /*16660*/  @!P0 BRA `(.L_x_476) ;  /* 0x0000000000108947 */ /* 0x001fea0003800000 */
[----:B-1----:R-:W-:-:S07]  /*16670*/  MOV R6, 0x16690 ;  /* 0x0001669000067802 */ /* 0x002fce0000000f00 */
[----:B------:R-:W-:Y:S05]  /*16680*/  CALL.REL.NOINC `($__internal_1_$__cuda_sm20_sqrt_rn_f32_slowpath) ;  /* 0x000003cc00407944 */ /* 0x000fea0003c00000 */
[----:B------:R-:W-:Y:S01]  /*16690*/  MOV R36, R21 ;  /* 0x0000001500247202 */ /* 0x000fe20000000f00 */
[----:B------:R-:W-:Y:S06]  /*166a0*/  BRA `(.L_x_477) ;  /* 0x0000000000107947 */ /* 0x000fec0003800000 */
.L_x_476:
[----:B-1----:R-:W-:Y:S01]  /*166b0*/  FMUL.FTZ R36, R7, R6 ;  /* 0x0000000607247220 */ /* 0x002fe20000410000 */
[----:B------:R-:W-:-:S03]  /*166c0*/  FMUL.FTZ R6, R6, 0.5 ;  /* 0x3f00000006067820 */ /* 0x000fc60000410000 */
[----:B------:R-:W-:-:S04]  /*166d0*/  FFMA R7, -R36, R36, R7 ;  /* 0x0000002424077223 */ /* 0x000fc80000000107 */
[----:B------:R-:W-:-:S07]  /*166e0*/  FFMA R36, R7, R6, R36 ;  /* 0x0000000607247223 */ /* 0x000fce0000000024 */
.L_x_477:
[----:B------:R-:W-:Y:S05]  /*166f0*/  BSYNC.RECONVERGENT B1 ;  /* 0x0000000000017941 */ /* 0x000fea0003800200 */
.L_x_475:
        /* <DEDUP_REMOVED lines=14> */
.L_x_479:
[----:B------:R-:W-:Y:S05]  /*167e0*/  BSYNC.RECONVERGENT B6 ;  /* 0x0000000000067941 */ /* 0x000fea0003800200 */
.L_x_478:
        /* <DEDUP_REMOVED lines=10> */
.L_x_481:
[----:B-1----:R-:W-:Y:S01]  /*16890*/  FMUL.FTZ R21, R6, R7 ;  /* 0x0000000706157220 */ /* 0x002fe20000410000 */
[----:B------:R-:W-:-:S03]  /*168a0*/  FMUL.FTZ R7, R7, 0.5 ;  /* 0x3f00000007077820 */ /* 0x000fc60000410000 */
[----:B------:R-:W-:-:S04]  /*168b0*/  FFMA R6, -R21, R21, R6 ;  /* 0x0000001515067223 */ /* 0x000fc80000000106 */
[----:B------:R-:W-:-:S07]  /*168c0*/  FFMA R21, R6, R7, R21 ;  /* 0x0000000706157223 */ /* 0x000fce0000000015 */
.L_x_482:
[----:B------:R-:W-:Y:S05]  /*168d0*/  BSYNC.RECONVERGENT B1 ;  /* 0x0000000000017941 */ /* 0x000fea0003800200 */
.L_x_480:
[----:B------:R-:W-:Y:S01]  /*168e0*/  FMNMX R47, R21, R36, !PT ;  /* 0x00000024152f7209 */ /* 0x000fe20007800000 */
[C-C-:B------:R-:W-:Y:S01]  /*168f0*/  FADD R6, R25.reuse, -R36.reuse ;  /* 0x8000002419067221 */ /* 0x140fe20000000000 */
[C-C-:B------:R-:W-:Y:S01]  /*16900*/  FADD R7, R18.reuse, -R21.reuse ;  /* 0x8000001512077221 */ /* 0x140fe20000000000 */
        /* <DEDUP_REMOVED lines=23> */
.L_x_486:
[----:B------:R-:W-:Y:S05]  /*16a80*/  BSYNC.RECONVERGENT B7 ;  /* 0x0000000000077941 */ /* 0x000fea0003800200 */
.L_x_485:
[----:B------:R-:W-:-:S04]  /*16a90*/  FADD R109, R12, R109 ;  /* 0x0000006d0c6d7221 */ /* 0x000fc80000000000 */
[----:B------:R-:W-:-:S05]  /*16aa0*/  FMUL R109, R109, 0.5 ;  /* 0x3f0000006d6d7820 */ /* 0x000fca0000400000 */
[----:B------:R-:W-:-:S07]  /*16ab0*/  FSEL R44, R109, -R109, P4 ;  /* 0x8000006d6d2c7208 */ /* 0x000fce0002000000 */
.L_x_484:
[----:B------:R-:W-:Y:S05]  /*16ac0*/  BSYNC.RECONVERGENT B6 ;  /* 0x0000000000067941 */ /* 0x000fea0003800200 */
.L_x_483:
        /* <DEDUP_REMOVED lines=18> */
.L_x_490:
[----:B------:R-:W-:Y:S05]  /*16bf0*/  BSYNC.RECONVERGENT B7 ;  /* 0x0000000000077941 */ /* 0x000fea0003800200 */
.L_x_489:
[----:B------:R-:W-:-:S04]  /*16c00*/  FADD R109, R12, R109 ;  /* 0x0000006d0c6d7221 */ /* 0x000fc80000000000 */
[----:B------:R-:W-:-:S05]  /*16c10*/  FMUL R109, R109, 0.5 ;  /* 0x3f0000006d6d7820 */ /* 0x000fca0000400000 */
[----:B------:R-:W-:-:S07]  /*16c20*/  FSEL R45, R109, -R109, P4 ;  /* 0x8000006d6d2d7208 */ /* 0x000fce0002000000 */
.L_x_488:
[----:B------:R-:W-:Y:S05]  /*16c30*/  BSYNC.RECONVERGENT B6 ;  /* 0x0000000000067941 */ /* 0x000fea0003800200 */
.L_x_487:
[----:B------:R-:W0:Y:S01]  /*16c40*/  LDC R6, c[0x3][0x24] ;  /* 0x00c00900ff067b82 */ /* 0x000e220000000800 */
[----:B------:R-:W-:Y:S01]  /*16c50*/  BSSY.RECONVERGENT B6, `(.L_x_491) ;  /* 0x0000019000067945 */ /* 0x000fe20003800200 */
[----:B------:R-:W-:Y:S01]  /*16c60*/  FMNMX R50, RZ, R50, !PT ;  /* 0x00000032ff327209 */ /* 0x000fe20007800000 */
[----:B------:R-:W-:Y:S01]  /*16c70*/  FMUL R43, R25, R29 ;  /* 0x0000001d192b7220 */ /* 0x000fe20000400000 */
[----:B------:R-:W-:Y:S01]  /*16c80*/  FMNMX R49, RZ, R31, !PT ;  /* 0x0000001fff317209 */ /* 0x000fe20007800000 */
        /* <DEDUP_REMOVED lines=21> */
.L_x_492:
[----:B------:R-:W-:Y:S05]  /*16de0*/  BSYNC.RECONVERGENT B6 ;  /* 0x0000000000067941 */ /* 0x000fea0003800200 */
.L_x_491:
[----:B------:R-:W-:Y:S01]  /*16df0*/  FMUL R6, R20, R10 ;  /* 0x0000000a14067220 */ /* 0x000fe20000400000 */
[----:B------:R-:W-:Y:S01]  /*16e00*/  FMUL R21, R33, R33 ;  /* 0x0000002121157220 */ /* 0x000fe20000400000 */
[----:B------:R-:W-:Y:S01]  /*16e10*/  BSSY.RECONVERGENT B6, `(.L_x_493) ;  /* 0x0000018000067945 */ /* 0x000fe20003800200 */
[----:B------:R-:W-:Y:S01]  /*16e20*/  FMUL R42, R29, R50 ;  /* 0x000000321d2a7220 */ /* 0x000fe20000400000 */
[----:B------:R-:W-:Y:S01]  /*16e30*/  FMUL R38, R18, R10 ;  /* 0x0000000a12267220 */ /* 0x000fe20000400000 */
[----:B------:R-:W-:Y:S01]  /*16e40*/  FMNMX R14, R6, 1.000000003171076851e-30, !PT ;  /* 0x0da24260060e7809 */ /* 0x000fe20007800000 */
[----:B------:R-:W-:Y:S01]  /*16e50*/  FFMA R21, R18, R18, R21 ;  /* 0x0000001212157223 */ /* 0x000fe20000000015 */
[-C--:B------:R-:W-:Y:S01]  /*16e60*/  FMUL R36, R33, R10.reuse ;  /* 0x0000000a21247220 */ /* 0x080fe20000400000 */
[C---:B------:R-:W-:Y:S01]  /*16e70*/  FMUL R37, R8.reuse, R10 ;  /* 0x0000000a08257220 */ /* 0x040fe20000400000 */
[----:B------:R-:W0:Y:S01]  /*16e80*/  MUFU.RCP R6, R14 ;  /* 0x0000000e00067308 */ /* 0x000e220000001000 */
[----:B------:R-:W-:-:S07]  /*16e90*/  FFMA R48, R8, R8, R21 ;  /* 0x0000000808307223 */ /* 0x000fce0000000015 */
        /* <DEDUP_REMOVED lines=9> */
[----:B-1----:R-:W-:Y:S06]  /*16f30*/  @!P0 BRA `(.L_x_494) ;  /* 0x0000000000148947 */ /* 0x002fec0003800000 */
[----:B------:R-:W-:Y:S02]  /*16f40*/  MOV R6, R14 ;  /* 0x0000000e00067202 */ /* 0x000fe40000000f00 */
[----:B------:R-:W-:Y:S02]  /*16f50*/  MOV R7, R27 ;  /* 0x0000001b00077202 */ /* 0x000fe40000000f00 */
[----:B------:R-:W-:-:S07]  /*16f60*/  MOV R108, 0x16f80 ;  /* 0x00016f80006c7802 */ /* 0x000fce0000000f00 */
[----:B------:R-:W-:Y:S05]  /*16f70*/  CALL.REL.NOINC `($__internal_2_$__cuda_sm3x_div_rn_noftz_f32_slowpath) ;  /* 0x000003c400587944 */ /* 0x000fea0003c00000 */
[----:B------:R-:W-:-:S07]  /*16f80*/  MOV R46, R109 ;  /* 0x0000006d002e7202 */ /* 0x000fce0000000f00 */
.L_x_494:
[----:B------:R-:W-:Y:S05]  /*16f90*/  BSYNC.RECONVERGENT B6 ;  /* 0x0000000000067941 */ /* 0x000fea0003800200 */
.L_x_493:
        /* <DEDUP_REMOVED lines=17> */
.L_x_496:
[----:B------:R-:W-:Y:S05]  /*170b0*/  BSYNC.RECONVERGENT B6 ;  /* 0x0000000000067941 */ /* 0x000fea0003800200 */
.L_x_495:
[----:B------:R-:W0:Y:S01]  /*170c0*/  MUFU.RCP R7, R10 ;  /* 0x0000000a00077308 */ /* 0x000e220000001000 */
[----:B------:R-:W-:Y:S01]  /*170d0*/  FFMA R50, R19, 0.5, R50 ;  /* 0x3f00000013327823 */ /* 0x000fe20000000032 */
[----:B------:R-:W-:Y:S01]  /*170e0*/  BSSY.RECONVERGENT B6, `(.L_x_497) ;  /* 0x0000014000067945 */ /* 0x000fe20003800200 */
[C---:B------:R-:W-:Y:S01]  /*170f0*/  FMUL R20, R25.reuse, R41 ;  /* 0x0000002919147220 */ /* 0x040fe20000400000 */
[----:B------:R-:W-:Y:S01]  /*17100*/  FMUL R19, R25, R39 ;  /* 0x0000002719137220 */ /* 0x000fe20000400000 */
[----:B------:R-:W-:-:S03]  /*17110*/  FADD R109, R50, R109 ;  /* 0x0000006d326d7221 */ /* 0x000fc60000000000 */
[----:B------:R-:W1:Y:S01]  /*17120*/  FCHK P0, R27, R10 ;  /* 0x0000000a1b007302 */ /* 0x000e620000000000 */
[----:B------:R-:W-:-:S04]  /*17130*/  FADD R12, R109, R12 ;  /* 0x0000000c6d0c7221 */ /* 0x000fc80000000000 */
[----:B------:R-:W-:Y:S01]  /*17140*/  FMUL R14, R29, R12 ;  /* 0x0000000c1d0e7220 */ /* 0x000fe20000400000 */
[C---:B------:R-:W-:Y:S01]  /*17150*/  FMUL R12, R25.reuse, R42 ;  /* 0x0000002a190c7220 */ /* 0x040fe20000400000 */
[----:B0-----:R-:W-:Y:S02]  /*17160*/  FFMA R6, -R10, R7, 1 ;  /* 0x3f8000000a067423 */ /* 0x001fe40000000107 */
[----:B------:R-:W-:Y:S02]  /*17170*/  FMUL R14, R25, R14 ;  /* 0x0000000e190e7220 */ /* 0x000fe40000400000 */
        /* <DEDUP_REMOVED lines=10> */
.L_x_498:
[----:B------:R-:W-:Y:S05]  /*17220*/  BSYNC.RECONVERGENT B6 ;  /* 0x0000000000067941 */ /* 0x000fea0003800200 */
.L_x_497:
        /* <DEDUP_REMOVED lines=44> */
.L_x_501:
[----:B------:R-:W-:Y:S05]  /*174f0*/  BSYNC.RECONVERGENT B6 ;  /* 0x0000000000067941 */ /* 0x000fea0003800200 */
.L_x_500:
[----:B------:R-:W-:Y:S01]  /*17500*/  FMNMX R62, R47, 9.9999999600419720025e-13, !PT ;  /* 0x2b8cbccc2f3e7809 */ /* 0x000fe20007800000 */
[----:B------:R-:W-:Y:S01]  /*17510*/  FADD R7, |R52|, |R33| ;  /* 0x4000002134077221 */ /* 0x000fe20000000200 */
[--C-:B------:R-:W-:Y:S01]  /*17520*/  FADD R6, -R25, R56.reuse ;  /* 0x0000003819067221 */ /* 0x100fe20000000100 */
[----:B------:R-:W-:Y:S01]  /*17530*/  FADD R47, -R18, R56 ;  /* 0x00000038122f7221 */ /* 0x000fe20000000100 */
[----:B------:R-:W0:Y:S01]  /*17540*/  MUFU.RCP R53, R62 ;  /* 0x0000003e00357308 */ /* 0x000e220000001000 */
[----:B------:R-:W-:Y:S01]  /*17550*/  FADD R7, |R54|, R7 ;  /* 0x0000000736077221 */ /* 0x000fe20000000200 */
[----:B------:R-:W-:Y:S01]  /*17560*/  FFMA R6, R51, R6, R34 ;  /* 0x0000000633067223 */ /* 0x000fe20000000022 */
[----:B------:R-:W-:Y:S01]  /*17570*/  FFMA R47, R48, R47, R27 ;  /* 0x0000002f302f7223 */ /* 0x000fe2000000001b */
[----:B------:R-:W-:Y:S01]  /*17580*/  BSSY.RECONVERGENT B6, `(.L_x_502) ;  /* 0x000000f000067945 */ /* 0x000fe20003800200 */
[----:B------:R-:W-:Y:S02]  /*17590*/  FADD R7, |R8|, R7 ;  /* 0x0000000708077221 */ /* 0x000fe40000000200 */
[----:B------:R-:W-:-:S02]  /*175a0*/  FADD R47, R6, R47 ;  /* 0x0000002f062f7221 */ /* 0x000fc40000000000 */
[----:B------:R-:W-:Y:S02]  /*175b0*/  FMUL R7, R7, 0.5 ;  /* 0x3f00000007077820 */ /* 0x000fe40000400000 */
[----:B------:R-:W-:Y:S02]  /*175c0*/  FMUL R47, R47, 0.5 ;  /* 0x3f0000002f2f7820 */ /* 0x000fe40000400000 */
        /* <DEDUP_REMOVED lines=10> */
.L_x_503:
[----:B------:R-:W-:Y:S05]  /*17670*/  BSYNC.RECONVERGENT B6 ;  /* 0x0000000000067941 */ /* 0x000fea0003800200 */
.L_x_502:
        /* <DEDUP_REMOVED lines=17> */
.L_x_505:
[----:B------:R-:W-:Y:S05]  /*17790*/  BSYNC.RECONVERGENT B6 ;  /* 0x0000000000067941 */ /* 0x000fea0003800200 */
.L_x_504:
        /* <DEDUP_REMOVED lines=16> */
.L_x_507:
[----:B------:R-:W-:Y:S05]  /*178a0*/  BSYNC.RECONVERGENT B6 ;  /* 0x0000000000067941 */ /* 0x000fea0003800200 */
.L_x_506:
[C---:B------:R-:W-:Y:S01]  /*178b0*/  FADD R7, R45.reuse, -R44 ;  /* 0x8000002c2d077221 */ /* 0x040fe20000000000 */
[-C--:B------:R-:W-:Y:S01]  /*178c0*/  FMUL R6, R38, R44.reuse ;  /* 0x0000002c26067220 */ /* 0x080fe20000400000 */
[-C--:B------:R-:W-:Y:S01]  /*178d0*/  FMUL R59, R45, R44.reuse ;  /* 0x0000002c2d3b7220 */ /* 0x080fe20000400000 */
[----:B------:R-:W-:Y:S01]  /*178e0*/  FADD R64, -R41, R36 ;  /* 0x0000002429407221 */ /* 0x000fe20000000100 */
[----:B------:R-:W-:Y:S01]  /*178f0*/  FADD R53, R109, R53 ;  /* 0x000000356d357221 */ /* 0x000fe20000000000 */
[----:B------:R-:W-:Y:S01]  /*17900*/  FMNMX R58, |R7|, 9.9999999600419720025e-13, !PT ;  /* 0x2b8cbccc073a7809 */ /* 0x000fe20007800200 */
[C---:B------:R-:W-:Y:S01]  /*17910*/  FFMA R6, R43.reuse, R45, -R6 ;  /* 0x0000002d2b067223 */ /* 0x040fe20000000806 */
[----:B------:R-:W-:Y:S01]  /*17920*/  FADD R57, -R43, R38 ;  /* 0x000000262b397221 */ /* 0x000fe20000000100 */
[----:B------:R-:W-:Y:S01]  /*17930*/  FMUL R53, R53, 0.5 ;  /* 0x3f00000035357820 */ /* 0x000fe20000400000 */
[----:B------:R-:W-:Y:S01]  /*17940*/  LOP3.LUT R72, R58, 0x80000000, R7, 0xb8, !PT ;  /* 0x800000003a487812 */ /* 0x000fe200078eb807 */
[-C--:B------:R-:W-:Y:S01]  /*17950*/  FMUL R7, R84, R44.reuse ;  /* 0x0000002c54077220 */ /* 0x080fe20000400000 */
[-C--:B------:R-:W-:Y:S01]  /*17960*/  FMUL R58, R85, R44.reuse ;  /* 0x0000002c553a7220 */ /* 0x080fe20000400000 */
[----:B------:R-:W-:Y:S01]  /*17970*/  FFMA R86, R55, R59, R6 ;  /* 0x0000003b37567223 */ /* 0x000fe20000000006 */
[----:B------:R-:W-:Y:S01]  /*17980*/  IADD3 R60, PT, PT, R72, 0x1800000, RZ ;  /* 0x01800000483c7810 */ /* 0x000fe20007ffe0ff */
[-C--:B------:R-:W-:Y:S01]  /*17990*/  FFMA R7, R20, R45.reuse, -R7 ;  /* 0x0000002d14077223 */ /* 0x080fe20000000807 */
[----:B------:R-:W-:Y:S01]  /*179a0*/  FFMA R58, R21, R45, -R58 ;  /* 0x0000002d153a7223 */ /* 0x000fe2000000083a */
[-C--:B------:R-:W-:Y:S01]  /*179b0*/  FMUL R6, R83, R44.reuse ;  /* 0x0000002c53067220 */ /* 0x080fe20000400000 */
[----:B------:R-:W-:Y:S01]  /*179c0*/  LOP3.LUT R60, R60, 0x7f800000, RZ, 0xc0, !PT ;  /* 0x7f8000003c3c7812 */ /* 0x000fe200078ec0ff */
[-C--:B------:R-:W-:Y:S01]  /*179d0*/  FFMA R64, R64, R59.reuse, R7 ;  /* 0x0000003b40407223 */ /* 0x080fe20000000007 */
[-C--:B------:R-:W-:Y:S01]  /*179e0*/  FMUL R7, R82, R44.reuse ;  /* 0x0000002c52077220 */ /* 0x080fe20000400000 */
[----:B------:R-:W-:Y:S01]  /*179f0*/  FMUL R55, R46, R44 ;  /* 0x0000002c2e377220 */ /* 0x000fe20000400000 */
        /* <DEDUP_REMOVED lines=17> */
[----:B------:R-:W-:Y:S05]  /*17b10*/  CALL.REL.NOINC `($__internal_0_$__cuda_sm20_rcp_rn_f32_slowpath) ;  /* 0x000003b400487944 */ /* 0x000fea0003c00000 */
[----:B------:R-:W-:Y:S05]  /*17b20*/  BRA `(.L_x_510) ;  /* 0x0000000000107947 */ /* 0x000fea0003800000 */
.L_x_509:
[----:B------:R-:W0:Y:S02]  /*17b30*/  MUFU.RCP R109, R72 ;  /* 0x00000048006d7308 */ /* 0x000e240000001000 */
[----:B0-----:R-:W-:-:S04]  /*17b40*/  FFMA R6, R72, R109, -1 ;  /* 0xbf80000048067423 */ /* 0x001fc8000000006d */
[----:B------:R-:W-:-:S04]  /*17b50*/  FADD.FTZ R6, -R6, -RZ ;  /* 0x800000ff06067221 */ /* 0x000fc80000010100 */
[----:B------:R-:W-:-:S07]  /*17b60*/  FFMA R109, R109, R6, R109 ;  /* 0x000000066d6d7223 */ /* 0x000fce000000006d */
.L_x_510:
[----:B------:R-:W-:Y:S05]  /*17b70*/  BSYNC.RECONVERGENT B2 ;  /* 0x0000000000027941 */ /* 0x000fea0003800200 */
.L_x_508:
        /* <DEDUP_REMOVED lines=25> */
.L_x_513:
[----:B------:R-:W-:Y:S05]  /*17d10*/  BSYNC.RECONVERGENT B6 ;  /* 0x0000000000067941 */ /* 0x000fea0003800200 */
.L_x_512:
        /* <DEDUP_REMOVED lines=16> */
.L_x_515:
[----:B------:R-:W-:Y:S05]  /*17e20*/  BSYNC.RECONVERGENT B6 ;  /* 0x0000000000067941 */ /* 0x000fea0003800200 */
.L_x_514:
        /* <DEDUP_REMOVED lines=14> */
.L_x_517:
[----:B------:R-:W-:Y:S05]  /*17f10*/  BSYNC.RECONVERGENT B6 ;  /* 0x0000000000067941 */ /* 0x000fea0003800200 */
.L_x_516:
        /* <DEDUP_REMOVED lines=26> */
.L_x_511:
        /* <DEDUP_REMOVED lines=17> */
.L_x_519:
[----:B------:R-:W-:Y:S05]  /*181d0*/  BSYNC.RECONVERGENT B6 ;  /* 0x0000000000067941 */ /* 0x000fea0003800200 */
.L_x_518:
        /* <DEDUP_REMOVED lines=17> */
.L_x_521:
[----:B------:R-:W-:Y:S05]  /*182f0*/  BSYNC.RECONVERGENT B6 ;  /* 0x0000000000067941 */ /* 0x000fea0003800200 */
.L_x_520:
        /* <DEDUP_REMOVED lines=14> */
.L_x_523:
[----:B------:R-:W-:Y:S05]  /*183e0*/  BSYNC.RECONVERGENT B6 ;  /* 0x0000000000067941 */ /* 0x000fea0003800200 */
.L_x_522:
        /* <DEDUP_REMOVED lines=26> */
.L_x_328:
[----:B------:R-:W-:Y:S05]  /*18590*/  BSYNC.RELIABLE B4 ;  /* 0x0000000000047941 */ /* 0x000fea0003800100 */
.L_x_327:
[----:B------:R-:W1:Y:S01]  /*185a0*/  LDCU UR4, c[0x3][0x24] ;  /* 0x00c00480ff0477ac */ /* 0x000e620008000800 */
[----:B------:R-:W-:Y:S01]  /*185b0*/  FMNMX R25, R94, 1.000000003171076851e-30, !PT ;  /* 0x0da242605e197809 */ /* 0x000fe20007800000 */
[----:B------:R-:W-:Y:S01]  /*185c0*/  BSSY.RECONVERGENT B4, `(.L_x_524) ;  /* 0x000000e000047945 */ /* 0x000fe20003800200 */
[----:B0-----:R-:W-:Y:S02]  /*185d0*/  FMNMX R34, R2, 1.000000003171076851e-30, !PT ;  /* 0x0da2426002227809 */ /* 0x001fe40007800000 */
[----:B------:R-:W0:Y:S03]  /*185e0*/  MUFU.RCP R6, R25 ;  /* 0x0000001900067308 */ /* 0x000e260000001000 */
[----:B-1----:R-:W-:-:S05]  /*185f0*/  FMUL R7, R34, UR4 ;  /* 0x0000000422077c20 */ /* 0x002fca0008400000 */
        /* <DEDUP_REMOVED lines=10> */
.L_x_525:
[----:B------:R-:W-:Y:S05]  /*186a0*/  BSYNC.RECONVERGENT B4 ;  /* 0x0000000000047941 */ /* 0x000fea0003800200 */
.L_x_524:
        /* <DEDUP_REMOVED lines=8> */
[----:B-1----:R-:W-:-:S07]  /*18730*/  MOV R6, 0x18750 ;  /* 0x0001875000067802 */ /* 0x002fce0000000f00 */
[----:B------:R-:W-:Y:S05]  /*18740*/  CALL.REL.NOINC `($__internal_1_$__cuda_sm20_sqrt_rn_f32_slowpath) ;  /* 0x000003ac00107944 */ /* 0x000fea0003c00000 */
[----:B------:R-:W-:Y:S01]  /*18750*/  MOV R36, R21 ;  /* 0x0000001500247202 */ /* 0x000fe20000000f00 */
[----:B------:R-:W-:Y:S06]  /*18760*/  BRA `(.L_x_528) ;  /* 0x0000000000107947 */ /* 0x000fec0003800000 */
.L_x_527:
[----:B-1----:R-:W-:Y:S01]  /*18770*/  FMUL.FTZ R36, R7, R6 ;  /* 0x0000000607247220 */ /* 0x002fe20000410000 */
[----:B------:R-:W-:-:S03]  /*18780*/  FMUL.FTZ R6, R6, 0.5 ;  /* 0x3f00000006067820 */ /* 0x000fc60000410000 */
[----:B------:R-:W-:-:S04]  /*18790*/  FFMA R7, -R36, R36, R7 ;  /* 0x0000002424077223 */ /* 0x000fc80000000107 */
[----:B------:R-:W-:-:S07]  /*187a0*/  FFMA R36, R7, R6, R36 ;  /* 0x0000000607247223 */ /* 0x000fce0000000024 */
.L_x_528:
[----:B------:R-:W-:Y:S05]  /*187b0*/  BSYNC.RECONVERGENT B1 ;  /* 0x0000000000017941 */ /* 0x000fea0003800200 */
.L_x_526:
        /* <DEDUP_REMOVED lines=14> */
.L_x_530:
[----:B------:R-:W-:Y:S05]  /*188a0*/  BSYNC.RECONVERGENT B4 ;  /* 0x0000000000047941 */ /* 0x000fea0003800200 */
.L_x_529:
        /* <DEDUP_REMOVED lines=10> */
.L_x_532:
[----:B-1----:R-:W-:Y:S01]  /*18950*/  FMUL.FTZ R21, R6, R7 ;  /* 0x0000000706157220 */ /* 0x002fe20000410000 */
[----:B------:R-:W-:-:S03]  /*18960*/  FMUL.FTZ R7, R7, 0.5 ;  /* 0x3f00000007077820 */ /* 0x000fc60000410000 */
[----:B------:R-:W-:-:S04]  /*18970*/  FFMA R6, -R21, R21, R6 ;  /* 0x0000001515067223 */ /* 0x000fc80000000106 */
[----:B------:R-:W-:-:S07]  /*18980*/  FFMA R21, R6, R7, R21 ;  /* 0x0000000706157223 */ /* 0x000fce0000000015 */
.L_x_533:
[----:B------:R-:W-:Y:S05]  /*18990*/  BSYNC.RECONVERGENT B1 ;  /* 0x0000000000017941 */ /* 0x000fea0003800200 */
.L_x_531:
[----:B------:R-:W-:Y:S01]  /*189a0*/  FMNMX R41, R21, R36, !PT ;  /* 0x0000002415297209 */ /* 0x000fe20007800000 */
[C-C-:B------:R-:W-:Y:S01]  /*189b0*/  FADD R6, R101.reuse, -R36.reuse ;  /* 0x8000002465067221 */ /* 0x140fe20000000000 */
[--C-:B------:R-:W-:Y:S01]  /*189c0*/  FADD R7, R18, -R21.reuse ;  /* 0x8000001512077221 */ /* 0x100fe20000000000 */
[----:B------:R-:W-:Y:S01]  /*189d0*/  FADD R19, R101, R36 ;  /* 0x0000002465137221 */ /* 0x000fe20000000000 */
[----:B------:R-:W-:Y:S01]  /*189e0*/  BSSY.RECONVERGENT B4, `(.L_x_534) ;  /* 0x000001a000047945 */ /* 0x000fe20003800200 */
[----:B------:R-:W-:Y:S02]  /*189f0*/  FMUL R14, R41, 0.10000000149011611938 ;  /* 0x3dcccccd290e7820 */ /* 0x000fe40000400000 */
[----:B------:R-:W-:Y:S01]  /*18a00*/  FMNMX R12, R6, R7, PT ;  /* 0x00000007060c7209 */ /* 0x000fe20003800000 */
[----:B------:R-:W-:-:S03]  /*18a10*/  FADD R6, R18, R21 ;  /* 0x0000001512067221 */ /* 0x000fc60000000000 */
[----:B------:R-:W-:Y:S02]  /*18a20*/  FSETP.GE.AND P0, PT, |R12|, R14, PT ;  /* 0x0000000e0c00720b */ /* 0x000fe40003f06200 */
[----:B------:R-:W-:-:S11]  /*18a30*/  FMNMX R19, R19, R6, !PT ;  /* 0x0000000613137209 */ /* 0x000fd60007800000 */
[----:B------:R-:W-:Y:S05]  /*18a40*/  @P0 BRA `(.L_x_535) ;  /* 0x00000000004c0947 */ /* 0x000fea0003800000 */
[----:B------:R-:W-:Y:S01]  /*18a50*/  FMNMX R20, R14, 9.9999999600419720025e-13, !PT ;  /* 0x2b8cbccc0e147809 */ /* 0x000fe20007800000 */
[C---:B------:R-:W-:Y:S01]  /*18a60*/  FMUL R7, R12.reuse, R12 ;  /* 0x0000000c0c077220 */ /* 0x040fe20000400000 */
[----:B------:R-:W-:Y:S01]  /*18a70*/  FSETP.GE.AND P4, PT, R12, RZ, PT ;  /* 0x000000ff0c00720b */ /* 0x000fe20003f86000 */
[----:B------:R-:W-:Y:S01]  /*18a80*/  BSSY.RECONVERGENT B6, `(.L_x_536) ;  /* 0x000000c000067945 */ /* 0x000fe20003800200 */
        /* <DEDUP_REMOVED lines=11> */
.L_x_537:
[----:B------:R-:W-:Y:S05]  /*18b40*/  BSYNC.RECONVERGENT B6 ;  /* 0x0000000000067941 */ /* 0x000fea0003800200 */
.L_x_536:
[----:B------:R-:W-:-:S04]  /*18b50*/  FADD R109, R14, R109 ;  /* 0x0000006d0e6d7221 */ /* 0x000fc80000000000 */
[----:B------:R-:W-:-:S05]  /*18b60*/  FMUL R109, R109, 0.5 ;  /* 0x3f0000006d6d7820 */ /* 0x000fca0000400000 */
[----:B------:R-:W-:-:S07]  /*18b70*/  FSEL R12, R109, -R109, P4 ;  /* 0x8000006d6d0c7208 */ /* 0x000fce0002000000 */
.L_x_535:
[----:B------:R-:W-:Y:S05]  /*18b80*/  BSYNC.RECONVERGENT B4 ;  /* 0x0000000000047941 */ /* 0x000fea0003800200 */
.L_x_534:
[----:B------:R-:W-:Y:S01]  /*18b90*/  FSETP.GE.AND P0, PT, |R19|, R14, PT ;  /* 0x0000000e1300720b */ /* 0x000fe20003f06200 */
[----:B------:R-:W-:-:S12]  /*18ba0*/  BSSY.RECONVERGENT B4, `(.L_x_538) ;  /* 0x0000015000047945 */ /* 0x000fd80003800200 */
        /* <DEDUP_REMOVED lines=16> */
.L_x_541:
[----:B------:R-:W-:Y:S05]  /*18cb0*/  BSYNC.RECONVERGENT B6 ;  /* 0x0000000000067941 */ /* 0x000fea0003800200 */
.L_x_540:
[----:B------:R-:W-:-:S04]  /*18cc0*/  FADD R109, R14, R109 ;  /* 0x0000006d0e6d7221 */ /* 0x000fc80000000000 */
[----:B------:R-:W-:-:S05]  /*18cd0*/  FMUL R109, R109, 0.5 ;  /* 0x3f0000006d6d7820 */ /* 0x000fca0000400000 */
[----:B------:R-:W-:-:S07]  /*18ce0*/  FSEL R19, R109, -R109, P4 ;  /* 0x8000006d6d137208 */ /* 0x000fce0002000000 */
.L_x_539:
[----:B------:R-:W-:Y:S05]  /*18cf0*/  BSYNC.RECONVERGENT B4 ;  /* 0x0000000000047941 */ /* 0x000fea0003800200 */
.L_x_538:
[----:B------:R-:W0:Y:S01]  /*18d00*/  LDC R6, c[0x3][0x24] ;  /* 0x00c00900ff067b82 */ /* 0x000e220000000800 */
[----:B------:R-:W-:Y:S01]  /*18d10*/  BSSY.RECONVERGENT B4, `(.L_x_542) ;  /* 0x0000015000047945 */ /* 0x000fe20003800200 */
[----:B------:R-:W-:Y:S01]  /*18d20*/  FMNMX R44, RZ, R95, !PT ;  /* 0x0000005fff2c7209 */ /* 0x000fe20007800000 */
        /* <DEDUP_REMOVED lines=19> */
.L_x_543:
[----:B------:R-:W-:Y:S05]  /*18e60*/  BSYNC.RECONVERGENT B4 ;  /* 0x0000000000047941 */ /* 0x000fea0003800200 */
.L_x_542:
[----:B------:R-:W-:Y:S01]  /*18e70*/  FMUL R6, R20, R47 ;  /* 0x0000002f14067220 */ /* 0x000fe20000400000 */
[----:B------:R-:W-:Y:S01]  /*18e80*/  FMUL R27, R10, R10 ;  /* 0x0000000a0a1b7220 */ /* 0x000fe20000400000 */
[----:B------:R-:W-:Y:S01]  /*18e90*/  BSSY.RECONVERGENT B4, `(.L_x_544) ;  /* 0x0000015000047945 */ /* 0x000fe20003800200 */
[----:B------:R-:W-:Y:S02]  /*18ea0*/  FMNMX R48, RZ, R43, !PT ;  /* 0x0000002bff307209 */ /* 0x000fe40007800000 */
[----:B------:R-:W-:Y:S01]  /*18eb0*/  FMNMX R20, R6, 1.000000003171076851e-30, !PT ;  /* 0x0da2426006147809 */ /* 0x000fe20007800000 */
[----:B------:R-:W-:-:S03]  /*18ec0*/  FFMA R27, R18, R18, R27 ;  /* 0x00000012121b7223 */ /* 0x000fc6000000001b */
        /* <DEDUP_REMOVED lines=17> */
.L_x_545:
[----:B------:R-:W-:Y:S05]  /*18fe0*/  BSYNC.RECONVERGENT B4 ;  /* 0x0000000000047941 */ /* 0x000fea0003800200 */
.L_x_544:
[----:B------:R-:W0:Y:S01]  /*18ff0*/  MUFU.RCP R6, R25 ;  /* 0x0000001900067308 */ /* 0x000e220000001000 */
[----:B------:R-:W-:Y:S01]  /*19000*/  FFMA R27, R43, 0.5, R39 ;  /* 0x3f0000002b1b7823 */ /* 0x000fe20000000027 */
[----:B------:R-:W-:Y:S01]  /*19010*/  FMNMX R42, R94, 1.000000003171076851e-30, !PT ;  /* 0x0da242605e2a7809 */ /* 0x000fe20007800000 */
[----:B------:R-:W-:Y:S01]  /*19020*/  BSSY.RECONVERGENT B4, `(.L_x_546) ;  /* 0x0000013000047945 */ /* 0x000fe20003800200 */
[----:B------:R-:W-:-:S03]  /*19030*/  FMNMX R20, RZ, R95, !PT ;  /* 0x0000005fff147209 */ /* 0x000fc60007800000 */
[----:B------:R-:W-:Y:S01]  /*19040*/  FMUL R38, R97, R42 ;  /* 0x0000002a61267220 */ /* 0x000fe20000400000 */
[----:B------:R-:W1:Y:S01]  /*19050*/  FCHK P0, R34, R25 ;  /* 0x0000001922007302 */ /* 0x000e620000000000 */
[----:B------:R-:W-:Y:S01]  /*19060*/  FMUL R40, R42, R20 ;  /* 0x000000142a287220 */ /* 0x000fe20000400000 */
[----:B------:R-:W-:Y:S01]  /*19070*/  FMUL R36, R99, R42 ;  /* 0x0000002a63247220 */ /* 0x000fe20000400000 */
[----:B0-----:R-:W-:-:S04]  /*19080*/  FFMA R7, R6, -R25, 1 ;  /* 0x3f80000006077423 */ /* 0x001fc80000000819 */
[----:B------:R-:W-:-:S04]  /*19090*/  FFMA R7, R6, R7, R6 ;  /* 0x0000000706077223 */ /* 0x000fc80000000006 */
[----:B------:R-:W-:-:S04]  /*190a0*/  FFMA R6, R7, R34, RZ ;  /* 0x0000002207067223 */ /* 0x000fc800000000ff */
[----:B------:R-:W-:-:S04]  /*190b0*/  FFMA R109, R6, -R25, R34 ;  /* 0x80000019066d7223 */ /* 0x000fc80000000022 */
[----:B------:R-:W-:Y:S01]  /*190c0*/  FFMA R109, R7, R109, R6 ;  /* 0x0000006d076d7223 */ /* 0x000fe20000000006 */
[----:B------:R-:W-:Y:S01]  /*190d0*/  FADD R6, R27, R48 ;  /* 0x000000301b067221 */ /* 0x000fe20000000000 */
[----:B------:R-:W-:-:S03]  /*190e0*/  FMUL R27, R101, R42 ;  /* 0x0000002a651b7220 */ /* 0x000fc60000400000 */
[----:B------:R-:W-:Y:S01]  /*190f0*/  FMUL R31, R6, R47 ;  /* 0x0000002f061f7220 */ /* 0x000fe20000400000 */
[----:B-1----:R-:W-:Y:S06]  /*19100*/  @!P0 BRA `(.L_x_547) ;  /* 0x0000000000108947 */ /* 0x002fec0003800000 */
[----:B------:R-:W-:Y:S02]  /*19110*/  MOV R7, R34 ;  /* 0x0000002200077202 */ /* 0x000fe40000000f00 */
[----:B------:R-:W-:Y:S02]  /*19120*/  MOV R6, R42 ;  /* 0x0000002a00067202 */ /* 0x000fe40000000f00 */
[----:B------:R-:W-:-:S07]  /*19130*/  MOV R108, 0x19150 ;  /* 0x00019150006c7802 */ /* 0x000fce0000000f00 */
[----:B------:R-:W-:Y:S05]  /*19140*/  CALL.REL.NOINC `($__internal_2_$__cuda_sm3x_div_rn_noftz_f32_slowpath) ;  /* 0x000003a000e47944 */ /* 0x000fea0003c00000 */
.L_x_547:
[----:B------:R-:W-:Y:S05]  /*19150*/  BSYNC.RECONVERGENT B4 ;  /* 0x0000000000047941 */ /* 0x000fea0003800200 */
.L_x_546:
[----:B------:R-:W0:Y:S01]  /*19160*/  MUFU.RCP R6, R47 ;  /* 0x0000002f00067308 */ /* 0x000e220000001000 */
[----:B------:R-:W-:Y:S01]  /*19170*/  FFMA R46, R21, 0.5, R20 ;  /* 0x3f000000152e7823 */ /* 0x000fe20000000014 */
[----:B------:R-:W-:Y:S01]  /*19180*/  BSSY.RECONVERGENT B4, `(.L_x_548) ;  /* 0x0000019000047945 */ /* 0x000fe20003800200 */
[C---:B------:R-:W-:Y:S01]  /*19190*/  FFMA R25, R101.reuse, R27, R34 ;  /* 0x0000001b65197223 */ /* 0x040fe20000000022 */
[----:B------:R-:W-:Y:S01]  /*191a0*/  FMUL R21, R101, R36 ;  /* 0x0000002465157220 */ /* 0x000fe20000400000 */
[----:B------:R-:W-:Y:S01]  /*191b0*/  FADD R109, R46, R109 ;  /* 0x0000006d2e6d7221 */ /* 0x000fe20000000000 */
[-C--:B------:R-:W-:Y:S01]  /*191c0*/  FMUL R46, R18, R47.reuse ;  /* 0x0000002f122e7220 */ /* 0x080fe20000400000 */
[-C--:B------:R-:W-:Y:S01]  /*191d0*/  FMUL R37, R8, R47.reuse ;  /* 0x0000002f08257220 */ /* 0x080fe20000400000 */
[----:B------:R-:W1:Y:S01]  /*191e0*/  FCHK P0, R45, R47 ;  /* 0x0000002f2d007302 */ /* 0x000e620000000000 */
[----:B------:R-:W-:Y:S01]  /*191f0*/  FADD R109, R109, R14 ;  /* 0x0000000e6d6d7221 */ /* 0x000fe20000000000 */
[----:B------:R-:W-:Y:S01]  /*19200*/  FMUL R14, R101, R40 ;  /* 0x00000028650e7220 */ /* 0x000fe20000400000 */
[----:B------:R-:W-:Y:S01]  /*19210*/  FMUL R35, R47, R48 ;  /* 0x000000302f237220 */ /* 0x000fe20000400000 */
[-C--:B------:R-:W-:Y:S01]  /*19220*/  FMUL R33, R10, R47.reuse ;  /* 0x0000002f0a217220 */ /* 0x080fe20000400000 */
[----:B0-----:R-:W-:-:S04]  /*19230*/  FFMA R7, R6, -R47, 1 ;  /* 0x3f80000006077423 */ /* 0x001fc8000000082f */
[----:B------:R-:W-:-:S04]  /*19240*/  FFMA R6, R6, R7, R6 ;  /* 0x0000000706067223 */ /* 0x000fc80000000006 */
[----:B------:R-:W-:-:S04]  /*19250*/  FFMA R20, R6, R45, RZ ;  /* 0x0000002d06147223 */ /* 0x000fc800000000ff */
[----:B------:R-:W-:-:S04]  /*19260*/  FFMA R7, R20, -R47, R45 ;  /* 0x8000002f14077223 */ /* 0x000fc8000000002d */
[----:B------:R-:W-:Y:S01]  /*19270*/  FFMA R7, R6, R7, R20 ;  /* 0x0000000706077223 */ /* 0x000fe20000000014 */
[----:B------:R-:W-:Y:S01]  /*19280*/  FMUL R6, R109, R42 ;  /* 0x0000002a6d067220 */ /* 0x000fe20000400000 */
[----:B------:R-:W-:-:S03]  /*19290*/  FMUL R20, R101, R38 ;  /* 0x0000002665147220 */ /* 0x000fc60000400000 */
[----:B------:R-:W-:Y:S01]  /*192a0*/  FMUL R29, R101, R6 ;  /* 0x00000006651d7220 */ /* 0x000fe20000400000 */
[----:B-1----:R-:W-:Y:S06]  /*192b0*/  @!P0 BRA `(.L_x_549) ;  /* 0x0000000000148947 */ /* 0x002fec0003800000 */
[----:B------:R-:W-:Y:S02]  /*192c0*/  MOV R7, R45 ;  /* 0x0000002d00077202 */ /* 0x000fe40000000f00 */
[----:B------:R-:W-:Y:S02]  /*192d0*/  MOV R6, R47 ;  /* 0x0000002f00067202 */ /* 0x000fe40000000f00 */
[----:B------:R-:W-:-:S07]  /*192e0*/  MOV R108, 0x19300 ;  /* 0x00019300006c7802 */ /* 0x000fce0000000f00 */
[----:B------:R-:W-:Y:S05]  /*192f0*/  CALL.REL.NOINC `($__internal_2_$__cuda_sm3x_div_rn_noftz_f32_slowpath) ;  /* 0x000003a000787944 */ /* 0x000fea0003c00000 */
[----:B------:R-:W-:-:S07]  /*19300*/  MOV R7, R109 ;  /* 0x0000006d00077202 */ /* 0x000fce0000000f00 */
.L_x_549:
[----:B------:R-:W-:Y:S05]  /*19310*/  BSYNC.RECONVERGENT B4 ;  /* 0x0000000000047941 */ /* 0x000fea0003800200 */
.L_x_548:
        /* <DEDUP_REMOVED lines=14> */
[CC--:B------:R-:W-:Y:S01]  /*19400*/  FFMA R85, R18.reuse, R46.reuse, R45 ;  /* 0x0000002e12557223 */ /* 0x0c0fe2000000002d */
        /* <DEDUP_REMOVED lines=29> */
.L_x_551:
[----:B------:R-:W-:Y:S05]  /*195e0*/  BSYNC.RECONVERGENT B4 ;  /* 0x0000000000047941 */ /* 0x000fea0003800200 */
.L_x_550:
[----:B------:R-:W-:Y:S01]  /*195f0*/  FMNMX R58, R41, 9.9999999600419720025e-13, !PT ;  /* 0x2b8cbccc293a7809 */ /* 0x000fe20007800000 */
[----:B------:R-:W-:Y:S01]  /*19600*/  FADD R6, |R99|, |R10| ;  /* 0x4000000a63067221 */ /* 0x000fe20000000200 */
[----:B------:R-:W-:Y:S01]  /*19610*/  FADD R41, -R18, R52 ;  /* 0x0000003412297221 */ /* 0x000fe20000000100 */
[----:B------:R-:W-:Y:S01]  /*19620*/  BSSY.RECONVERGENT B4, `(.L_x_552) ;  /* 0x0000014000047945 */ /* 0x000fe20003800200 */
[----:B------:R-:W0:Y:S01]  /*19630*/  MUFU.RCP R51, R58 ;  /* 0x0000003a00337308 */ /* 0x000e220000001000 */
[----:B------:R-:W-:Y:S01]  /*19640*/  FADD R7, |R97|, R6 ;  /* 0x0000000661077221 */ /* 0x000fe20000000200 */
[----:B------:R-:W-:Y:S01]  /*19650*/  FADD R6, -R101, R52 ;  /* 0x0000003465067221 */ /* 0x000fe20000000100 */
[----:B------:R-:W-:Y:S02]  /*19660*/  FFMA R41, R48, R41, R45 ;  /* 0x0000002930297223 */ /* 0x000fe4000000002d */
[----:B------:R-:W-:Y:S01]  /*19670*/  FADD R7, |R8|, R7 ;  /* 0x0000000708077221 */ /* 0x000fe20000000200 */
[----:B------:R-:W-:-:S03]  /*19680*/  FFMA R6, R43, R6, R34 ;  /* 0x000000062b067223 */ /* 0x000fc60000000022 */
[----:B------:R-:W-:Y:S01]  /*19690*/  FMUL R7, R7, 0.5 ;  /* 0x3f00000007077820 */ /* 0x000fe20000400000 */
[----:B------:R-:W-:-:S03]  /*196a0*/  FADD R41, R6, R41 ;  /* 0x0000002906297221 */ /* 0x000fc60000000000 */
[----:B------:R-:W1:Y:S01]  /*196b0*/  FCHK P0, R7, R58 ;  /* 0x0000003a07007302 */ /* 0x000e620000000000 */
[----:B------:R-:W-:Y:S01]  /*196c0*/  FMUL R41, R41, 0.5 ;  /* 0x3f00000029297820 */ /* 0x000fe20000400000 */
        /* <DEDUP_REMOVED lines=9> */
.L_x_553:
[----:B------:R-:W-:Y:S05]  /*19760*/  BSYNC.RECONVERGENT B4 ;  /* 0x0000000000047941 */ /* 0x000fea0003800200 */
.L_x_552:
        /* <DEDUP_REMOVED lines=16> */
.L_x_555:
[----:B------:R-:W-:Y:S05]  /*19870*/  BSYNC.RECONVERGENT B4 ;  /* 0x0000000000047941 */ /* 0x000fea0003800200 */
.L_x_554:
        /* <DEDUP_REMOVED lines=15> */
.L_x_557:
[----:B------:R-:W-:Y:S05]  /*19970*/  BSYNC.RECONVERGENT B4 ;  /* 0x0000000000047941 */ /* 0x000fea0003800200 */
.L_x_556:
[C---:B------:R-:W-:Y:S01]  /*19980*/  FADD R7, R19.reuse, -R12 ;  /* 0x8000000c13077221 */ /* 0x040fe20000000000 */
[----:B------:R-:W-:Y:S01]  /*19990*/  FMUL R6, R12, R46 ;  /* 0x0000002e0c067220 */ /* 0x000fe20000400000 */
[-C--:B------:R-:W-:Y:S01]  /*199a0*/  FMUL R57, R19, R12.reuse ;  /* 0x0000000c13397220 */ /* 0x080fe20000400000 */
[-C--:B------:R-:W-:Y:S01]  /*199b0*/  FMUL R56, R84, R12.reuse ;  /* 0x0000000c54387220 */ /* 0x080fe20000400000 */
[----:B------:R-:W-:Y:S01]  /*199c0*/  FADD R51, R109, R51 ;  /* 0x000000336d337221 */ /* 0x000fe20000000000 */
[----:B------:R-:W-:Y:S01]  /*199d0*/  FMNMX R54, |R7|, 9.9999999600419720025e-13, !PT ;  /* 0x2b8cbccc07367809 */ /* 0x000fe20007800200 */
[----:B------:R-:W-:Y:S01]  /*199e0*/  FFMA R6, R19, R27, -R6 ;  /* 0x0000001b13067223 */ /* 0x000fe20000000806 */
[----:B------:R-:W-:Y:S01]  /*199f0*/  FADD R55, -R36, R33 ;  /* 0x0000002124377221 */ /* 0x000fe20000000100 */
[----:B------:R-:W-:Y:S01]  /*19a00*/  FFMA R56, R21, R19, -R56 ;  /* 0x0000001315387223 */ /* 0x000fe20000000838 */
[----:B------:R-:W-:Y:S01]  /*19a10*/  LOP3.LUT R64, R54, 0x80000000, R7, 0xb8, !PT ;  /* 0x8000000036407812 */ /* 0x000fe200078eb807 */
[-C--:B------:R-:W-:Y:S01]  /*19a20*/  FMUL R54, R85, R12.reuse ;  /* 0x0000000c55367220 */ /* 0x080fe20000400000 */
[----:B------:R-:W-:Y:S01]  /*19a30*/  FADD R7, -R27, R46 ;  /* 0x0000002e1b077221 */ /* 0x000fe20000000100 */
[----:B------:R-:W-:Y:S01]  /*19a40*/  FFMA R86, R53, R57, R6 ;  /* 0x0000003935567223 */ /* 0x000fe20000000006 */
[----:B------:R-:W-:Y:S01]  /*19a50*/  IADD3 R58, PT, PT, R64, 0x1800000, RZ ;  /* 0x01800000403a7810 */ /* 0x000fe20007ffe0ff */
[----:B------:R-:W-:Y:S01]  /*19a60*/  FFMA R54, R25, R19, -R54 ;  /* 0x0000001319367223 */ /* 0x000fe20000000836 */
[-C--:B------:R-:W-:Y:S01]  /*19a70*/  FMUL R6, R82, R12.reuse ;  /* 0x0000000c52067220 */ /* 0x080fe20000400000 */
[-C--:B------:R-:W-:Y:S01]  /*19a80*/  FMUL R53, R39, R12.reuse ;  /* 0x0000000c27357220 */ /* 0x080fe20000400000 */
[----:B------:R-:W-:Y:S01]  /*19a90*/  LOP3.LUT R58, R58, 0x7f800000, RZ, 0xc0, !PT ;  /* 0x7f8000003a3a7812 */ /* 0x000fe200078ec0ff */
[-C--:B------:R-:W-:Y:S01]  /*19aa0*/  FFMA R62, R7, R57.reuse, R54 ;  /* 0x00000039073e7223 */ /* 0x080fe20000000036 */
        /* <DEDUP_REMOVED lines=21> */
.L_x_559:
[----:B------:R-:W0:Y:S02]  /*19c00*/  MUFU.RCP R109, R64 ;  /* 0x00000040006d7308 */ /* 0x000e240000001000 */
[----:B0-----:R-:W-:-:S04]  /*19c10*/  FFMA R6, R64, R109, -1 ;  /* 0xbf80000040067423 */ /* 0x001fc8000000006d */
[----:B------:R-:W-:-:S04]  /*19c20*/  FADD.FTZ R6, -R6, -RZ ;  /* 0x800000ff06067221 */ /* 0x000fc80000010100 */
[----:B------:R-:W-:-:S07]  /*19c30*/  FFMA R109, R109, R6, R109 ;  /* 0x000000066d6d7223 */ /* 0x000fce000000006d */
.L_x_560:
[----:B------:R-:W-:Y:S05]  /*19c40*/  BSYNC.RECONVERGENT B2 ;  /* 0x0000000000027941 */ /* 0x000fea0003800200 */
.L_x_558:
        /* <DEDUP_REMOVED lines=25> */
.L_x_563:
[----:B------:R-:W-:Y:S05]  /*19de0*/  BSYNC.RECONVERGENT B4 ;  /* 0x0000000000047941 */ /* 0x000fea0003800200 */
.L_x_562:
        /* <DEDUP_REMOVED lines=17> */
.L_x_565:
[----:B------:R-:W-:Y:S05]  /*19f00*/  BSYNC.RECONVERGENT B4 ;  /* 0x0000000000047941 */ /* 0x000fea0003800200 */
.L_x_564:
        /* <DEDUP_REMOVED lines=14> */
.L_x_567:
[----:B------:R-:W-:Y:S05]  /*19ff0*/  BSYNC.RECONVERGENT B4 ;  /* 0x0000000000047941 */ /* 0x000fea0003800200 */
.L_x_566:
        /* <DEDUP_REMOVED lines=26> */
.L_x_561:
        /* <DEDUP_REMOVED lines=17> */
.L_x_569:
[----:B------:R-:W-:Y:S05]  /*1a2b0*/  BSYNC.RECONVERGENT B4 ;  /* 0x0000000000047941 */ /* 0x000fea0003800200 */
.L_x_568:
        /* <DEDUP_REMOVED lines=17> */
.L_x_571:
[----:B------:R-:W-:Y:S05]  /*1a3d0*/  BSYNC.RECONVERGENT B4 ;  /* 0x0000000000047941 */ /* 0x000fea0003800200 */
.L_x_570:
        /* <DEDUP_REMOVED lines=14> */
.L_x_573:
[----:B------:R-:W-:Y:S05]  /*1a4c0*/  BSYNC.RECONVERGENT B4 ;  /* 0x0000000000047941 */ /* 0x000fea0003800200 */
.L_x_572:
[-C--:B------:R-:W-:Y:S01]  /*1a4d0*/  FFMA R33, R10, R25.reuse, -R33 ;  /* 0x000000190a217223 */ /* 0x080fe20000000821 */
[----:B------:R-:W-:Y:S01]  /*1a4e0*/  FFMA R8, R8, R25, -R37 ;  /* 0x0000001908087223 */ /* 0x000fe20000000825 */
[C---:B------:R-:W-:Y:S01]  /*1a4f0*/  FADD R47, R25.reuse, -R47 ;  /* 0x8000002f192f7221 */ /* 0x040fe20000000000 */
        /* <DEDUP_REMOVED lines=23> */
.L_x_326:
[----:B------:R-:W-:Y:S05]  /*1a670*/  BSYNC.RELIABLE B3 ;  /* 0x0000000000037941 */ /* 0x000fea0003800100 */
.L_x_325:
        /* <DEDUP_REMOVED lines=8> */
[----:B0-----:R-:W-:-:S04]  /*1a700*/  FFMA R8, -R94, R109, R7 ;  /* 0x0000006d5e087223 */ /* 0x001fc80000000107 */
[----:B------:R-:W-:Y:S01]  /*1a710*/  FFMA R109, R6, R8, R109 ;  /* 0x00000008066d7223 */ /* 0x000fe2000000006d */
[----:B-1----:R-:W-:Y:S06]  /*1a720*/  @!P0 BRA `(.L_x_575) ;  /* 0x00000000000c8947 */ /* 0x002fec0003800000 */
[----:B------:R-:W-:Y:S02]  /*1a730*/  MOV R6, R94 ;  /* 0x0000005e00067202 */ /* 0x000fe40000000f00 */
[----:B------:R-:W-:-:S07]  /*1a740*/  MOV R108, 0x1a760 ;  /* 0x0001a760006c7802 */ /* 0x000fce0000000f00 */
[----:B------:R-:W-:Y:S05]  /*1a750*/  CALL.REL.NOINC `($__internal_2_$__cuda_sm3x_div_rn_noftz_f32_slowpath) ;  /* 0x0000038c00607944 */ /* 0x000fea0003c00000 */
.L_x_575:
[----:B------:R-:W-:Y:S05]  /*1a760*/  BSYNC.RECONVERGENT B4 ;  /* 0x0000000000047941 */ /* 0x000fea0003800200 */
.L_x_574:
        /* <DEDUP_REMOVED lines=10> */
.L_x_577:
[----:B-1----:R-:W-:Y:S01]  /*1a810*/  FMUL.FTZ R44, R7, R6 ;  /* 0x00000006072c7220 */ /* 0x002fe20000410000 */
[----:B------:R-:W-:-:S03]  /*1a820*/  FMUL.FTZ R6, R6, 0.5 ;  /* 0x3f00000006067820 */ /* 0x000fc60000410000 */
[----:B------:R-:W-:-:S04]  /*1a830*/  FFMA R7, -R44, R44, R7 ;  /* 0x0000002c2c077223 */ /* 0x000fc80000000107 */
[----:B------:R-:W-:-:S07]  /*1a840*/  FFMA R44, R7, R6, R44 ;  /* 0x00000006072c7223 */ /* 0x000fce000000002c */
.L_x_578:
[----:B------:R-:W-:Y:S05]  /*1a850*/  BSYNC.RECONVERGENT B1 ;  /* 0x0000000000017941 */ /* 0x000fea0003800200 */
.L_x_576:
[C-C-:B------:R-:W-:Y:S01]  /*1a860*/  FADD R6, R101.reuse, -R44.reuse ;  /* 0x8000002c65067221 */ /* 0x140fe20000000000 */
[C-C-:B------:R-:W-:Y:S01]  /*1a870*/  FADD R7, -R101.reuse, -R44.reuse ;  /* 0x8000002c65077221 */ /* 0x140fe20000000100 */
[----:B------:R-:W-:Y:S01]  /*1a880*/  FMUL R10, R44, 0.10000000149011611938 ;  /* 0x3dcccccd2c0a7820 */ /* 0x000fe20000400000 */
[C-C-:B------:R-:W-:Y:S01]  /*1a890*/  FADD R27, R101.reuse, R44.reuse ;  /* 0x0000002c651b7221 */ /* 0x140fe20000000000 */
[----:B------:R-:W-:Y:S02]  /*1a8a0*/  BSSY.RECONVERGENT B4, `(.L_x_579) ;  /* 0x0000019000047945 */ /* 0x000fe40003800200 */
[----:B------:R-:W-:Y:S01]  /*1a8b0*/  FMNMX R29, R6, R7, PT ;  /* 0x00000007061d7209 */ /* 0x000fe20003800000 */
[----:B------:R-:W-:-:S03]  /*1a8c0*/  FADD R6, -R101, R44 ;  /* 0x0000002c65067221 */ /* 0x000fc60000000100 */
[----:B------:R-:W-:Y:S02]  /*1a8d0*/  FSETP.GE.AND P0, PT, |R29|, R10, PT ;  /* 0x0000000a1d00720b */ /* 0x000fe40003f06200 */
[----:B------:R-:W-:-:S11]  /*1a8e0*/  FMNMX R27, R27, R6, !PT ;  /* 0x000000061b1b7209 */ /* 0x000fd60007800000 */
        /* <DEDUP_REMOVED lines=16> */
.L_x_582:
[----:B------:R-:W-:Y:S05]  /*1a9f0*/  BSYNC.RECONVERGENT B6 ;  /* 0x0000000000067941 */ /* 0x000fea0003800200 */
.L_x_581:
[----:B------:R-:W-:-:S04]  /*1aa00*/  FADD R109, R10, R109 ;  /* 0x0000006d0a6d7221 */ /* 0x000fc80000000000 */
[----:B------:R-:W-:-:S05]  /*1aa10*/  FMUL R109, R109, 0.5 ;  /* 0x3f0000006d6d7820 */ /* 0x000fca0000400000 */
[----:B------:R-:W-:-:S07]  /*1aa20*/  FSEL R29, R109, -R109, P4 ;  /* 0x8000006d6d1d7208 */ /* 0x000fce0002000000 */
.L_x_580:
[----:B------:R-:W-:Y:S05]  /*1aa30*/  BSYNC.RECONVERGENT B4 ;  /* 0x0000000000047941 */ /* 0x000fea0003800200 */
.L_x_579:
        /* <DEDUP_REMOVED lines=18> */
.L_x_586:
[----:B------:R-:W-:Y:S05]  /*1ab60*/  BSYNC.RECONVERGENT B6 ;  /* 0x0000000000067941 */ /* 0x000fea0003800200 */
.L_x_585:
[----:B------:R-:W-:-:S04]  /*1ab70*/  FADD R109, R10, R109 ;  /* 0x0000006d0a6d7221 */ /* 0x000fc80000000000 */
[----:B------:R-:W-:-:S05]  /*1ab80*/  FMUL R109, R109, 0.5 ;  /* 0x3f0000006d6d7820 */ /* 0x000fca0000400000 */
[----:B------:R-:W-:-:S07]  /*1ab90*/  FSEL R27, R109, -R109, P4 ;  /* 0x8000006d6d1b7208 */ /* 0x000fce0002000000 */
.L_x_584:
[----:B------:R-:W-:Y:S05]  /*1aba0*/  BSYNC.RECONVERGENT B4 ;  /* 0x0000000000047941 */ /* 0x000fea0003800200 */
.L_x_583:
        /* <DEDUP_REMOVED lines=21> */
.L_x_588:
[----:B------:R-:W-:Y:S05]  /*1ad00*/  BSYNC.RECONVERGENT B4 ;  /* 0x0000000000047941 */ /* 0x000fea0003800200 */
.L_x_587:
[----:B------:R-:W0:Y:S01]  /*1ad10*/  MUFU.RCP R7, R94 ;  /* 0x0000005e00077308 */ /* 0x000e220000001000 */
[----:B------:R-:W-:Y:S01]  /*1ad20*/  BSSY.RECONVERGENT B4, `(.L_x_589) ;  /* 0x0000014000047945 */ /* 0x000fe20003800200 */
[C---:B------:R-:W-:Y:S01]  /*1ad30*/  FMUL R36, R94.reuse, R95 ;  /* 0x0000005f5e247220 */ /* 0x040fe20000400000 */
[CC--:B------:R-:W-:Y:S01]  /*1ad40*/  FMUL R34, R94.reuse, -R101.reuse ;  /* 0x800000655e227220 */ /* 0x0c0fe20000400000 */
[C---:B------:R-:W-:Y:S01]  /*1ad50*/  FMUL R19, R94.reuse, R101 ;  /* 0x000000655e137220 */ /* 0x040fe20000400000 */
[C---:B------:R-:W-:Y:S01]  /*1ad60*/  FMUL R20, R94.reuse, R99 ;  /* 0x000000635e147220 */ /* 0x040fe20000400000 */
[C---:B------:R-:W-:Y:S02]  /*1ad70*/  FMUL R18, R94.reuse, R97 ;  /* 0x000000615e127220 */ /* 0x040fe40000400000 */
[----:B------:R-:W1:Y:S01]  /*1ad80*/  FCHK P0, R2, R94 ;  /* 0x0000005e02007302 */ /* 0x000e620000000000 */
[----:B0-----:R-:W-:-:S04]  /*1ad90*/  FFMA R6, -R94, R7, 1 ;  /* 0x3f8000005e067423 */ /* 0x001fc80000000107 */
[----:B------:R-:W-:Y:S01]  /*1ada0*/  FFMA R7, R7, R6, R7 ;  /* 0x0000000607077223 */ /* 0x000fe20000000007 */
[----:B------:R-:W-:-:S03]  /*1adb0*/  FFMA R6, R10, 0.5, R8 ;  /* 0x3f0000000a067823 */ /* 0x000fc60000000008 */
[----:B------:R-:W-:Y:S01]  /*1adc0*/  FFMA R109, R2, R7, RZ ;  /* 0x00000007026d7223 */ /* 0x000fe200000000ff */
[----:B------:R-:W-:-:S03]  /*1add0*/  FADD R25, R95, R6 ;  /* 0x000000065f197221 */ /* 0x000fc60000000000 */
[C---:B------:R-:W-:Y:S01]  /*1ade0*/  FFMA R12, -R94.reuse, R109, R2 ;  /* 0x0000006d5e0c7223 */ /* 0x040fe20000000102 */
[----:B------:R-:W-:-:S03]  /*1adf0*/  FMUL R25, R94, R25 ;  /* 0x000000195e197220 */ /* 0x000fc60000400000 */
[----:B------:R-:W-:Y:S01]  /*1ae00*/  FFMA R109, R7, R12, R109 ;  /* 0x0000000c076d7223 */ /* 0x000fe2000000006d */
[----:B-1----:R-:W-:Y:S06]  /*1ae10*/  @!P0 BRA `(.L_x_590) ;  /* 0x0000000000108947 */ /* 0x002fec0003800000 */
[----:B------:R-:W-:Y:S02]  /*1ae20*/  MOV R7, R2 ;  /* 0x0000000200077202 */ /* 0x000fe40000000f00 */
[----:B------:R-:W-:Y:S02]  /*1ae30*/  MOV R6, R94 ;  /* 0x0000005e00067202 */ /* 0x000fe40000000f00 */
[----:B------:R-:W-:-:S07]  /*1ae40*/  MOV R108, 0x1ae60 ;  /* 0x0001ae60006c7802 */ /* 0x000fce0000000f00 */
[----:B------:R-:W-:Y:S05]  /*1ae50*/  CALL.REL.NOINC `($__internal_2_$__cuda_sm3x_div_rn_noftz_f32_slowpath) ;  /* 0x0000038400a07944 */ /* 0x000fea0003c00000 */
.L_x_590:
[----:B------:R-:W-:Y:S05]  /*1ae60*/  BSYNC.RECONVERGENT B4 ;  /* 0x0000000000047941 */ /* 0x000fea0003800200 */
.L_x_589:
[----:B------:R-:W-:Y:S01]  /*1ae70*/  FFMA R10, R10, 0.5, R95 ;  /* 0x3f0000000a0a7823 */ /* 0x000fe2000000005f */
[----:B------:R-:W-:Y:S01]  /*1ae80*/  FSETP.GE.AND P0, PT, R29, RZ, PT ;  /* 0x000000ff1d00720b */ /* 0x000fe20003f06000 */
[CC--:B------:R-:W-:Y:S01]  /*1ae90*/  FFMA R14, R101.reuse, R19.reuse, R2 ;  /* 0x00000013650e7223 */ /* 0x0c0fe20000000002 */
[C---:B------:R-:W-:Y:S01]  /*1aea0*/  FMUL R12, R101.reuse, R20 ;  /* 0x00000014650c7220 */ /* 0x040fe20000400000 */
[----:B------:R-:W-:Y:S01]  /*1aeb0*/  FADD R109, R10, R109 ;  /* 0x0000006d0a6d7221 */ /* 0x000fe20000000000 */
[----:B------:R-:W-:Y:S01]  /*1aec0*/  FMUL R10, R101, R18 ;  /* 0x00000012650a7220 */ /* 0x000fe20000400000 */
[----:B------:R-:W-:Y:S02]  /*1aed0*/  MOV R86, R19 ;  /* 0x0000001300567202 */ /* 0x000fe40000000f00 */
[----:B------:R-:W-:Y:S01]  /*1aee0*/  FADD R109, R109, R8 ;  /* 0x000000086d6d7221 */ /* 0x000fe20000000000 */
[----:B------:R-:W-:Y:S01]  /*1aef0*/  FMUL R8, R101, R36 ;  /* 0x0000002465087220 */ /* 0x000fe20000400000 */
[----:B------:R-:W-:-:S02]  /*1af00*/  MOV R85, R14 ;  /* 0x0000000e00557202 */ /* 0x000fc40000000f00 */
[----:B------:R-:W-:Y:S01]  /*1af10*/  FMUL R6, R94, R109 ;  /* 0x0000006d5e067220 */ /* 0x000fe20000400000 */
[----:B------:R-:W-:Y:S02]  /*1af20*/  MOV R84, R12 ;  /* 0x0000000c00547202 */ /* 0x000fe40000000f00 */
[----:B------:R-:W-:Y:S01]  /*1af30*/  MOV R83, R10 ;  /* 0x0000000a00537202 */ /* 0x000fe20000000f00 */
[----:B------:R-:W-:Y:S01]  /*1af40*/  FMUL R21, R101, R6 ;  /* 0x0000000665157220 */ /* 0x000fe20000400000 */
[----:B------:R-:W-:-:S04]  /*1af50*/  MOV R81, R8 ;  /* 0x0000000800517202 */ /* 0x000fc80000000f00 */
[----:B------:R-:W-:Y:S01]  /*1af60*/  MOV R82, R21 ;  /* 0x0000001500527202 */ /* 0x000fe20000000f00 */
[----:B------:R-:W-:Y:S06]  /*1af70*/  @P0 BRA `(.L_x_499) ;  /* 0x00000010009c0947 */ /* 0x000fec0003800000 */
[----:B------:R-:W-:Y:S01]  /*1af80*/  FSETP.GTU.AND P0, PT, R27, RZ, PT ;  /* 0x000000ff1b00720b */ /* 0x000fe20003f0c000 */
[C---:B------:R-:W-:Y:S01]  /*1af90*/  FMUL R82, R101.reuse, -R6 ;  /* 0x8000000665527220 */ /* 0x040fe20000400000 */
[C---:B------:R-:W-:Y:S01]  /*1afa0*/  FFMA R85, -R101.reuse, R34, R2 ;  /* 0x0000002265557223 */ /* 0x040fe20000000102 */
[C---:B------:R-:W-:Y:S01]  /*1afb0*/  FMUL R84, R101.reuse, -R20 ;  /* 0x8000001465547220 */ /* 0x040fe20000400000 */
[C---:B------:R-:W-:Y:S01]  /*1afc0*/  FMUL R83, R101.reuse, -R18 ;  /* 0x8000001265537220 */ /* 0x040fe20000400000 */
[----:B------:R-:W-:Y:S01]  /*1afd0*/  FMUL R81, R101, -R36 ;  /* 0x8000002465517220 */ /* 0x000fe20000400000 */
[----:B------:R-:W-:-:S07]  /*1afe0*/  MOV R86, R34 ;  /* 0x0000002200567202 */ /* 0x000fce0000000f00 */
[----:B------:R-:W-:Y:S05]  /*1aff0*/  @!P0 BRA `(.L_x_499) ;  /* 0x00000010007c8947 */ /* 0x000fea0003800000 */
[C---:B------:R-:W-:Y:S01]  /*1b000*/  FADD R38, -R101.reuse, R29 ;  /* 0x0000001d65267221 */ /* 0x040fe20000000100 */
[----:B------:R-:W-:Y:S01]  /*1b010*/  FADD R37, R101, R27 ;  /* 0x0000001b65257221 */ /* 0x000fe20000000000 */
        /* <DEDUP_REMOVED lines=21> */
.L_x_592:
[----:B------:R-:W-:Y:S05]  /*1b170*/  BSYNC.RECONVERGENT B4 ;  /* 0x0000000000047941 */ /* 0x000fea0003800200 */
.L_x_591:
[----:B------:R-:W-:Y:S01]  /*1b180*/  FMNMX R46, R44, 9.9999999600419720025e-13, !PT ;  /* 0x2b8cbccc2c2e7809 */ /* 0x000fe20007800000 */
[----:B------:R-:W-:Y:S01]  /*1b190*/  FADD R6, |R99|, |R99| ;  /* 0x4000006363067221 */ /* 0x000fe20000000200 */
[----:B------:R-:W-:Y:S01]  /*1b1a0*/  FADD R31, R101, R40 ;  /* 0x00000028651f7221 */ /* 0x000fe20000000000 */
        /* <DEDUP_REMOVED lines=10> */
[----:B0-----:R-:W-:-:S04]  /*1b250*/  FFMA R44, -R46, R33, 1 ;  /* 0x3f8000002e2c7423 */ /* 0x001fc80000000121 */
[----:B------:R-:W-:Y:S01]  /*1b260*/  FFMA R44, R33, R44, R33 ;  /* 0x0000002c212c7223 */ /* 0x000fe20000000021 */
[----:B------:R-:W-:-:S03]  /*1b270*/  FMUL R33, R6, 0.5 ;  /* 0x3f00000006217820 */ /* 0x000fc60000400000 */
[----:B------:R-:W-:-:S04]  /*1b280*/  FFMA R41, R7, R44, RZ ;  /* 0x0000002c07297223 */ /* 0x000fc800000000ff */
[----:B------:R-:W-:-:S04]  /*1b290*/  FFMA R31, -R46, R41, R7 ;  /* 0x000000292e1f7223 */ /* 0x000fc80000000107 */
[----:B------:R-:W-:Y:S01]  /*1b2a0*/  FFMA R109, R44, R31, R41 ;  /* 0x0000001f2c6d7223 */ /* 0x000fe20000000029 */
[----:B-1----:R-:W-:Y:S06]  /*1b2b0*/  @!P0 BRA `(.L_x_594) ;  /* 0x00000000000c8947 */ /* 0x002fec0003800000 */
[----:B------:R-:W-:Y:S02]  /*1b2c0*/  MOV R6, R46 ;  /* 0x0000002e00067202 */ /* 0x000fe40000000f00 */
[----:B------:R-:W-:-:S07]  /*1b2d0*/  MOV R108, 0x1b2f0 ;  /* 0x0001b2f0006c7802 */ /* 0x000fce0000000f00 */
[----:B------:R-:W-:Y:S05]  /*1b2e0*/  CALL.REL.NOINC `($__internal_2_$__cuda_sm3x_div_rn_noftz_f32_slowpath) ;  /* 0x00000380007c7944 */ /* 0x000fea0003c00000 */
.L_x_594:
[----:B------:R-:W-:Y:S05]  /*1b2f0*/  BSYNC.RECONVERGENT B4 ;  /* 0x0000000000047941 */ /* 0x000fea0003800200 */
.L_x_593:
        /* <DEDUP_REMOVED lines=16> */
.L_x_596:
[----:B------:R-:W-:Y:S05]  /*1b400*/  BSYNC.RECONVERGENT B4 ;  /* 0x0000000000047941 */ /* 0x000fea0003800200 */
.L_x_595:
[C-C-:B------:R-:W-:Y:S01]  /*1b410*/  FADD R6, R94.reuse, R94.reuse ;  /* 0x0000005e5e067221 */ /* 0x140fe20000000000 */
[----:B------:R-:W-:Y:S01]  /*1b420*/  FADD R31, R94, -R94 ;  /* 0x8000005e5e1f7221 */ /* 0x000fe20000000000 */
        /* <DEDUP_REMOVED lines=13> */
.L_x_598:
[----:B------:R-:W-:Y:S05]  /*1b500*/  BSYNC.RECONVERGENT B4 ;  /* 0x0000000000047941 */ /* 0x000fea0003800200 */
.L_x_597:
[----:B------:R-:W-:Y:S01]  /*1b510*/  FADD R7, R27, -R29 ;  /* 0x8000001d1b077221 */ /* 0x000fe20000000000 */
[----:B------:R-:W-:Y:S01]  /*1b520*/  FMUL R6, R29, R34 ;  /* 0x000000221d067220 */ /* 0x000fe20000400000 */
[-C--:B------:R-:W-:Y:S01]  /*1b530*/  FMUL R44, R27, R29.reuse ;  /* 0x0000001d1b2c7220 */ /* 0x080fe20000400000 */
[----:B------:R-:W-:Y:S01]  /*1b540*/  FMUL R45, R84, R29 ;  /* 0x0000001d542d7220 */ /* 0x000fe20000400000 */
[----:B------:R-:W-:Y:S01]  /*1b550*/  FADD R43, R109, R43 ;  /* 0x0000002b6d2b7221 */ /* 0x000fe20000000000 */
[----:B------:R-:W-:Y:S01]  /*1b560*/  FMNMX R42, |R7|, 9.9999999600419720025e-13, !PT ;  /* 0x2b8cbccc072a7809 */ /* 0x000fe20007800200 */
[-C--:B------:R-:W-:Y:S01]  /*1b570*/  FFMA R6, R19, R27.reuse, -R6 ;  /* 0x0000001b13067223 */ /* 0x080fe20000000806 */
[----:B------:R-:W-:Y:S01]  /*1b580*/  FADD R48, R20, -R20 ;  /* 0x8000001414307221 */ /* 0x000fe20000000000 */
[----:B------:R-:W-:Y:S01]  /*1b590*/  FFMA R45, R12, R27, -R45 ;  /* 0x0000001b0c2d7223 */ /* 0x000fe2000000082d */
[----:B------:R-:W-:Y:S01]  /*1b5a0*/  LOP3.LUT R54, R42, 0x80000000, R7, 0xb8, !PT ;  /* 0x800000002a367812 */ /* 0x000fe200078eb807 */
[----:B------:R-:W-:Y:S01]  /*1b5b0*/  FMUL R7, R85, R29 ;  /* 0x0000001d55077220 */ /* 0x000fe20000400000 */
[----:B------:R-:W-:Y:S01]  /*1b5c0*/  FADD R42, -R19, R34 ;  /* 0x00000022132a7221 */ /* 0x000fe20000000100 */
[-C--:B------:R-:W-:Y:S01]  /*1b5d0*/  FFMA R86, R31, R44.reuse, R6 ;  /* 0x0000002c1f567223 */ /* 0x080fe20000000006 */
        /* <DEDUP_REMOVED lines=9> */
[-C--:B------:R-:W-:Y:S01]  /*1b670*/  FFMA R48, R48, R44.reuse, R45 ;  /* 0x0000002c30307223 */ /* 0x080fe2000000002d */
[----:B------:R-:W-:Y:S01]  /*1b680*/  FADD R52, R36, -R36 ;  /* 0x8000002424347221 */ /* 0x000fe20000000000 */
[-C--:B------:R-:W-:Y:S01]  /*1b690*/  FFMA R42, R21, R27.reuse, -R6 ;  /* 0x0000001b152a7223 */ /* 0x080fe20000000806 */
[-C--:B------:R-:W-:Y:S01]  /*1b6a0*/  FFMA R31, R8, R27.reuse, -R31 ;  /* 0x0000001b081f7223 */ /* 0x080fe2000000081f */
[----:B------:R-:W-:Y:S01]  /*1b6b0*/  FADD R46, R18, -R18 ;  /* 0x80000012122e7221 */ /* 0x000fe20000000000 */
        /* <DEDUP_REMOVED lines=13> */
.L_x_600:
[----:B------:R-:W0:Y:S02]  /*1b790*/  MUFU.RCP R109, R54 ;  /* 0x00000036006d7308 */ /* 0x000e240000001000 */
[----:B0-----:R-:W-:-:S04]  /*1b7a0*/  FFMA R6, R54, R109, -1 ;  /* 0xbf80000036067423 */ /* 0x001fc8000000006d */
[----:B------:R-:W-:-:S04]  /*1b7b0*/  FADD.FTZ R6, -R6, -RZ ;  /* 0x800000ff06067221 */ /* 0x000fc80000010100 */
[----:B------:R-:W-:-:S07]  /*1b7c0*/  FFMA R109, R109, R6, R109 ;  /* 0x000000066d6d7223 */ /* 0x000fce000000006d */
.L_x_601:
[----:B------:R-:W-:Y:S05]  /*1b7d0*/  BSYNC.RECONVERGENT B2 ;  /* 0x0000000000027941 */ /* 0x000fea0003800200 */
.L_x_599:
        /* <DEDUP_REMOVED lines=25> */
.L_x_604:
[----:B------:R-:W-:Y:S05]  /*1b970*/  BSYNC.RECONVERGENT B4 ;  /* 0x0000000000047941 */ /* 0x000fea0003800200 */
.L_x_603:
        /* <DEDUP_REMOVED lines=17> */
.L_x_606:
[----:B------:R-:W-:Y:S05]  /*1ba90*/  BSYNC.RECONVERGENT B4 ;  /* 0x0000000000047941 */ /* 0x000fea0003800200 */
.L_x_605:
        /* <DEDUP_REMOVED lines=14> */
.L_x_608:
[----:B------:R-:W-:Y:S05]  /*1bb80*/  BSYNC.RECONVERGENT B4 ;  /* 0x0000000000047941 */ /* 0x000fea0003800200 */
.L_x_607:
[----:B------:R-:W-:Y:S01]  /*1bb90*/  FADD R54, -R25, R54 ;  /* 0x0000003619367221 */ /* 0x000fe20000000100 */
[----:B------:R-:W-:Y:S01]  /*1bba0*/  FFMA R25, R99, R52, -R20 ;  /* 0x0000003463197223 */ /* 0x000fe20000000814 */
[----:B------:R-:W-:Y:S01]  /*1bbb0*/  FADD R109, -R36, R109 ;  /* 0x0000006d246d7221 */ /* 0x000fe20000000100 */
[----:B------:R-:W-:Y:S01]  /*1bbc0*/  FADD R6, -R94, R52 ;  /* 0x000000345e067221 */ /* 0x000fe20000000100 */
[--C-:B------:R-:W-:Y:S01]  /*1bbd0*/  FFMA R7, R52, R40, -R19.reuse ;  /* 0x0000002834077223 */ /* 0x100fe20000000813 */
[----:B------:R-:W-:Y:S01]  /*1bbe0*/  FFMA R27, R97, R52, -R18 ;  /* 0x00000034611b7223 */ /* 0x000fe20000000812 */
        /* <DEDUP_REMOVED lines=20> */
.L_x_602:
        /* <DEDUP_REMOVED lines=17> */
.L_x_610:
[----:B------:R-:W-:Y:S05]  /*1be40*/  BSYNC.RECONVERGENT B4 ;  /* 0x0000000000047941 */ /* 0x000fea0003800200 */
.L_x_609:
[----:B------:R-:W0:Y:S01]  /*1be50*/  MUFU.RCP R7, R8 ;  /* 0x0000000800077308 */ /* 0x000e220000001000 */
[----:B------:R-:W-:Y:S01]  /*1be60*/  FMUL R6, R25, R37 ;  /* 0x0000002519067220 */ /* 0x000fe20000400000 */
[----:B------:R-:W-:Y:S03]  /*1be70*/  BSSY.RECONVERGENT B4, `(.L_x_611) ;  /* 0x000000f000047945 */ /* 0x000fe60003800200 */
[----:B------:R-:W-:-:S04]  /*1be80*/  FFMA R6, R101, R2, R6 ;  /* 0x0000000265067223 */ /* 0x000fc80000000006 */
        /* <DEDUP_REMOVED lines=13> */
.L_x_612:
[----:B------:R-:W-:Y:S05]  /*1bf60*/  BSYNC.RECONVERGENT B4 ;  /* 0x0000000000047941 */ /* 0x000fea0003800200 */
.L_x_611:
        /* <DEDUP_REMOVED lines=14> */
.L_x_614:
[----:B------:R-:W-:Y:S05]  /*1c050*/  BSYNC.RECONVERGENT B4 ;  /* 0x0000000000047941 */ /* 0x000fea0003800200 */
.L_x_613:
[----:B------:R-:W-:Y:S01]  /*1c060*/  FADD R25, -R25, R10 ;  /* 0x0000000a19197221 */ /* 0x000fe20000000100 */
[----:B------:R-:W-:Y:S01]  /*1c070*/  FADD R36, -R36, R109 ;  /* 0x0000006d24247221 */ /* 0x000fe20000000100 */
[----:B------:R-:W-:Y:S01]  /*1c080*/  FADD R7, -R94, R19 ;  /* 0x000000135e077221 */ /* 0x000fe20000000100 */
[----:B------:R-:W-:Y:S01]  /*1c090*/  FFMA R40, R19, R40, -R34 ;  /* 0x0000002813287223 */ /* 0x000fe20000000822 */
[-C--:B------:R-:W-:Y:S01]  /*1c0a0*/  FFMA R21, R99, R19.reuse, -R20 ;  /* 0x0000001363157223 */ /* 0x080fe20000000814 */
        /* <DEDUP_REMOVED lines=20> */
.L_x_499:
[----:B------:R-:W-:Y:S05]  /*1c1f0*/  BSYNC.RECONVERGENT B5 ;  /* 0x0000000000057941 */ /* 0x000fea0003800200 */
.L_x_324:
[----:B------:R-:W-:Y:S01]  /*1c200*/  IADD3 R4, PT, PT, R23, R4, RZ ;  /* 0x0000000417047210 */ /* 0x000fe20007ffe0ff */
[----:B------:R-:W-:Y:S01]  /*1c210*/  BSSY.RECONVERGENT B5, `(.L_x_615) ;  /* 0x0000cdc000057945 */ /* 0x000fe20003800200 */
[C---:B------:R-:W-:Y:S02]  /*1c220*/  LEA R12, R13.reuse, R32, 0x2 ;  /* 0x000000200d0c7211 */ /* 0x040fe400078e10ff */
[C---:B------:R-:W-:Y:S01]  /*1c230*/  LEA R14, R13.reuse, R30, 0x2 ;  /* 0x0000001e0d0e7211 */ /* 0x040fe200078e10ff */
[C---:B------:R-:W-:Y:S01]  /*1c240*/  IMAD R6, R13.reuse, R4, R68 ;  /* 0x000000040d067224 */ /* 0x040fe200078e0244 */
[-C--:B------:R-:W-:Y:S02]  /*1c250*/  LEA R20, R13, R26.reuse, 0x2 ;  /* 0x0000001a0d147211 */ /* 0x080fe400078e10ff */
[----:B------:R-:W-:Y:S02]  /*1c260*/  LEA R10, R17, R26, 0x2 ;  /* 0x0000001a110a7211 */ /* 0x000fe400078e10ff */
[----:B------:R-:W-:-:S02]  /*1c270*/  IADD3 R66, PT, PT, R13, R6, RZ ;  /* 0x000000060d427210 */ /* 0x000fc40007ffe0ff */
[C---:B------:R-:W-:Y:S02]  /*1c280*/  LEA R18, R13.reuse, R28, 0x2 ;  /* 0x0000001c0d127211 */ /* 0x040fe400078e10ff */
[-C--:B------:R-:W-:Y:S01]  /*1c290*/  LEA R26, R13, R24.reuse, 0x2 ;  /* 0x000000180d1a7211 */ /* 0x080fe200078e10ff */
[----:B------:R-:W-:Y:S01]  /*1c2a0*/  LDS R10, [R10+0x24] ;  /* 0x000024000a0a7984 */ /* 0x000fe20000000800 */
[----:B------:R-:W-:Y:S02]  /*1c2b0*/  LEA R57, R17, R24, 0x2 ;  /* 0x0000001811397211 */ /* 0x000fe400078e10ff */
[----:B------:R-:W-:Y:S02]  /*1c2c0*/  IADD3 R42, PT, PT, R66, UR19, R13 ;  /* 0x00000013422a7c10 */ /* 0x000fe4000fffe00d */
[-C--:B------:R-:W-:Y:S02]  /*1c2d0*/  LEA R24, R13, R22.reuse, 0x2 ;  /* 0x000000160d187211 */ /* 0x080fe400078e10ff */
[----:B------:R-:W-:Y:S01]  /*1c2e0*/  LEA R55, R17, R22, 0x2 ;  /* 0x0000001611377211 */ /* 0x000fe200078e10ff */
[----:B------:R-:W-:Y:S01]  /*1c2f0*/  LDS R57, [R57+0x24] ;  /* 0x0000240039397984 */ /* 0x000fe20000000800 */
[----:B------:R-:W-:-:S02]  /*1c300*/  LEA R22, R13, R12, 0x2 ;  /* 0x0000000c0d167211 */ /* 0x000fc400078e10ff */
[----:B------:R-:W-:Y:S01]  /*1c310*/  LEA R52, R17, R12, 0x2 ;  /* 0x0000000c11347211 */ /* 0x000fe200078e10ff */
[----:B------:R-:W0:Y:S01]  /*1c320*/  LDS.U8 R42, [R42+0x3] ;  /* 0x000003002a2a7984 */ /* 0x000e220000000000 */
[-C--:B------:R-:W-:Y:S02]  /*1c330*/  LEA R12, R13, R14.reuse, 0x2 ;  /* 0x0000000e0d0c7211 */ /* 0x080fe400078e10ff */
[----:B------:R-:W-:Y:S01]  /*1c340*/  LEA R53, R17, R14, 0x2 ;  /* 0x0000000e11357211 */ /* 0x000fe200078e10ff */
[----:B------:R-:W1:Y:S01]  /*1c350*/  LDS R55, [R55+0x24] ;  /* 0x0000240037377984 */ /* 0x000e620000000800 */
[-C--:B------:R-:W-:Y:S02]  /*1c360*/  LEA R14, R13, R18.reuse, 0x2 ;  /* 0x000000120d0e7211 */ /* 0x080fe400078e10ff */
[----:B------:R-:W-:Y:S01]  /*1c370*/  LEA R51, R17, R18, 0x2 ;  /* 0x0000001211337211 */ /* 0x000fe200078e10ff */
[----:B------:R-:W2:Y:S01]  /*1c380*/  LDS R52, [R52+0x24] ;  /* 0x0000240034347984 */ /* 0x000ea20000000800 */
[----:B------:R-:W-:-:S02]  /*1c390*/  LEA R18, R13, R20, 0x2 ;  /* 0x000000140d127211 */ /* 0x000fc400078e10ff */
[----:B------:R-:W-:Y:S01]  /*1c3a0*/  LEA R49, R17, R20, 0x2 ;  /* 0x0000001411317211 */ /* 0x000fe200078e10ff */
[----:B------:R-:W3:Y:S01]  /*1c3b0*/  LDS R53, [R53+0x24] ;  /* 0x0000240035357984 */ /* 0x000ee20000000800 */
[-C--:B------:R-:W-:Y:S02]  /*1c3c0*/  LEA R20, R13, R26.reuse, 0x2 ;  /* 0x0000001a0d147211 */ /* 0x080fe400078e10ff */
[----:B------:R-:W-:Y:S01]  /*1c3d0*/  LEA R50, R17, R26, 0x2 ;  /* 0x0000001a11327211 */ /* 0x000fe200078e10ff */
[----:B------:R-:W4:Y:S01]  /*1c3e0*/  LDS R51, [R51+0x24] ;  /* 0x0000240033337984 */ /* 0x000f220000000800 */
[----:B------:R-:W-:Y:S02]  /*1c3f0*/  LEA R26, R13, R24, 0x2 ;  /* 0x000000180d1a7211 */ /* 0x000fe400078e10ff */
[C---:B------:R-:W-:Y:S01]  /*1c400*/  LEA R30, R17.reuse, R30, 0x2 ;  /* 0x0000001e111e7211 */ /* 0x040fe200078e10ff */
[----:B------:R-:W0:Y:S01]  /*1c410*/  LDS R49, [R49+0x24] ;  /* 0x0000240031317984 */ /* 0x000e220000000800 */
[----:B------:R-:W-:-:S02]  /*1c420*/  LEA R47, R17, R22, 0x2 ;  /* 0x00000016112f7211 */ /* 0x000fc400078e10ff */
[C---:B------:R-:W-:Y:S01]  /*1c430*/  LEA R46, R17.reuse, R12, 0x2 ;  /* 0x0000000c112e7211 */ /* 0x040fe200078e10ff */
[----:B------:R5:W0:Y:S01]  /*1c440*/  LDS R4, [R30+0x24] ;  /* 0x000024001e047984 */ /* 0x000a220000000800 */
[C---:B------:R-:W-:Y:S02]  /*1c450*/  LEA R45, R17.reuse, R14, 0x2 ;  /* 0x0000000e112d7211 */ /* 0x040fe400078e10ff */
[C---:B------:R-:W-:Y:S01]  /*1c460*/  LEA R44, R17.reuse, R18, 0x2 ;  /* 0x00000012112c7211 */ /* 0x040fe200078e10ff */
[----:B------:R-:W0:Y:S01]  /*1c470*/  LDS R50, [R50+0x24] ;  /* 0x0000240032327984 */ /* 0x000e220000000800 */
[----:B------:R-:W-:Y:S02]  /*1c480*/  LEA R41, R17, R26, 0x2 ;  /* 0x0000001a11297211 */ /* 0x000fe400078e10ff */
[C---:B------:R-:W-:Y:S01]  /*1c490*/  LEA R16, R6.reuse, R16, 0x2 ;  /* 0x0000001006107211 */ /* 0x040fe200078e10ff */
[----:B------:R-:W0:Y:S01]  /*1c4a0*/  LDS R47, [R47+0x24] ;  /* 0x000024002f2f7984 */ /* 0x000e220000000800 */
[----:B------:R-:W-:-:S02]  /*1c4b0*/  LEA R22, R6, R11, 0x2 ;  /* 0x0000000b06167211 */ /* 0x000fc400078e10ff */
[C---:B------:R-:W-:Y:S01]  /*1c4c0*/  LEA R12, R6.reuse, R9, 0x2 ;  /* 0x00000009060c7211 */ /* 0x040fe200078e10ff */
[----:B------:R-:W0:Y:S01]  /*1c4d0*/  LDS R46, [R46+0x24] ;  /* 0x000024002e2e7984 */ /* 0x000e220000000800 */
[C---:B------:R-:W-:Y:S02]  /*1c4e0*/  LEA R14, R6.reuse, R5, 0x2 ;  /* 0x00000005060e7211 */ /* 0x040fe400078e10ff */
[C---:B------:R-:W-:Y:S01]  /*1c4f0*/  LEA R18, R6.reuse, R3, 0x2 ;  /* 0x0000000306127211 */ /* 0x040fe200078e10ff */
[----:B------:R-:W0:Y:S01]  /*1c500*/  LDS R45, [R45+0x24] ;  /* 0x000024002d2d7984 */ /* 0x000e220000000800 */
[----:B------:R-:W-:Y:S02]  /*1c510*/  LEA R26, R6, UR18, 0x2 ;  /* 0x00000012061a7c11 */ /* 0x000fe4000f8e10ff */
[C---:B------:R-:W-:Y:S01]  /*1c520*/  LEA R59, R17.reuse, R32, 0x2 ;  /* 0x00000020113b7211 */ /* 0x040fe200078e10ff */
[----:B------:R-:W0:Y:S01]  /*1c530*/  LDS R44, [R44+0x24] ;  /* 0x000024002c2c7984 */ /* 0x000e220000000800 */
[----:B------:R-:W-:-:S02]  /*1c540*/  LEA R8, R17, R28, 0x2 ;  /* 0x0000001c11087211 */ /* 0x000fc400078e10ff */
[C---:B------:R-:W-:Y:S01]  /*1c550*/  LEA R48, R17.reuse, R24, 0x2 ;  /* 0x0000001811307211 */ /* 0x040fe200078e10ff */
[----:B------:R-:W1:Y:S01]  /*1c560*/  LDS R41, [R41+0x24] ;  /* 0x0000240029297984 */ /* 0x000e620000000800 */
[----:B------:R-:W-:Y:S02]  /*1c570*/  LEA R43, R17, R20, 0x2 ;  /* 0x00000014112b7211 */ /* 0x000fe400078e10ff */
[C---:B------:R-:W-:Y:S01]  /*1c580*/  LEA R20, R13.reuse, R16, 0x2 ;  /* 0x000000100d147211 */ /* 0x040fe200078e10ff */
[----:B------:R-:W1:Y:S01]  /*1c590*/  LDS R59, [R59+0x24] ;  /* 0x000024003b3b7984 */ /* 0x000e620000000800 */
[C---:B------:R-:W-:Y:S02]  /*1c5a0*/  LEA R24, R13.reuse, R22, 0x2 ;  /* 0x000000160d187211 */ /* 0x040fe400078e10ff */
[C---:B------:R-:W-:Y:S01]  /*1c5b0*/  LEA R28, R13.reuse, R12, 0x2 ;  /* 0x0000000c0d1c7211 */ /* 0x040fe200078e10ff */
[----:B------:R-:W1:Y:S01]  /*1c5c0*/  LDS R8, [R8+0x24] ;  /* 0x0000240008087984 */ /* 0x000e620000000800 */
[----:B-----5:R-:W-:-:S02]  /*1c5d0*/  LEA R30, R13, R14, 0x2 ;  /* 0x0000000e0d1e7211 */ /* 0x020fc400078e10ff */
[C---:B------:R-:W-:Y:S01]  /*1c5e0*/  LEA R32, R13.reuse, R18, 0x2 ;  /* 0x000000120d207211 */ /* 0x040fe200078e10ff */
[----:B------:R-:W1:Y:S01]  /*1c5f0*/  LDS R48, [R48+0x24] ;  /* 0x0000240030307984 */ /* 0x000e620000000800 */
[----:B------:R-:W-:Y:S02]  /*1c600*/  LEA R34, R13, R26, 0x2 ;  /* 0x0000001a0d227211 */ /* 0x000fe400078e10ff */
[C---:B------:R-:W-:Y:S01]  /*1c610*/  LEA R64, R17.reuse, R16, 0x2 ;  /* 0x0000001011407211 */ /* 0x040fe200078e10ff */
[----:B------:R-:W1:Y:S01]  /*1c620*/  LDS R43, [R43+0x24] ;  /* 0x000024002b2b7984 */ /* 0x000e620000000800 */
[C---:B------:R-:W-:Y:S02]  /*1c630*/  LEA R71, R17.reuse, R22, 0x2 ;  /* 0x0000001611477211 */ /* 0x040fe400078e10ff */
[C---:B------:R-:W-:Y:S02]  /*1c640*/  LEA R69, R17.reuse, R12, 0x2 ;  /* 0x0000000c11457211 */ /* 0x040fe400078e10ff */
[C---:B------:R-:W-:Y:S01]  /*1c650*/  LEA R67, R17.reuse, R14, 0x2 ;  /* 0x0000000e11437211 */ /* 0x040fe200078e10ff */
[----:B------:R-:W1:Y:S01]  /*1c660*/  LDS R64, [R64+0x24] ;  /* 0x0000240040407984 */ /* 0x000e620000000800 */
[----:B------:R-:W-:-:S02]  /*1c670*/  LEA R62, R17, R18, 0x2 ;  /* 0x00000012113e7211 */ /* 0x000fc400078e10ff */
[C---:B------:R-:W-:Y:S01]  /*1c680*/  LEA R65, R17.reuse, R26, 0x2 ;  /* 0x0000001a11417211 */ /* 0x040fe200078e10ff */
[----:B------:R-:W1:Y:S01]  /*1c690*/  LDS R71, [R71+0x24] ;  /* 0x0000240047477984 */ /* 0x000e620000000800 */
[C---:B------:R-:W-:Y:S02]  /*1c6a0*/  LEA R20, R17.reuse, R20, 0x2 ;  /* 0x0000001411147211 */ /* 0x040fe400078e10ff */
[C---:B------:R-:W-:Y:S01]  /*1c6b0*/  LEA R24, R17.reuse, R24, 0x2 ;  /* 0x0000001811187211 */ /* 0x040fe200078e10ff */
[----:B------:R-:W1:Y:S01]  /*1c6c0*/  LDS R69, [R69+0x24] ;  /* 0x0000240045457984 */ /* 0x000e620000000800 */
[C---:B------:R-:W-:Y:S02]  /*1c6d0*/  LEA R28, R17.reuse, R28, 0x2 ;  /* 0x0000001c111c7211 */ /* 0x040fe400078e10ff */
[C---:B------:R-:W-:Y:S01]  /*1c6e0*/  LEA R30, R17.reuse, R30, 0x2 ;  /* 0x0000001e111e7211 */ /* 0x040fe200078e10ff */
[----:B------:R-:W1:Y:S01]  /*1c6f0*/  LDS R67, [R67+0x24] ;  /* 0x0000240043437984 */ /* 0x000e620000000800 */
[----:B------:R-:W-:-:S02]  /*1c700*/  LEA R32, R17, R32, 0x2 ;  /* 0x0000002011207211 */ /* 0x000fc400078e10ff */
[----:B------:R-:W-:Y:S01]  /*1c710*/  LEA R34, R17, R34, 0x2 ;  /* 0x0000002211227211 */ /* 0x000fe200078e10ff */
[----:B------:R-:W1:Y:S01]  /*1c720*/  LDS R62, [R62+0x24] ;  /* 0x000024003e3e7984 */ /* 0x000e620000000800 */
[----:B0-----:R-:W-:-:S03]  /*1c730*/  LOP3.LUT P0, RZ, R42, 0xff, R87, 0xc8, !PT ;  /* 0x000000ff2aff7812 */ /* 0x001fc6000780c857 */
[----:B------:R-:W0:Y:S04]  /*1c740*/  LDS R65, [R65+0x24] ;  /* 0x0000240041417984 */ /* 0x000e280000000800 */
[----:B------:R0:W0:Y:S04]  /*1c750*/  LDS R63, [R20+0x24] ;  /* 0x00002400143f7984 */ /* 0x0000280000000800 */
[----:B------:R0:W0:Y:S04]  /*1c760*/  LDS R60, [R24+0x24] ;  /* 0x00002400183c7984 */ /* 0x0000280000000800 */
[----:B------:R0:W0:Y:S04]  /*1c770*/  LDS R58, [R28+0x24] ;  /* 0x000024001c3a7984 */ /* 0x0000280000000800 */
[----:B------:R0:W0:Y:S04]  /*1c780*/  LDS R56, [R30+0x24] ;  /* 0x000024001e387984 */ /* 0x0000280000000800 */
[----:B------:R0:W0:Y:S04]  /*1c790*/  LDS R61, [R32+0x24] ;  /* 0x00002400203d7984 */ /* 0x0000280000000800 */
[----:B------:R0:W0:Y:S01]  /*1c7a0*/  LDS R54, [R34+0x24] ;  /* 0x0000240022367984 */ /* 0x0000220000000800 */
[----:B--234-:R-:W-:Y:S05]  /*1c7b0*/  @P0 BRA `(.L_x_616) ;  /* 0x000000ac00200947 */ /* 0x01cfea0003800000 */
[----:B------:R-:W2:Y:S01]  /*1c7c0*/  LDS.U8 R7, [R6+UR19+0x3] ;  /* 0x0000031306077984 */ /* 0x000ea20008000000 */
[----:B------:R-:W-:Y:S01]  /*1c7d0*/  BSSY.RELIABLE B4, `(.L_x_617) ;  /* 0x00008b7000047945 */ /* 0x000fe20003800100 */
[----:B0-----:R-:W-:Y:S02]  /*1c7e0*/  IADD3 R20, PT, PT, R6, UR19, RZ ;  /* 0x0000001306147c10 */ /* 0x001fe4000fffe0ff */
[----:B--2---:R-:W-:-:S13]  /*1c7f0*/  ISETP.NE.AND P0, PT, R7, RZ, PT ;  /* 0x000000ff0700720c */ /* 0x004fda0003f05270 */
[----:B------:R-:W-:Y:S05]  /*1c800*/  @P0 BRA `(.L_x_618) ;  /* 0x0000008800cc0947 */ /* 0x000fea0003800000 */
[----:B------:R-:W-:Y:S02]  /*1c810*/  IADD3 R20, PT, PT, R13, R20, RZ ;  /* 0x000000140d147210 */ /* 0x000fe40007ffe0ff */
[----:B------:R-:W-:-:S04]  /*1c820*/  ISETP.NE.AND P0, PT, R87, RZ, PT ;  /* 0x000000ff5700720c */ /* 0x000fc80003f05270 */
[----:B------:R-:W0:Y:S01]  /*1c830*/  LDS.U8 R20, [R20+0x3] ;  /* 0x0000030014147984 */ /* 0x000e220000000000 */
[----:B------:R-:W-:-:S04]  /*1c840*/  ISETP.NE.OR P0, PT, R42, RZ, P0 ;  /* 0x000000ff2a00720c */ /* 0x000fc80000705670 */
[----:B0-----:R-:W-:-:S13]  /*1c850*/  ISETP.NE.OR P0, PT, R20, RZ, P0 ;  /* 0x000000ff1400720c */ /* 0x001fda0000705670 */
[----:B------:R-:W-:Y:S05]  /*1c860*/  @P0 BRA `(.L_x_618) ;  /* 0x0000008800b40947 */ /* 0x000fea0003800000 */
[----:B------:R-:W-:-:S05]  /*1c870*/  IADD3 R6, PT, PT, R13, R70, RZ ;  /* 0x000000460d067210 */ /* 0x000fca0007ffe0ff */
[----:B------:R-:W0:Y:S02]  /*1c880*/  LDS.U8 R7, [R6+0x3] ;  /* 0x0000030006077984 */ /* 0x000e240000000000 */
[----:B0-----:R-:W-:-:S13]  /*1c890*/  ISETP.NE.AND P0, PT, R7, RZ, PT ;  /* 0x000000ff0700720c */ /* 0x001fda0003f05270 */
[----:B------:R-:W-:Y:S05]  /*1c8a0*/  @P0 BRA `(.L_x_618) ;  /* 0x0000008800a40947 */ /* 0x000fea0003800000 */
[----:B------:R-:W-:-:S06]  /*1c8b0*/  IADD3 R6, PT, PT, R13, R6, RZ ;  /* 0x000000060d067210 */ /* 0x000fcc0007ffe0ff */
[----:B------:R-:W0:Y:S02]  /*1c8c0*/  LDS.U8 R6, [R6+0x3] ;  /* 0x0000030006067984 */ /* 0x000e240000000000 */
[----:B0-----:R-:W-:-:S13]  /*1c8d0*/  ISETP.NE.AND P0, PT, R6, RZ, PT ;  /* 0x000000ff0600720c */ /* 0x001fda0003f05270 */
[----:B------:R-:W-:Y:S05]  /*1c8e0*/  @!P0 BREAK.RELIABLE B4 ;  /* 0x0000000000048942 */ /* 0x000fea0003800100 */
[----:B------:R-:W-:Y:S05]  /*1c8f0*/  @P0 BRA `(.L_x_618) ;  /* 0x0000008800900947 */ /* 0x000fea0003800000 */
[----:B------:R-:W0:Y:S01]  /*1c900*/  LDS R17, [R16+0xc] ;  /* 0x00000c0010117984 */ /* 0x000e220000000800 */
[----:B------:R-:W-:Y:S01]  /*1c910*/  FMUL R21, R63, 3 ;  /* 0x404000003f157820 */ /* 0x000fe20000400000 */
[----:B-1----:R-:W-:Y:S01]  /*1c920*/  FADD R6, R64, R64 ;  /* 0x0000004040067221 */ /* 0x002fe20000000000 */
[----:B------:R-:W-:Y:S01]  /*1c930*/  UMOV UR4, 0x3dcccccd ;  /* 0x3dcccccd00047882 */ /* 0x000fe20000000000 */
[----:B------:R-:W1:Y:S01]  /*1c940*/  LDS R22, [R22+0xc] ;  /* 0x00000c0016167984 */ /* 0x000e620000000800 */
[----:B------:R-:W-:Y:S01]  /*1c950*/  MOV R29, UR4 ;  /* 0x00000004001d7c02 */ /* 0x000fe20008000f00 */
[C---:B------:R-:W-:Y:S01]  /*1c960*/  FADD R30, R94.reuse, R94 ;  /* 0x0000005e5e1e7221 */ /* 0x040fe20000000000 */
[----:B------:R-:W-:Y:S01]  /*1c970*/  BSSY.RECONVERGENT B6, `(.L_x_619) ;  /* 0x000002c000067945 */ /* 0x000fe20003800200 */
[----:B------:R-:W2:Y:S04]  /*1c980*/  LDS R14, [R14+0xc] ;  /* 0x00000c000e0e7984 */ /* 0x000ea80000000800 */
[----:B------:R-:W3:Y:S04]  /*1c990*/  LDS R26, [R26+0xc] ;  /* 0x00000c001a1a7984 */ /* 0x000ee80000000800 */
[----:B------:R4:W1:Y:S02]  /*1c9a0*/  LDS R16, [R12+0xc] ;  /* 0x00000c000c107984 */ /* 0x0008640000000800 */
[----:B----4-:R-:W-:Y:S01]  /*1c9b0*/  FFMA R12, R94, -4, R21 ;  /* 0xc08000005e0c7823 */ /* 0x010fe20000000015 */
[----:B0-----:R-:W-:Y:S01]  /*1c9c0*/  FFMA R7, R64, -4, R17 ;  /* 0xc080000040077823 */ /* 0x001fe20000000011 */
[----:B------:R-:W-:-:S03]  /*1c9d0*/  FADD R6, R17, -R6 ;  /* 0x8000000611067221 */ /* 0x000fc60000000000 */
[----:B------:R-:W-:Y:S01]  /*1c9e0*/  FADD R19, R7, R21 ;  /* 0x0000001507137221 */ /* 0x000fe20000000000 */
[----:B------:R-:W-:-:S03]  /*1c9f0*/  FADD R6, R63, R6 ;  /* 0x000000063f067221 */ /* 0x000fc60000000000 */
[----:B------:R-:W-:Y:S01]  /*1ca00*/  FMUL R20, R19, 0.25 ;  /* 0x3e80000013147820 */ /* 0x000fe20000400000 */
[----:B------:R-:W-:-:S03]  /*1ca10*/  FMUL R7, R6, 1.0833333730697631836 ;  /* 0x3f8aaaab06077820 */ /* 0x000fc60000400000 */
[----:B------:R-:W-:Y:S01]  /*1ca20*/  FMUL R19, R19, R20 ;  /* 0x0000001413137220 */ /* 0x000fe20000400000 */
[----:B------:R-:W-:-:S03]  /*1ca30*/  FADD R20, R59, R12 ;  /* 0x0000000c3b147221 */ /* 0x000fc60000000000 */
[----:B------:R-:W-:Y:S01]  /*1ca40*/  FFMA R7, R6, R7, R19 ;  /* 0x0000000706077223 */ /* 0x000fe20000000013 */
[----:B------:R-:W-:Y:S01]  /*1ca50*/  FMUL R21, R20, 0.25 ;  /* 0x3e80000014157820 */ /* 0x000fe20000400000 */
[----:B------:R0:W4:Y:S02]  /*1ca60*/  LDS R19, [R18+0xc] ;  /* 0x00000c0012137984 */ /* 0x0001240000000800 */
[----:B------:R-:W-:Y:S01]  /*1ca70*/  FADD R6, R7, 9.9999999747524270788e-07 ;  /* 0x358637bd07067421 */ /* 0x000fe20000000000 */
[----:B------:R-:W-:-:S03]  /*1ca80*/  FADD R7, R63, R63 ;  /* 0x0000003f3f077221 */ /* 0x000fc60000000000 */
[----:B------:R-:W-:Y:S01]  /*1ca90*/  FMUL R24, R6, R6 ;  /* 0x0000000606187220 */ /* 0x000fe20000400000 */
[----:B------:R-:W-:Y:S01]  /*1caa0*/  FADD R7, R64, -R7 ;  /* 0x8000000740077221 */ /* 0x000fe20000000000 */
[----:B0-----:R-:W-:Y:S02]  /*1cab0*/  FADD R18, -R30, R63 ;  /* 0x0000003f1e127221 */ /* 0x001fe40000000100 */
[----:B------:R-:W0:Y:S01]  /*1cac0*/  MUFU.RCP R23, R24 ;  /* 0x0000001800177308 */ /* 0x000e220000001000 */
[----:B------:R-:W-:Y:S01]  /*1cad0*/  FADD R7, R94, R7 ;  /* 0x000000075e077221 */ /* 0x000fe20000000000 */
[----:B------:R-:W-:-:S03]  /*1cae0*/  FADD R18, R59, R18 ;  /* 0x000000123b127221 */ /* 0x000fc60000000000 */
[----:B------:R-:W-:-:S03]  /*1caf0*/  FMUL R6, R7, 1.0833333730697631836 ;  /* 0x3f8aaaab07067820 */ /* 0x000fc60000400000 */
[----:B------:R-:W5:Y:S01]  /*1cb00*/  FCHK P0, R29, R24 ;  /* 0x000000181d007302 */ /* 0x000f620000000000 */
[----:B------:R-:W-:Y:S01]  /*1cb10*/  FMUL R6, R7, R6 ;  /* 0x0000000607067220 */ /* 0x000fe20000400000 */
[----:B------:R-:W-:Y:S01]  /*1cb20*/  FADD R7, -R94, R64 ;  /* 0x000000405e077221 */ /* 0x000fe20000000100 */
[----:B0-----:R-:W-:-:S04]  /*1cb30*/  FFMA R28, -R24, R23, 1 ;  /* 0x3f800000181c7423 */ /* 0x001fc80000000117 */
[----:B------:R-:W-:Y:S01]  /*1cb40*/  FFMA R12, R23, R28, R23 ;  /* 0x0000001c170c7223 */ /* 0x000fe20000000017 */
[----:B------:R-:W-:Y:S01]  /*1cb50*/  FMUL R23, R20, R21 ;  /* 0x0000001514177220 */ /* 0x000fe20000400000 */
[C---:B------:R-:W-:Y:S01]  /*1cb60*/  FMUL R20, R7.reuse, 0.25 ;  /* 0x3e80000007147820 */ /* 0x040fe20000400000 */
[----:B------:R-:W-:Y:S01]  /*1cb70*/  FMUL R21, R18, 1.0833333730697631836 ;  /* 0x3f8aaaab12157820 */ /* 0x000fe20000400000 */
[----:B------:R-:W-:Y:S02]  /*1cb80*/  FFMA R25, R12, 0.10000000149011611938, RZ ;  /* 0x3dcccccd0c197823 */ /* 0x000fe400000000ff */
[----:B------:R-:W-:Y:S01]  /*1cb90*/  FFMA R20, R7, R20, R6 ;  /* 0x0000001407147223 */ /* 0x000fe20000000006 */
[----:B------:R-:W-:Y:S01]  /*1cba0*/  FFMA R18, R18, R21, R23 ;  /* 0x0000001512127223 */ /* 0x000fe20000000017 */
[----:B------:R-:W-:-:S04]  /*1cbb0*/  FFMA R27, -R24, R25, 0.10000000149011611938 ;  /* 0x3dcccccd181b7423 */ /* 0x000fc80000000119 */
[----:B------:R-:W-:Y:S01]  /*1cbc0*/  FFMA R12, R12, R27, R25 ;  /* 0x0000001b0c0c7223 */ /* 0x000fe20000000019 */
[----:B-12345:R-:W-:Y:S06]  /*1cbd0*/  @!P0 BRA `(.L_x_620) ;  /* 0x0000000000148947 */ /* 0x03efec0003800000 */
[----:B------:R-:W-:Y:S01]  /*1cbe0*/  HFMA2 R7, -RZ, RZ, 1.44921875, -19.203125 ;  /* 0x3dcccccdff077431 */ /* 0x000fe200000001ff */
[----:B------:R-:W-:Y:S02]  /*1cbf0*/  MOV R6, R24 ;  /* 0x0000001800067202 */ /* 0x000fe40000000f00 */
[----:B------:R-:W-:-:S07]  /*1cc00*/  MOV R108, 0x1cc20 ;  /* 0x0001cc20006c7802 */ /* 0x000fce0000000f00 */
[----:B------:R-:W-:Y:S05]  /*1cc10*/  CALL.REL.NOINC `($__internal_2_$__cuda_sm3x_div_rn_noftz_f32_slowpath) ;  /* 0x0000036800307944 */ /* 0x000fea0003c00000 */
[----:B------:R-:W-:-:S07]  /*1cc20*/  MOV R12, R109 ;  /* 0x0000006d000c7202 */ /* 0x000fce0000000f00 */
.L_x_620:
[----:B------:R-:W-:Y:S05]  /*1cc30*/  BSYNC.RECONVERGENT B6 ;  /* 0x0000000000067941 */ /* 0x000fea0003800200 */
.L_x_619:
        /* <DEDUP_REMOVED lines=17> */
.L_x_622:
[----:B------:R-:W-:Y:S05]  /*1cd50*/  BSYNC.RECONVERGENT B6 ;  /* 0x0000000000067941 */ /* 0x000fea0003800200 */
.L_x_621:
        /* <DEDUP_REMOVED lines=17> */
.L_x_624:
[----:B------:R-:W-:Y:S05]  /*1ce70*/  BSYNC.RECONVERGENT B6 ;  /* 0x0000000000067941 */ /* 0x000fea0003800200 */
.L_x_623:
        /* <DEDUP_REMOVED lines=16> */
.L_x_626:
[----:B------:R-:W-:Y:S05]  /*1cf80*/  BSYNC.RECONVERGENT B6 ;  /* 0x0000000000067941 */ /* 0x000fea0003800200 */
.L_x_625:
        /* <DEDUP_REMOVED lines=21> */
.L_x_628:
[----:B------:R-:W-:Y:S05]  /*1d0e0*/  BSYNC.RECONVERGENT B6 ;  /* 0x0000000000067941 */ /* 0x000fea0003800200 */
.L_x_627:
[----:B------:R-:W0:Y:S01]  /*1d0f0*/  MUFU.RCP R6, R23 ;  /* 0x0000001700067308 */ /* 0x000e220000001000 */
[----:B------:R-:W-:Y:S01]  /*1d100*/  FADD R27, R63, R63 ;  /* 0x0000003f3f1b7221 */ /* 0x000fe20000000000 */
[----:B------:R-:W-:Y:S03]  /*1d110*/  BSSY.RECONVERGENT B6, `(.L_x_629) ;  /* 0x0000011000067945 */ /* 0x000fe60003800200 */
[----:B------:R-:W-:-:S03]  /*1d120*/  FFMA R28, R94, 5, R27 ;  /* 0x40a000005e1c7823 */ /* 0x000fc6000000001b */
[----:B------:R-:W1:Y:S01]  /*1d130*/  FCHK P0, R18, R23 ;  /* 0x0000001712007302 */ /* 0x000e620000000000 */
[----:B------:R-:W-:-:S04]  /*1d140*/  FADD R28, -R59, R28 ;  /* 0x0000001c3b1c7221 */ /* 0x000fc80000000100 */
        /* <DEDUP_REMOVED lines=13> */
.L_x_630:
[----:B------:R-:W-:Y:S05]  /*1d220*/  BSYNC.RECONVERGENT B6 ;  /* 0x0000000000067941 */ /* 0x000fea0003800200 */
.L_x_629:
        /* <DEDUP_REMOVED lines=13> */
[----:B------:R-:W-:Y:S01]  /*1d300*/  FMUL R6, R7, 1.0833333730697631836 ;  /* 0x3f8aaaab07067820 */ /* 0x000fe20000400000 */
[C---:B------:R-:W-:Y:S01]  /*1d310*/  FFMA R17, R101.reuse, -4, R18 ;  /* 0xc080000065117823 */ /* 0x040fe20000000012 */
[----:B------:R-:W-:Y:S02]  /*1d320*/  FADD R18, -R101, R71 ;  /* 0x0000004765127221 */ /* 0x000fe40000000100 */
[----:B------:R-:W-:Y:S01]  /*1d330*/  FFMA R6, R7, R6, R20 ;  /* 0x0000000607067223 */ /* 0x000fe20000000014 */
[----:B------:R-:W-:Y:S01]  /*1d340*/  FADD R21, R4, R17 ;  /* 0x0000001104157221 */ /* 0x000fe20000000000 */
[----:B------:R-:W-:Y:S02]  /*1d350*/  FADD R17, -R29, R60 ;  /* 0x0000003c1d117221 */ /* 0x000fe40000000100 */
[----:B------:R-:W-:Y:S01]  /*1d360*/  FADD R6, R6, 9.9999999747524270788e-07 ;  /* 0x358637bd06067421 */ /* 0x000fe20000000000 */
[----:B------:R-:W-:-:S03]  /*1d370*/  FMUL R28, R21, 0.25 ;  /* 0x3e800000151c7820 */ /* 0x000fc60000400000 */
        /* <DEDUP_REMOVED lines=8> */
[----:B0-----:R-:W-:-:S04]  /*1d400*/  FFMA R23, -R25, R20, 1 ;  /* 0x3f80000019177423 */ /* 0x001fc80000000114 */
[----:B------:R-:W-:Y:S01]  /*1d410*/  FFMA R6, R20, R23, R20 ;  /* 0x0000001714067223 */ /* 0x000fe20000000014 */
[----:B------:R-:W-:Y:S01]  /*1d420*/  FADD R20, R4, R17 ;  /* 0x0000001104147221 */ /* 0x000fe20000000000 */
[----:B------:R-:W-:Y:S01]  /*1d430*/  FMUL R23, R21, R28 ;  /* 0x0000001c15177220 */ /* 0x000fe20000400000 */
[----:B------:R-:W-:Y:S01]  /*1d440*/  FMUL R17, R18, 0.25 ;  /* 0x3e80000012117820 */ /* 0x000fe20000400000 */
[----:B------:R-:W-:Y:S01]  /*1d450*/  FFMA R29, R6, 0.10000000149011611938, RZ ;  /* 0x3dcccccd061d7823 */ /* 0x000fe200000000ff */
[----:B------:R-:W-:Y:S02]  /*1d460*/  FMUL R21, R20, 1.0833333730697631836 ;  /* 0x3f8aaaab14157820 */ /* 0x000fe40000400000 */
[----:B------:R-:W-:Y:S01]  /*1d470*/  FFMA R18, R18, R17, R7 ;  /* 0x0000001112127223 */ /* 0x000fe20000000007 */
        /* <DEDUP_REMOVED lines=9> */
.L_x_632:
[----:B------:R-:W-:Y:S05]  /*1d510*/  BSYNC.RECONVERGENT B6 ;  /* 0x0000000000067941 */ /* 0x000fea0003800200 */
.L_x_631:
        /* <DEDUP_REMOVED lines=17> */
.L_x_634:
[----:B------:R-:W-:Y:S05]  /*1d630*/  BSYNC.RECONVERGENT B6 ;  /* 0x0000000000067941 */ /* 0x000fea0003800200 */
.L_x_633:
        /* <DEDUP_REMOVED lines=17> */
.L_x_636:
[----:B------:R-:W-:Y:S05]  /*1d750*/  BSYNC.RECONVERGENT B6 ;  /* 0x0000000000067941 */ /* 0x000fea0003800200 */
.L_x_635:
        /* <DEDUP_REMOVED lines=16> */
.L_x_638:
[----:B------:R-:W-:Y:S05]  /*1d860*/  BSYNC.RECONVERGENT B6 ;  /* 0x0000000000067941 */ /* 0x000fea0003800200 */
.L_x_637:
        /* <DEDUP_REMOVED lines=21> */
.L_x_640:
[----:B------:R-:W-:Y:S05]  /*1d9c0*/  BSYNC.RECONVERGENT B6 ;  /* 0x0000000000067941 */ /* 0x000fea0003800200 */
.L_x_639:
        /* <DEDUP_REMOVED lines=19> */
.L_x_642:
[----:B------:R-:W-:Y:S05]  /*1db00*/  BSYNC.RECONVERGENT B6 ;  /* 0x0000000000067941 */ /* 0x000fea0003800200 */
.L_x_641:
        /* <DEDUP_REMOVED lines=46> */
.L_x_644:
[----:B------:R-:W-:Y:S05]  /*1ddf0*/  BSYNC.RECONVERGENT B6 ;  /* 0x0000000000067941 */ /* 0x000fea0003800200 */
.L_x_643:
        /* <DEDUP_REMOVED lines=17> */
.L_x_646:
[----:B------:R-:W-:Y:S05]  /*1df10*/  BSYNC.RECONVERGENT B6 ;  /* 0x0000000000067941 */ /* 0x000fea0003800200 */
.L_x_645:
        /* <DEDUP_REMOVED lines=17> */
.L_x_648:
[----:B------:R-:W-:Y:S05]  /*1e030*/  BSYNC.RECONVERGENT B6 ;  /* 0x0000000000067941 */ /* 0x000fea0003800200 */
.L_x_647:
        /* <DEDUP_REMOVED lines=16> */
.L_x_650:
[----:B------:R-:W-:Y:S05]  /*1e140*/  BSYNC.RECONVERGENT B6 ;  /* 0x0000000000067941 */ /* 0x000fea0003800200 */
.L_x_649:
        /* <DEDUP_REMOVED lines=21> */
.L_x_652:
[----:B------:R-:W-:Y:S05]  /*1e2a0*/  BSYNC.RECONVERGENT B6 ;  /* 0x0000000000067941 */ /* 0x000fea0003800200 */
.L_x_651:
        /* <DEDUP_REMOVED lines=19> */
.L_x_654:
[----:B------:R-:W-:Y:S05]  /*1e3e0*/  BSYNC.RECONVERGENT B6 ;  /* 0x0000000000067941 */ /* 0x000fea0003800200 */
.L_x_653:
        /* <DEDUP_REMOVED lines=18> */
[--C-:B------:R-:W-:Y:S02]  /*1e510*/  FADD R17, -R33, R56.reuse ;  /* 0x0000003821117221 */ /* 0x100fe40000000100 */
[----:B------:R-:W-:Y:S01]  /*1e520*/  FADD R6, R6, 9.9999999747524270788e-07 ;  /* 0x358637bd06067421 */ /* 0x000fe20000000000 */
[----:B------:R-:W-:Y:S01]  /*1e530*/  FMUL R28, R21, 0.25 ;  /* 0x3e800000151c7820 */ /* 0x000fe20000400000 */
[----:B------:R-:W-:Y:S01]  /*1e540*/  FADD R18, R10, R17 ;  /* 0x000000110a127221 */ /* 0x000fe20000000000 */
[----:B------:R-:W-:Y:S01]  /*1e550*/  FMUL R17, R16, 0.25 ;  /* 0x3e80000010117820 */ /* 0x000fe20000400000 */
        /* <DEDUP_REMOVED lines=23> */
.L_x_656:
[----:B------:R-:W-:Y:S05]  /*1e6d0*/  BSYNC.RECONVERGENT B6 ;  /* 0x0000000000067941 */ /* 0x000fea0003800200 */
.L_x_655:
        /* <DEDUP_REMOVED lines=17> */
.L_x_658:
[----:B------:R-:W-:Y:S05]  /*1e7f0*/  BSYNC.RECONVERGENT B6 ;  /* 0x0000000000067941 */ /* 0x000fea0003800200 */
.L_x_657:
        /* <DEDUP_REMOVED lines=17> */
.L_x_660:
[----:B------:R-:W-:Y:S05]  /*1e910*/  BSYNC.RECONVERGENT B6 ;  /* 0x0000000000067941 */ /* 0x000fea0003800200 */
.L_x_659:
        /* <DEDUP_REMOVED lines=16> */
.L_x_662:
[----:B------:R-:W-:Y:S05]  /*1ea20*/  BSYNC.RECONVERGENT B6 ;  /* 0x0000000000067941 */ /* 0x000fea0003800200 */
.L_x_661:
        /* <DEDUP_REMOVED lines=21> */
.L_x_664:
[----:B------:R-:W-:Y:S05]  /*1eb80*/  BSYNC.RECONVERGENT B6 ;  /* 0x0000000000067941 */ /* 0x000fea0003800200 */
.L_x_663:
        /* <DEDUP_REMOVED lines=19> */
.L_x_666:
[----:B------:R-:W-:Y:S05]  /*1ecc0*/  BSYNC.RECONVERGENT B6 ;  /* 0x0000000000067941 */ /* 0x000fea0003800200 */
.L_x_665:
        /* <DEDUP_REMOVED lines=13> */
[----:B------:R-:W-:-:S03]  /*1eda0*/  FADD R14, R2, R2 ;  /* 0x00000002020e7221 */ /* 0x000fc60000000000 */
[----:B------:R-:W-:Y:S01]  /*1edb0*/  FFMA R7, R6, R7, R29 ;  /* 0x0000000706077223 */ /* 0x000fe2000000001d */
[----:B------:R-:W-:-:S03]  /*1edc0*/  FADD R14, -R14, R61 ;  /* 0x0000003d0e0e7221 */ /* 0x000fc60000000100 */
        /* <DEDUP_REMOVED lines=9> */
[C---:B------:R-:W-:Y:S01]  /*1ee60*/  FFMA R6, R2.reuse, -4, R17 ;  /* 0xc080000002067823 */ /* 0x040fe20000000011 */
[----:B------:R-:W-:Y:S01]  /*1ee70*/  FADD R7, -R2, R62 ;  /* 0x0000003e02077221 */ /* 0x000fe20000000100 */
[C---:B------:R-:W-:Y:S01]  /*1ee80*/  FADD R17, R57.reuse, R14 ;  /* 0x0000000e39117221 */ /* 0x040fe20000000000 */
[----:B0-----:R-:W-:Y:S01]  /*1ee90*/  FFMA R30, -R32, R29, 1 ;  /* 0x3f800000201e7423 */ /* 0x001fe2000000011d */
[----:B------:R-:W-:Y:S01]  /*1eea0*/  FADD R28, R57, R6 ;  /* 0x00000006391c7221 */ /* 0x000fe20000000000 */
[----:B------:R-:W-:Y:S02]  /*1eeb0*/  FMUL R14, R7, 0.25 ;  /* 0x3e800000070e7820 */ /* 0x000fe40000400000 */
[----:B------:R-:W-:Y:S01]  /*1eec0*/  FFMA R6, R29, R30, R29 ;  /* 0x0000001e1d067223 */ /* 0x000fe2000000001d */
[----:B------:R-:W-:Y:S01]  /*1eed0*/  FMUL R29, R28, 0.25 ;  /* 0x3e8000001c1d7820 */ /* 0x000fe20000400000 */
[----:B------:R-:W-:-:S02]  /*1eee0*/  FFMA R16, R7, R14, R16 ;  /* 0x0000000e07107223 */ /* 0x000fc40000000010 */
[----:B------:R-:W-:Y:S01]  /*1eef0*/  FFMA R39, R6, 0.10000000149011611938, RZ ;  /* 0x3dcccccd06277823 */ /* 0x000fe200000000ff */
[----:B------:R-:W-:Y:S01]  /*1ef00*/  FMUL R30, R28, R29 ;  /* 0x0000001d1c1e7220 */ /* 0x000fe20000400000 */
[C---:B------:R-:W-:Y:S02]  /*1ef10*/  FMUL R28, R17.reuse, 1.0833333730697631836 ;  /* 0x3f8aaaab111c7820 */ /* 0x040fe40000400000 */
[----:B------:R-:W-:Y:S02]  /*1ef20*/  FFMA R29, -R32, R39, 0.10000000149011611938 ;  /* 0x3dcccccd201d7423 */ /* 0x000fe40000000127 */
        /* <DEDUP_REMOVED lines=8> */
.L_x_668:
[----:B------:R-:W-:Y:S05]  /*1efb0*/  BSYNC.RECONVERGENT B6 ;  /* 0x0000000000067941 */ /* 0x000fea0003800200 */
.L_x_667:
        /* <DEDUP_REMOVED lines=17> */
.L_x_670:
[----:B------:R-:W-:Y:S05]  /*1f0d0*/  BSYNC.RECONVERGENT B6 ;  /* 0x0000000000067941 */ /* 0x000fea0003800200 */
.L_x_669:
        /* <DEDUP_REMOVED lines=17> */
.L_x_672:
[----:B------:R-:W-:Y:S05]  /*1f1f0*/  BSYNC.RECONVERGENT B6 ;  /* 0x0000000000067941 */ /* 0x000fea0003800200 */
.L_x_671:
        /* <DEDUP_REMOVED lines=16> */
.L_x_674:
[----:B------:R-:W-:Y:S05]  /*1f300*/  BSYNC.RECONVERGENT B6 ;  /* 0x0000000000067941 */ /* 0x000fea0003800200 */
.L_x_673:
        /* <DEDUP_REMOVED lines=21> */
.L_x_676:
[----:B------:R-:W-:Y:S05]  /*1f460*/  BSYNC.RECONVERGENT B6 ;  /* 0x0000000000067941 */ /* 0x000fea0003800200 */
.L_x_675:
        /* <DEDUP_REMOVED lines=19> */
.L_x_678:
[----:B------:R-:W-:Y:S05]  /*1f5a0*/  BSYNC.RECONVERGENT B6 ;  /* 0x0000000000067941 */ /* 0x000fea0003800200 */
.L_x_677:
[C---:B------:R-:W-:Y:S01]  /*1f5b0*/  FFMA R6, R65.reuse, -4, R26 ;  /* 0xc080000041067823 */ /* 0x040fe2000000001a */
[----:B------:R-:W-:Y:S01]  /*1f5c0*/  FMUL R12, R54, 3 ;  /* 0x40400000360c7820 */ /* 0x000fe20000400000 */
[----:B------:R-:W-:Y:S01]  /*1f5d0*/  FADD R7, R65, R65 ;  /* 0x0000004141077221 */ /* 0x000fe20000000000 */
[----:B------:R-:W-:Y:S01]  /*1f5e0*/  UMOV UR4, 0x3dcccccd ;  /* 0x3dcccccd00047882 */ /* 0x000fe20000000000 */
[C---:B------:R-:W-:Y:S01]  /*1f5f0*/  FADD R39, R95.reuse, R95 ;  /* 0x0000005f5f277221 */ /* 0x040fe20000000000 */
[--C-:B------:R-:W-:Y:S01]  /*1f600*/  FADD R6, R6, R12.reuse ;  /* 0x0000000c06067221 */ /* 0x100fe20000000000 */
[----:B------:R-:W-:Y:S01]  /*1f610*/  FADD R7, R26, -R7 ;  /* 0x800000071a077221 */ /* 0x000fe20000000000 */
[----:B------:R-:W-:Y:S01]  /*1f620*/  MOV R75, UR4 ;  /* 0x00000004004b7c02 */ /* 0x000fe20008000f00 */
[----:B------:R-:W-:Y:S01]  /*1f630*/  FFMA R12, R95, -4, R12 ;  /* 0xc08000005f0c7823 */ /* 0x000fe2000000000c */
[----:B------:R-:W-:Y:S01]  /*1f640*/  FMUL R29, R6, 0.25 ;  /* 0x3e800000061d7820 */ /* 0x000fe20000400000 */
[----:B------:R-:W-:Y:S01]  /*1f650*/  FADD R7, R54, R7 ;  /* 0x0000000736077221 */ /* 0x000fe20000000000 */
[----:B------:R-:W-:Y:S01]  /*1f660*/  BSSY.RECONVERGENT B6, `(.L_x_679) ;  /* 0x0000023000067945 */ /* 0x000fe20003800200 */
[----:B------:R-:W-:Y:S01]  /*1f670*/  FADD R30, R55, R12 ;  /* 0x0000000c371e7221 */ /* 0x000fe20000000000 */
[----:B------:R-:W-:Y:S01]  /*1f680*/  FMUL R28, R6, R29 ;  /* 0x0000001d061c7220 */ /* 0x000fe20000400000 */
[----:B------:R-:W-:Y:S01]  /*1f690*/  FMUL R6, R7, 1.0833333730697631836 ;  /* 0x3f8aaaab07067820 */ /* 0x000fe20000400000 */
[----:B------:R-:W-:Y:S01]  /*1f6a0*/  FADD R12, -R95, R65 ;  /* 0x000000415f0c7221 */ /* 0x000fe20000000100 */
[----:B------:R-:W-:-:S02]  /*1f6b0*/  FFMA R32, R109, R17, R16 ;  /* 0x000000116d207223 */ /* 0x000fc40000000010 */
[----:B------:R-:W-:Y:S01]  /*1f6c0*/  FFMA R6, R7, R6, R28 ;  /* 0x0000000607067223 */ /* 0x000fe2000000001c */
[--C-:B------:R-:W-:Y:S01]  /*1f6d0*/  FADD R28, -R39, R54.reuse ;  /* 0x00000036271c7221 */ /* 0x100fe20000000100 */
[----:B------:R-:W-:Y:S02]  /*1f6e0*/  FMUL R39, R30, 0.25 ;  /* 0x3e8000001e277820 */ /* 0x000fe40000400000 */
[----:B------:R-:W-:Y:S02]  /*1f6f0*/  FADD R6, R6, 9.9999999747524270788e-07 ;  /* 0x358637bd06067421 */ /* 0x000fe40000000000 */
[----:B------:R-:W-:Y:S02]  /*1f700*/  FMUL R34, R30, R39 ;  /* 0x000000271e227220 */ /* 0x000fe40000400000 */
        /* <DEDUP_REMOVED lines=11> */
[----:B------:R-:W-:Y:S02]  /*1f7c0*/  FMUL R28, R12, 0.25 ;  /* 0x3e8000000c1c7820 */ /* 0x000fe40000400000 */
[----:B------:R-:W-:Y:S01]  /*1f7d0*/  FFMA R73, R6, 0.10000000149011611938, RZ ;  /* 0x3dcccccd06497823 */ /* 0x000fe200000000ff */
[C---:B------:R-:W-:Y:S01]  /*1f7e0*/  FMUL R30, R29.reuse, 1.0833333730697631836 ;  /* 0x3f8aaaab1d1e7820 */ /* 0x040fe20000400000 */
[----:B------:R-:W-:Y:S02]  /*1f7f0*/  FFMA R12, R12, R28, R7 ;  /* 0x0000001c0c0c7223 */ /* 0x000fe40000000007 */
        /* <DEDUP_REMOVED lines=9> */
.L_x_680:
[----:B------:R-:W-:Y:S05]  /*1f890*/  BSYNC.RECONVERGENT B6 ;  /* 0x0000000000067941 */ /* 0x000fea0003800200 */
.L_x_679:
        /* <DEDUP_REMOVED lines=17> */
.L_x_682:
[----:B------:R-:W-:Y:S05]  /*1f9b0*/  BSYNC.RECONVERGENT B6 ;  /* 0x0000000000067941 */ /* 0x000fea0003800200 */
.L_x_681:
        /* <DEDUP_REMOVED lines=17> */
.L_x_684:
[----:B------:R-:W-:Y:S05]  /*1fad0*/  BSYNC.RECONVERGENT B6 ;  /* 0x0000000000067941 */ /* 0x000fea0003800200 */
.L_x_683:
        /* <DEDUP_REMOVED lines=16> */
.L_x_686:
[----:B------:R-:W-:Y:S05]  /*1fbe0*/  BSYNC.RECONVERGENT B6 ;  /* 0x0000000000067941 */ /* 0x000fea0003800200 */
.L_x_685:
        /* <DEDUP_REMOVED lines=21> */
.L_x_688:
[----:B------:R-:W-:Y:S05]  /*1fd40*/  BSYNC.RECONVERGENT B6 ;  /* 0x0000000000067941 */ /* 0x000fea0003800200 */
.L_x_687:
        /* <DEDUP_REMOVED lines=19> */
.L_x_690:
[----:B------:R-:W-:Y:S05]  /*1fe80*/  BSYNC.RECONVERGENT B6 ;  /* 0x0000000000067941 */ /* 0x000fea0003800200 */
.L_x_689:
        /* <DEDUP_REMOVED lines=20> */
[----:B------:R-:W-:Y:S01]  /*1ffd0*/  FADD R6, -R24, R59 ;  /* 0x0000003b18067221 */ /* 0x000fe20000000100 */
        /* <DEDUP_REMOVED lines=23> */
.L_x_692:
[----:B------:R-:W-:Y:S05]  /*20150*/  BSYNC.RECONVERGENT B6 ;  /* 0x0000000000067941 */ /* 0x000fea0003800200 */
.L_x_691:
        /* <DEDUP_REMOVED lines=17> */
.L_x_694:
[----:B------:R-:W-:Y:S05]  /*20270*/  BSYNC.RECONVERGENT B6 ;  /* 0x0000000000067941 */ /* 0x000fea0003800200 */
.L_x_693:
        /* <DEDUP_REMOVED lines=17> */
.L_x_696:
[----:B------:R-:W-:Y:S05]  /*20390*/  BSYNC.RECONVERGENT B6 ;  /* 0x0000000000067941 */ /* 0x000fea0003800200 */
.L_x_695:
        /* <DEDUP_REMOVED lines=16> */
.L_x_698:
[----:B------:R-:W-:Y:S05]  /*204a0*/  BSYNC.RECONVERGENT B6 ;  /* 0x0000000000067941 */ /* 0x000fea0003800200 */
.L_x_697:
        /* <DEDUP_REMOVED lines=20> */
.L_x_700:
[----:B------:R-:W-:Y:S05]  /*205f0*/  BSYNC.RECONVERGENT B6 ;  /* 0x0000000000067941 */ /* 0x000fea0003800200 */
.L_x_699:
[----:B------:R-:W0:Y:S01]  /*20600*/  MUFU.RCP R6, R39 ;  /* 0x0000002700067308 */ /* 0x000e220000001000 */
[----:B------:R-:W-:Y:S01]  /*20610*/  FFMA R73, R63, 5, R24 ;  /* 0x40a000003f497823 */ /* 0x000fe20000000018 */
[----:B------:R-:W-:Y:S06]  /*20620*/  BSSY.RECONVERGENT B6, `(.L_x_701) ;  /* 0x0000010000067945 */ /* 0x000fec0003800200 */
[----:B------:R-:W1:Y:S01]  /*20630*/  FCHK P0, R28, R39 ;  /* 0x000000271c007302 */ /* 0x000e620000000000 */
[----:B0-----:R-:W-:-:S04]  /*20640*/  FFMA R7, -R39, R6, 1 ;  /* 0x3f80000027077423 */ /* 0x001fc80000000106 */
[----:B------:R-:W-:Y:S01]  /*20650*/  FFMA R7, R6, R7, R6 ;  /* 0x0000000706077223 */ /* 0x000fe20000000006 */
[----:B------:R-:W-:Y:S01]  /*20660*/  FMUL R6, R109, R27 ;  /* 0x0000001b6d067220 */ /* 0x000fe20000400000 */
[----:B------:R-:W-:Y:S02]  /*20670*/  FADD R27, -R64, R73 ;  /* 0x00000049401b7221 */ /* 0x000fe40000000100 */
        /* <DEDUP_REMOVED lines=10> */
.L_x_702:
[----:B------:R-:W-:Y:S05]  /*20720*/  BSYNC.RECONVERGENT B6 ;  /* 0x0000000000067941 */ /* 0x000fea0003800200 */
.L_x_701:
        /* <DEDUP_REMOVED lines=17> */
[----:B------:R-:W-:-:S03]  /*20840*/  FMUL R39, R30, 0.25 ;  /* 0x3e8000001e277820 */ /* 0x000fc60000400000 */
[----:B------:R-:W-:Y:S01]  /*20850*/  FMUL R34, R7, R7 ;  /* 0x0000000707227220 */ /* 0x000fe20000400000 */
[----:B------:R-:W-:Y:S01]  /*20860*/  FADD R7, -R25, R4 ;  /* 0x0000000419077221 */ /* 0x000fe20000000100 */
[----:B------:R-:W-:Y:S01]  /*20870*/  FMUL R73, R30, R39 ;  /* 0x000000271e497220 */ /* 0x000fe20000400000 */
[----:B------:R-:W-:Y:S01]  /*20880*/  FFMA R30, R109, R27, R26 ;  /* 0x0000001b6d1e7223 */ /* 0x000fe2000000001a */
        /* <DEDUP_REMOVED lines=8> */
[----:B------:R-:W-:Y:S01]  /*20910*/  FADD R28, R71, R24 ;  /* 0x00000018471c7221 */ /* 0x000fe20000000000 */
[----:B------:R-:W-:Y:S02]  /*20920*/  FMUL R24, R7, 0.25 ;  /* 0x3e80000007187820 */ /* 0x000fe40000400000 */
[----:B------:R-:W-:Y:S01]  /*20930*/  FFMA R36, R29, 0.10000000149011611938, RZ ;  /* 0x3dcccccd1d247823 */ /* 0x000fe200000000ff */
[----:B------:R-:W-:Y:S01]  /*20940*/  FMUL R39, R28, 1.0833333730697631836 ;  /* 0x3f8aaaab1c277820 */ /* 0x000fe20000400000 */
        /* <DEDUP_REMOVED lines=10> */
.L_x_704:
[----:B------:R-:W-:Y:S05]  /*209f0*/  BSYNC.RECONVERGENT B6 ;  /* 0x0000000000067941 */ /* 0x000fea0003800200 */
.L_x_703:
        /* <DEDUP_REMOVED lines=17> */
.L_x_706:
[----:B------:R-:W-:Y:S05]  /*20b10*/  BSYNC.RECONVERGENT B6 ;  /* 0x0000000000067941 */ /* 0x000fea0003800200 */
.L_x_705:
        /* <DEDUP_REMOVED lines=17> */
.L_x_708:
[----:B------:R-:W-:Y:S05]  /*20c30*/  BSYNC.RECONVERGENT B6 ;  /* 0x0000000000067941 */ /* 0x000fea0003800200 */
.L_x_707:
        /* <DEDUP_REMOVED lines=16> */
.L_x_710:
[----:B------:R-:W-:Y:S05]  /*20d40*/  BSYNC.RECONVERGENT B6 ;  /* 0x0000000000067941 */ /* 0x000fea0003800200 */
.L_x_709:
        /* <DEDUP_REMOVED lines=20> */
.L_x_712:
[----:B------:R-:W-:Y:S05]  /*20e90*/  BSYNC.RECONVERGENT B6 ;  /* 0x0000000000067941 */ /* 0x000fea0003800200 */
.L_x_711:
        /* <DEDUP_REMOVED lines=18> */
.L_x_714:
[----:B------:R-:W-:Y:S05]  /*20fc0*/  BSYNC.RECONVERGENT B6 ;  /* 0x0000000000067941 */ /* 0x000fea0003800200 */
.L_x_713:
        /* <DEDUP_REMOVED lines=21> */
[----:B------:R-:W-:Y:S02]  /*21120*/  FMUL R39, R28, R29 ;  /* 0x0000001d1c277220 */ /* 0x000fe40000400000 */
        /* <DEDUP_REMOVED lines=22> */
.L_x_716:
[----:B------:R-:W-:Y:S05]  /*21290*/  BSYNC.RECONVERGENT B6 ;  /* 0x0000000000067941 */ /* 0x000fea0003800200 */
.L_x_715:
        /* <DEDUP_REMOVED lines=17> */
.L_x_718:
[----:B------:R-:W-:Y:S05]  /*213b0*/  BSYNC.RECONVERGENT B6 ;  /* 0x0000000000067941 */ /* 0x000fea0003800200 */
.L_x_717:
        /* <DEDUP_REMOVED lines=17> */
.L_x_720:
[----:B------:R-:W-:Y:S05]  /*214d0*/  BSYNC.RECONVERGENT B6 ;  /* 0x0000000000067941 */ /* 0x000fea0003800200 */
.L_x_719:
        /* <DEDUP_REMOVED lines=16> */
.L_x_722:
[----:B------:R-:W-:Y:S05]  /*215e0*/  BSYNC.RECONVERGENT B6 ;  /* 0x0000000000067941 */ /* 0x000fea0003800200 */
.L_x_721:
        /* <DEDUP_REMOVED lines=20> */
.L_x_724:
[----:B------:R-:W-:Y:S05]  /*21730*/  BSYNC.RECONVERGENT B6 ;  /* 0x0000000000067941 */ /* 0x000fea0003800200 */
.L_x_723:
        /* <DEDUP_REMOVED lines=18> */
.L_x_726:
[----:B------:R-:W-:Y:S05]  /*21860*/  BSYNC.RECONVERGENT B6 ;  /* 0x0000000000067941 */ /* 0x000fea0003800200 */
.L_x_725:
        /* <DEDUP_REMOVED lines=44> */
.L_x_728:
[----:B------:R-:W-:Y:S05]  /*21b30*/  BSYNC.RECONVERGENT B6 ;  /* 0x0000000000067941 */ /* 0x000fea0003800200 */
.L_x_727:
        /* <DEDUP_REMOVED lines=17> */
.L_x_730:
[----:B------:R-:W-:Y:S05]  /*21c50*/  BSYNC.RECONVERGENT B6 ;  /* 0x0000000000067941 */ /* 0x000fea0003800200 */
.L_x_729:
        /* <DEDUP_REMOVED lines=17> */
.L_x_732:
[----:B------:R-:W-:Y:S05]  /*21d70*/  BSYNC.RECONVERGENT B6 ;  /* 0x0000000000067941 */ /* 0x000fea0003800200 */
.L_x_731:
        /* <DEDUP_REMOVED lines=16> */
.L_x_734:
[----:B------:R-:W-:Y:S05]  /*21e80*/  BSYNC.RECONVERGENT B6 ;  /* 0x0000000000067941 */ /* 0x000fea0003800200 */
.L_x_733:
        /* <DEDUP_REMOVED lines=20> */
.L_x_736:
[----:B------:R-:W-:Y:S05]  /*21fd0*/  BSYNC.RECONVERGENT B6 ;  /* 0x0000000000067941 */ /* 0x000fea0003800200 */
.L_x_735:
        /* <DEDUP_REMOVED lines=18> */
.L_x_738:
[----:B------:R-:W-:Y:S05]  /*22100*/  BSYNC.RECONVERGENT B6 ;  /* 0x0000000000067941 */ /* 0x000fea0003800200 */
.L_x_737:
        /* <DEDUP_REMOVED lines=12> */
[----:B------:R-:W-:Y:S01]  /*221d0*/  FFMA R34, R109, R21, R20 ;  /* 0x000000156d227223 */ /* 0x000fe20000000014 */
[----:B------:R-:W-:Y:S01]  /*221e0*/  FMUL R18, R6, R23 ;  /* 0x0000001706127220 */ /* 0x000fe20000400000 */
[----:B------:R-:W-:Y:S01]  /*221f0*/  FMUL R6, R7, 1.0833333730697631836 ;  /* 0x3f8aaaab07067820 */ /* 0x000fe20000400000 */
[----:B------:R-:W-:Y:S01]  /*22200*/  FFMA R23, R61, -4, R22 ;  /* 0xc08000003d177823 */ /* 0x000fe20000000016 */
[----:B------:R-:W-:-:S02]  /*22210*/  FMUL R22, R25, 1.0833333730697631836 ;  /* 0x3f8aaaab19167820 */ /* 0x000fc40000400000 */
[----:B------:R-:W-:Y:S01]  /*22220*/  FFMA R6, R7, R6, R18 ;  /* 0x0000000607067223 */ /* 0x000fe20000000012 */
[----:B------:R-:W-:-:S03]  /*22230*/  FADD R18, R62, R23 ;  /* 0x000000173e127221 */ /* 0x000fc60000000000 */
[----:B------:R-:W-:-:S04]  /*22240*/  FADD R6, R6, 9.9999999747524270788e-07 ;  /* 0x358637bd06067421 */ /* 0x000fc80000000000 */
[----:B------:R-:W-:Y:S01]  /*22250*/  FMUL R26, R6, R6 ;  /* 0x00000006061a7220 */ /* 0x000fe20000400000 */
[----:B------:R-:W-:-:S03]  /*22260*/  FADD R6, -R14, R57 ;  /* 0x000000390e067221 */ /* 0x000fc60000000100 */
        /* <DEDUP_REMOVED lines=22> */
.L_x_740:
[----:B------:R-:W-:Y:S05]  /*223d0*/  BSYNC.RECONVERGENT B6 ;  /* 0x0000000000067941 */ /* 0x000fea0003800200 */
.L_x_739:
        /* <DEDUP_REMOVED lines=17> */
.L_x_742:
[----:B------:R-:W-:Y:S05]  /*224f0*/  BSYNC.RECONVERGENT B6 ;  /* 0x0000000000067941 */ /* 0x000fea0003800200 */
.L_x_741:
        /* <DEDUP_REMOVED lines=17> */
.L_x_744:
[----:B------:R-:W-:Y:S05]  /*22610*/  BSYNC.RECONVERGENT B6 ;  /* 0x0000000000067941 */ /* 0x000fea0003800200 */
.L_x_743:
        /* <DEDUP_REMOVED lines=16> */
.L_x_746:
[----:B------:R-:W-:Y:S05]  /*22720*/  BSYNC.RECONVERGENT B6 ;  /* 0x0000000000067941 */ /* 0x000fea0003800200 */
.L_x_745:
        /* <DEDUP_REMOVED lines=20> */
.L_x_748:
[----:B------:R-:W-:Y:S05]  /*22870*/  BSYNC.RECONVERGENT B6 ;  /* 0x0000000000067941 */ /* 0x000fea0003800200 */
.L_x_747:
        /* <DEDUP_REMOVED lines=18> */
.L_x_750:
[----:B------:R-:W-:Y:S05]  /*229a0*/  BSYNC.RECONVERGENT B6 ;  /* 0x0000000000067941 */ /* 0x000fea0003800200 */
.L_x_749:
[----:B------:R-:W-:Y:S01]  /*229b0*/  FFMA R6, R55, -4, R48 ;  /* 0xc080000037067823 */ /* 0x000fe20000000030 */
        /* <DEDUP_REMOVED lines=20> */
[----:B------:R-:W-:-:S03]  /*22b00*/  FADD R7, -R17, R55 ;  /* 0x0000003711077221 */ /* 0x000fc60000000100 */
        /* <DEDUP_REMOVED lines=22> */
.L_x_752:
[----:B------:R-:W-:Y:S05]  /*22c70*/  BSYNC.RECONVERGENT B6 ;  /* 0x0000000000067941 */ /* 0x000fea0003800200 */
.L_x_751:
        /* <DEDUP_REMOVED lines=17> */
.L_x_754:
[----:B------:R-:W-:Y:S05]  /*22d90*/  BSYNC.RECONVERGENT B6 ;  /* 0x0000000000067941 */ /* 0x000fea0003800200 */
.L_x_753:
        /* <DEDUP_REMOVED lines=17> */
.L_x_756:
[----:B------:R-:W-:Y:S05]  /*22eb0*/  BSYNC.RECONVERGENT B6 ;  /* 0x0000000000067941 */ /* 0x000fea0003800200 */
.L_x_755:
        /* <DEDUP_REMOVED lines=16> */
.L_x_758:
[----:B------:R-:W-:Y:S05]  /*22fc0*/  BSYNC.RECONVERGENT B6 ;  /* 0x0000000000067941 */ /* 0x000fea0003800200 */
.L_x_757:
        /* <DEDUP_REMOVED lines=20> */
.L_x_760:
[----:B------:R-:W-:Y:S05]  /*23110*/  BSYNC.RECONVERGENT B6 ;  /* 0x0000000000067941 */ /* 0x000fea0003800200 */
.L_x_759:
        /* <DEDUP_REMOVED lines=18> */
.L_x_762:
[----:B------:R-:W-:Y:S05]  /*23240*/  BSYNC.RECONVERGENT B6 ;  /* 0x0000000000067941 */ /* 0x000fea0003800200 */
.L_x_761:
        /* <DEDUP_REMOVED lines=19> */
.L_x_764:
[----:B------:R-:W-:Y:S05]  /*23380*/  BSYNC.RECONVERGENT B6 ;  /* 0x0000000000067941 */ /* 0x000fea0003800200 */
.L_x_763:
        /* <DEDUP_REMOVED lines=10> */
.L_x_766:
[----:B-1----:R-:W-:Y:S01]  /*23430*/  FMUL.FTZ R18, R7, R6 ;  /* 0x0000000607127220 */ /* 0x002fe20000410000 */
[----:B------:R-:W-:-:S03]  /*23440*/  FMUL.FTZ R6, R6, 0.5 ;  /* 0x3f00000006067820 */ /* 0x000fc60000410000 */
[----:B------:R-:W-:-:S04]  /*23450*/  FFMA R7, -R18, R18, R7 ;  /* 0x0000001212077223 */ /* 0x000fc80000000107 */
[----:B------:R-:W-:-:S07]  /*23460*/  FFMA R18, R7, R6, R18 ;  /* 0x0000000607127223 */ /* 0x000fce0000000012 */
.L_x_767:
[----:B------:R-:W-:Y:S05]  /*23470*/  BSYNC.RECONVERGENT B1 ;  /* 0x0000000000017941 */ /* 0x000fea0003800200 */
.L_x_765:
        /* <DEDUP_REMOVED lines=14> */
.L_x_769:
[----:B------:R-:W-:Y:S05]  /*23560*/  BSYNC.RECONVERGENT B6 ;  /* 0x0000000000067941 */ /* 0x000fea0003800200 */
.L_x_768:
        /* <DEDUP_REMOVED lines=10> */
.L_x_771:
[----:B-1----:R-:W-:Y:S01]  /*23610*/  FMUL.FTZ R21, R6, R7 ;  /* 0x0000000706157220 */ /* 0x002fe20000410000 */
[----:B------:R-:W-:-:S03]  /*23620*/  FMUL.FTZ R7, R7, 0.5 ;  /* 0x3f00000007077820 */ /* 0x000fc60000410000 */
[----:B------:R-:W-:-:S04]  /*23630*/  FFMA R6, -R21, R21, R6 ;  /* 0x0000001515067223 */ /* 0x000fc80000000106 */
[----:B------:R-:W-:-:S07]  /*23640*/  FFMA R21, R6, R7, R21 ;  /* 0x0000000706157223 */ /* 0x000fce0000000015 */
.L_x_772:
[----:B------:R-:W-:Y:S05]  /*23650*/  BSYNC.RECONVERGENT B1 ;  /* 0x0000000000017941 */ /* 0x000fea0003800200 */
.L_x_770:
        /* <DEDUP_REMOVED lines=26> */
.L_x_776:
[----:B------:R-:W-:Y:S05]  /*23800*/  BSYNC.RECONVERGENT B7 ;  /* 0x0000000000077941 */ /* 0x000fea0003800200 */
.L_x_775:
[----:B------:R-:W-:-:S04]  /*23810*/  FADD R109, R12, R109 ;  /* 0x0000006d0c6d7221 */ /* 0x000fc80000000000 */
[----:B------:R-:W-:-:S05]  /*23820*/  FMUL R109, R109, 0.5 ;  /* 0x3f0000006d6d7820 */ /* 0x000fca0000400000 */
[----:B------:R-:W-:-:S07]  /*23830*/  FSEL R40, R109, -R109, P4 ;  /* 0x8000006d6d287208 */ /* 0x000fce0002000000 */
.L_x_774:
[----:B------:R-:W-:Y:S05]  /*23840*/  BSYNC.RECONVERGENT B6 ;  /* 0x0000000000067941 */ /* 0x000fea0003800200 */
.L_x_773:
        /* <DEDUP_REMOVED lines=18> */
.L_x_780:
[----:B------:R-:W-:Y:S05]  /*23970*/  BSYNC.RECONVERGENT B7 ;  /* 0x0000000000077941 */ /* 0x000fea0003800200 */
.L_x_779:
[----:B------:R-:W-:-:S04]  /*23980*/  FADD R109, R12, R109 ;  /* 0x0000006d0c6d7221 */ /* 0x000fc80000000000 */
[----:B------:R-:W-:-:S05]  /*23990*/  FMUL R109, R109, 0.5 ;  /* 0x3f0000006d6d7820 */ /* 0x000fca0000400000 */
[----:B------:R-:W-:-:S07]  /*239a0*/  FSEL R39, R109, -R109, P4 ;  /* 0x8000006d6d277208 */ /* 0x000fce0002000000 */
.L_x_778:
[----:B------:R-:W-:Y:S05]  /*239b0*/  BSYNC.RECONVERGENT B6 ;  /* 0x0000000000067941 */ /* 0x000fea0003800200 */
.L_x_777:
        /* <DEDUP_REMOVED lines=26> */
.L_x_782:
[----:B------:R-:W-:Y:S05]  /*23b60*/  BSYNC.RECONVERGENT B6 ;  /* 0x0000000000067941 */ /* 0x000fea0003800200 */
.L_x_781:
        /* <DEDUP_REMOVED lines=26> */
.L_x_784:
[----:B------:R-:W-:Y:S05]  /*23d10*/  BSYNC.RECONVERGENT B6 ;  /* 0x0000000000067941 */ /* 0x000fea0003800200 */
.L_x_783:
        /* <DEDUP_REMOVED lines=17> */
.L_x_786:
[----:B------:R-:W-:Y:S05]  /*23e30*/  BSYNC.RECONVERGENT B6 ;  /* 0x0000000000067941 */ /* 0x000fea0003800200 */
.L_x_785:
[----:B------:R-:W0:Y:S01]  /*23e40*/  MUFU.RCP R7, R30 ;  /* 0x0000001e00077308 */ /* 0x000e220000001000 */
[----:B------:R-:W-:Y:S01]  /*23e50*/  FFMA R16, R17, 0.5, R16 ;  /* 0x3f00000011107823 */ /* 0x000fe20000000010 */
[----:B------:R-:W-:Y:S01]  /*23e60*/  BSSY.RECONVERGENT B6, `(.L_x_787) ;  /* 0x0000014000067945 */ /* 0x000fe20003800200 */
[C---:B------:R-:W-:Y:S01]  /*23e70*/  FMUL R18, R35.reuse, R28 ;  /* 0x0000001c23127220 */ /* 0x040fe20000400000 */
[C---:B------:R-:W-:Y:S01]  /*23e80*/  FFMA R17, R35.reuse, R27, R32 ;  /* 0x0000001b23117223 */ /* 0x040fe20000000020 */
[----:B------:R-:W-:Y:S01]  /*23e90*/  FADD R109, R16, R109 ;  /* 0x0000006d106d7221 */ /* 0x000fe20000000000 */
[----:B------:R-:W-:Y:S02]  /*23ea0*/  FMUL R16, R35, R26 ;  /* 0x0000001a23107220 */ /* 0x000fe40000400000 */
        /* <DEDUP_REMOVED lines=15> */
.L_x_788:
[----:B------:R-:W-:Y:S05]  /*23fa0*/  BSYNC.RECONVERGENT B6 ;  /* 0x0000000000067941 */ /* 0x000fea0003800200 */
.L_x_787:
        /* <DEDUP_REMOVED lines=13> */
[C---:B------:R-:W-:Y:S01]  /*24080*/  FMUL R80, R36.reuse, R23 ;  /* 0x0000001724507220 */ /* 0x040fe20000400000 */
[C---:B------:R-:W-:Y:S01]  /*24090*/  FFMA R77, R36.reuse, R22, R29 ;  /* 0x00000016244d7223 */ /* 0x040fe2000000001d */
        /* <DEDUP_REMOVED lines=28> */
.L_x_791:
[----:B------:R-:W-:Y:S05]  /*24260*/  BSYNC.RECONVERGENT B6 ;  /* 0x0000000000067941 */ /* 0x000fea0003800200 */
.L_x_790:
        /* <DEDUP_REMOVED lines=23> */
.L_x_793:
[----:B------:R-:W-:Y:S05]  /*243e0*/  BSYNC.RECONVERGENT B6 ;  /* 0x0000000000067941 */ /* 0x000fea0003800200 */
.L_x_792:
        /* <DEDUP_REMOVED lines=17> */
.L_x_795:
[----:B------:R-:W-:Y:S05]  /*24500*/  BSYNC.RECONVERGENT B6 ;  /* 0x0000000000067941 */ /* 0x000fea0003800200 */
.L_x_794:
        /* <DEDUP_REMOVED lines=16> */
.L_x_797:
[----:B------:R-:W-:Y:S05]  /*24610*/  BSYNC.RECONVERGENT B6 ;  /* 0x0000000000067941 */ /* 0x000fea0003800200 */
.L_x_796:
[----:B------:R-:W-:Y:S01]  /*24620*/  FADD R6, R39, -R40 ;  /* 0x8000002827067221 */ /* 0x000fe20000000000 */
[----:B------:R-:W-:Y:S01]  /*24630*/  FADD R7, R109, R73 ;  /* 0x000000496d077221 */ /* 0x000fe20000000000 */
[-C--:B------:R-:W-:Y:S01]  /*24640*/  FMUL R74, R22, R40.reuse ;  /* 0x00000028164a7220 */ /* 0x080fe20000400000 */
[-C--:B------:R-:W-:Y:S01]  /*24650*/  FMUL R117, R39, R40.reuse ;  /* 0x0000002827757220 */ /* 0x080fe20000400000 */
[----:B------:R-:W-:Y:S01]  /*24660*/  FADD R125, -R28, R23 ;  /* 0x000000171c7d7221 */ /* 0x000fe20000000100 */
[----:B------:R-:W-:Y:S01]  /*24670*/  FMNMX R77, |R6|, 9.9999999600419720025e-13, !PT ;  /* 0x2b8cbccc064d7809 */ /* 0x000fe20007800200 */
[----:B------:R-:W-:Y:S01]  /*24680*/  FFMA R111, R27, R39, -R74 ;  /* 0x000000271b6f7223 */ /* 0x000fe2000000084a */
[-C--:B------:R-:W-:Y:S01]  /*24690*/  FMUL R109, R75, R40.reuse ;  /* 0x000000284b6d7220 */ /* 0x080fe20000400000 */
[----:B------:R-:W-:Y:S01]  /*246a0*/  FADD R119, -R24, R19 ;  /* 0x0000001318777221 */ /* 0x000fe20000000100 */
[----:B------:R-:W-:Y:S01]  /*246b0*/  LOP3.LUT R6, R77, 0x80000000, R6, 0xb8, !PT ;  /* 0x800000004d067812 */ /* 0x000fe200078eb806 */
[----:B------:R-:W-:Y:S01]  /*246c0*/  FMUL R77, R36, R23 ;  /* 0x00000017244d7220 */ /* 0x000fe20000400000 */
[----:B------:R-:W-:Y:S01]  /*246d0*/  FFMA R104, R14, R39, -R109 ;  /* 0x000000270e687223 */ /* 0x000fe2000000086d */
[----:B------:R-:W-:Y:S01]  /*246e0*/  FMUL R7, R7, 0.5 ;  /* 0x3f00000007077820 */ /* 0x000fe20000400000 */
[----:B------:R-:W-:Y:S01]  /*246f0*/  IADD3 R102, PT, PT, R6, 0x1800000, RZ ;  /* 0x0180000006667810 */ /* 0x000fe20007ffe0ff */
[----:B------:R-:W-:Y:S01]  /*24700*/  FMUL R73, R77, R40 ;  /* 0x000000284d497220 */ /* 0x000fe20000400000 */
[----:B------:R-:W-:Y:S01]  /*24710*/  FFMA R119, R119, R117, R104 ;  /* 0x0000007577777223 */ /* 0x000fe20000000068 */
[----:B------:R-:W-:Y:S01]  /*24720*/  FADD R123, -R27, R22 ;  /* 0x000000161b7b7221 */ /* 0x000fe20000000100 */
[----:B------:R-:W-:Y:S01]  /*24730*/  FADD R121, -R26, R21 ;  /* 0x000000151a797221 */ /* 0x000fe20000000100 */
[----:B------:R-:W-:Y:S01]  /*24740*/  FFMA R74, R18, R39, -R73 ;  /* 0x00000027124a7223 */ /* 0x000fe20000000849 */
[----:B------:R-:W-:Y:S01]  /*24750*/  LOP3.LUT R73, R102, 0x7f800000, RZ, 0xc0, !PT ;  /* 0x7f80000066497812 */ /* 0x000fe200078ec0ff */
[-C--:B------:R-:W-:Y:S01]  /*24760*/  FFMA R102, R72, R117.reuse, R111 ;  /* 0x0000007548667223 */ /* 0x080fe2000000006f */
[C---:B------:R-:W-:Y:S01]  /*24770*/  FMUL R72, R36.reuse, R20 ;  /* 0x0000001424487220 */ /* 0x040fe20000400000 */
[----:B------:R-:W-:Y:S01]  /*24780*/  FFMA R125, R125, R117, R74 ;  /* 0x000000757d7d7223 */ /* 0x000fe2000000004a */
[----:B------:R-:W-:Y:S01]  /*24790*/  ISETP.GT.U32.AND P0, PT, R73, 0x1ffffff, PT ;  /* 0x01ffffff4900780c */ /* 0x000fe20003f04070 */
[C---:B------:R-:W-:Y:S01]  /*247a0*/  FFMA R74, R36.reuse, R22, R29 ;  /* 0x00000016244a7223 */ /* 0x040fe2000000001d */
[----:B------:R-:W-:Y:S01]  /*247b0*/  FMUL R73, R36, R21 ;  /* 0x0000001524497220 */ /* 0x000fe20000400000 */
[-C--:B------:R-:W-:Y:S01]  /*247c0*/  FMUL R111, R72, R40.reuse ;  /* 0x00000028486f7220 */ /* 0x080fe20000400000 */
[----:B------:R-:W-:Y:S01]  /*247d0*/  FMUL.SAT R7, R7, 5 ;  /* 0x40a0000007077820 */ /* 0x000fe20000402000 */
[-C--:B------:R-:W-:Y:S01]  /*247e0*/  FMUL R104, R74, R40.reuse ;  /* 0x000000284a687220 */ /* 0x080fe20000400000 */
[----:B------:R-:W-:Y:S01]  /*247f0*/  FMUL R109, R73, R40 ;  /* 0x00000028496d7220 */ /* 0x000fe20000400000 */
[-C--:B------:R-:W-:Y:S01]  /*24800*/  FFMA R108, R12, R39.reuse, -R111 ;  /* 0x000000270c6c7223 */ /* 0x080fe2000000086f */
[----:B------:R-:W-:Y:S01]  /*24810*/  BSSY.RECONVERGENT B2, `(.L_x_798) ;  /* 0x0000010000027945 */ /* 0x000fe20003800200 */
[-C--:B------:R-:W-:Y:S01]  /*24820*/  FFMA R104, R17, R39.reuse, -R104 ;  /* 0x0000002711687223 */ /* 0x080fe20000000868 */
[----:B------:R-:W-:Y:S01]  /*24830*/  FFMA R106, R16, R39, -R109 ;  /* 0x00000027106a7223 */ /* 0x000fe2000000086d */
[----:B------:R-:W-:Y:S01]  /*24840*/  FADD R109, -R25, R20 ;  /* 0x00000014196d7221 */ /* 0x000fe20000000100 */
[----:B------:R-:W-:Y:S01]  /*24850*/  FMUL R76, R76, R7 ;  /* 0x000000074c4c7220 */ /* 0x000fe20000400000 */
[-C--:B------:R-:W-:Y:S01]  /*24860*/  FFMA R123, R123, R117.reuse, R104 ;  /* 0x000000757b7b7223 */ /* 0x080fe20000000068 */
[-C--:B------:R-:W-:Y:S01]  /*24870*/  FFMA R121, R121, R117.reuse, R106 ;  /* 0x0000007579797223 */ /* 0x080fe2000000006a */
[----:B------:R-:W-:Y:S01]  /*24880*/  FFMA R117, R109, R117, R108 ;  /* 0x000000756d757223 */ /* 0x000fe2000000006c */
[----:B------:R-:W-:Y:S06]  /*24890*/  @P0 BRA `(.L_x_799) ;  /* 0x00000000000c0947 */ /* 0x000fec0003800000 */
[----:B------:R-:W-:-:S07]  /*248a0*/  MOV R108, 0x248c0 ;  /* 0x000248c0006c7802 */ /* 0x000fce0000000f00 */
[----:B------:R-:W-:Y:S05]  /*248b0*/  CALL.REL.NOINC `($__internal_0_$__cuda_sm20_rcp_rn_f32_slowpath) ;  /* 0x000002e400e07944 */ /* 0x000fea0003c00000 */
[----:B------:R-:W-:Y:S05]  /*248c0*/  BRA `(.L_x_800) ;  /* 0x0000000000107947 */ /* 0x000fea0003800000 */
.L_x_799:
[----:B------:R-:W0:Y:S02]  /*248d0*/  MUFU.RCP R109, R6 ;  /* 0x00000006006d7308 */ /* 0x000e240000001000 */
[----:B0-----:R-:W-:-:S04]  /*248e0*/  FFMA R7, R6, R109, -1 ;  /* 0xbf80000006077423 */ /* 0x001fc8000000006d */
[----:B------:R-:W-:-:S04]  /*248f0*/  FADD.FTZ R104, -R7, -RZ ;  /* 0x800000ff07687221 */ /* 0x000fc80000010100 */
[----:B------:R-:W-:-:S07]  /*24900*/  FFMA R109, R109, R104, R109 ;  /* 0x000000686d6d7223 */ /* 0x000fce000000006d */
.L_x_800:
[----:B------:R-:W-:Y:S05]  /*24910*/  BSYNC.RECONVERGENT B2 ;  /* 0x0000000000027941 */ /* 0x000fea0003800200 */
.L_x_798:
        /* <DEDUP_REMOVED lines=25> */
.L_x_803:
[----:B------:R-:W-:Y:S05]  /*24ab0*/  BSYNC.RECONVERGENT B6 ;  /* 0x0000000000067941 */ /* 0x000fea0003800200 */
.L_x_802:
        /* <DEDUP_REMOVED lines=17> */
.L_x_805:
[----:B------:R-:W-:Y:S05]  /*24bd0*/  BSYNC.RECONVERGENT B6 ;  /* 0x0000000000067941 */ /* 0x000fea0003800200 */
.L_x_804:
        /* <DEDUP_REMOVED lines=14> */
.L_x_807:
[----:B------:R-:W-:Y:S05]  /*24cc0*/  BSYNC.RECONVERGENT B6 ;  /* 0x0000000000067941 */ /* 0x000fea0003800200 */
.L_x_806:
        /* <DEDUP_REMOVED lines=8> */
[----:B------:R-:W-:Y:S01]  /*24d50*/  FADD R18, -R76, 1 ;  /* 0x3f8000004c127421 */ /* 0x000fe20000000100 */
        /* <DEDUP_REMOVED lines=17> */
.L_x_801:
        /* <DEDUP_REMOVED lines=17> */
.L_x_809:
[----:B------:R-:W-:Y:S05]  /*24f80*/  BSYNC.RECONVERGENT B6 ;  /* 0x0000000000067941 */ /* 0x000fea0003800200 */
.L_x_808:
        /* <DEDUP_REMOVED lines=17> */
.L_x_811:
[----:B------:R-:W-:Y:S05]  /*250a0*/  BSYNC.RECONVERGENT B6 ;  /* 0x0000000000067941 */ /* 0x000fea0003800200 */
.L_x_810:
        /* <DEDUP_REMOVED lines=14> */
.L_x_813:
[----:B------:R-:W-:Y:S05]  /*25190*/  BSYNC.RECONVERGENT B6 ;  /* 0x0000000000067941 */ /* 0x000fea0003800200 */
.L_x_812:
        /* <DEDUP_REMOVED lines=26> */
.L_x_618:
[----:B------:R-:W-:Y:S05]  /*25340*/  BSYNC.RELIABLE B4 ;  /* 0x0000000000047941 */ /* 0x000fea0003800100 */
.L_x_617:
[----:B------:R-:W0:Y:S01]  /*25350*/  LDCU UR4, c[0x3][0x24] ;  /* 0x00c00480ff0477ac */ /* 0x000e220008000800 */
[----:B------:R-:W-:Y:S01]  /*25360*/  FMNMX R22, R63, 1.000000003171076851e-30, !PT ;  /* 0x0da242603f167809 */ /* 0x000fe20007800000 */
[----:B------:R-:W-:Y:S01]  /*25370*/  BSSY.RECONVERGENT B4, `(.L_x_814) ;  /* 0x000000e000047945 */ /* 0x000fe20003800200 */
[----:B------:R-:W-:Y:S02]  /*25380*/  FMNMX R17, R61, 1.000000003171076851e-30, !PT ;  /* 0x0da242603d117809 */ /* 0x000fe40007800000 */
[----:B------:R-:W2:Y:S03]  /*25390*/  MUFU.RCP R19, R22 ;  /* 0x0000001600137308 */ /* 0x000ea60000001000 */
[----:B0-----:R-:W-:-:S05]  /*253a0*/  FMUL R7, R17, UR4 ;  /* 0x0000000411077c20 */ /* 0x001fca0008400000 */
[----:B------:R-:W0:Y:S01]  /*253b0*/  FCHK P0, R7, R22 ;  /* 0x0000001607007302 */ /* 0x000e220000000000 */
[----:B--2---:R-:W-:-:S04]  /*253c0*/  FFMA R6, -R22, R19, 1 ;  /* 0x3f80000016067423 */ /* 0x004fc80000000113 */
[----:B------:R-:W-:-:S04]  /*253d0*/  FFMA R6, R19, R6, R19 ;  /* 0x0000000613067223 */ /* 0x000fc80000000013 */
[----:B------:R-:W-:-:S04]  /*253e0*/  FFMA R19, R7, R6, RZ ;  /* 0x0000000607137223 */ /* 0x000fc800000000ff */
[----:B------:R-:W-:-:S04]  /*253f0*/  FFMA R12, -R22, R19, R7 ;  /* 0x00000013160c7223 */ /* 0x000fc80000000107 */
[----:B------:R-:W-:Y:S01]  /*25400*/  FFMA R109, R6, R12, R19 ;  /* 0x0000000c066d7223 */ /* 0x000fe20000000013 */
[----:B0-----:R-:W-:Y:S06]  /*25410*/  @!P0 BRA `(.L_x_815) ;  /* 0x00000000000c8947 */ /* 0x001fec0003800000 */
[----:B------:R-:W-:Y:S02]  /*25420*/  MOV R6, R22 ;  /* 0x0000001600067202 */ /* 0x000fe40000000f00 */
[----:B------:R-:W-:-:S07]  /*25430*/  MOV R108, 0x25450 ;  /* 0x00025450006c7802 */ /* 0x000fce0000000f00 */
[----:B-1----:R-:W-:Y:S05]  /*25440*/  CALL.REL.NOINC `($__internal_2_$__cuda_sm3x_div_rn_noftz_f32_slowpath) ;  /* 0x000002e000247944 */ /* 0x002fea0003c00000 */
.L_x_815:
[----:B------:R-:W-:Y:S05]  /*25450*/  BSYNC.RECONVERGENT B4 ;  /* 0x0000000000047941 */ /* 0x000fea0003800200 */
.L_x_814:
[----:B------:R-:W-:Y:S01]  /*25460*/  FMNMX R6, R109, 9.9999999600419720025e-13, !PT ;  /* 0x2b8cbccc6d067809 */ /* 0x000fe20007800000 */
[----:B------:R-:W-:Y:S01]  /*25470*/  BSSY.RECONVERGENT B1, `(.L_x_816) ;  /* 0x0000010000017945 */ /* 0x000fe20003800200 */
[----:B------:R-:W-:Y:S02]  /*25480*/  FMNMX R18, R2, 1.000000003171076851e-30, !PT ;  /* 0x0da2426002127809 */ /* 0x000fe40007800000 */
[----:B------:R-:W-:Y:S01]  /*25490*/  IADD3 R12, PT, PT, R6, -0xd000000, RZ ;  /* 0xf3000000060c7810 */ /* 0x000fe20007ffe0ff */
[----:B------:R0:W2:Y:S01]  /*254a0*/  MUFU.RSQ R7, R6 ;  /* 0x0000000600077308 */ /* 0x0000a20000001400 */
[----:B------:R-:W-:Y:S02]  /*254b0*/  FMNMX R16, R94, 1.000000003171076851e-30, !PT ;  /* 0x0da242605e107809 */ /* 0x000fe40007800000 */
[----:B------:R-:W-:-:S13]  /*254c0*/  ISETP.GT.U32.AND P0, PT, R12, 0x727fffff, PT ;  /* 0x727fffff0c00780c */ /* 0x000fda0003f04070 */
[----:B0-----:R-:W-:Y:S05]  /*254d0*/  @!P0 BRA `(.L_x_817) ;  /* 0x0000000000148947 */ /* 0x001fea0003800000 */
[----:B--2---:R-:W-:Y:S02]  /*254e0*/  MOV R7, R6 ;  /* 0x0000000600077202 */ /* 0x004fe40000000f00 */
[----:B------:R-:W-:-:S07]  /*254f0*/  MOV R6, 0x25510 ;  /* 0x0002551000067802 */ /* 0x000fce0000000f00 */
[----:B-1----:R-:W-:Y:S05]  /*25500*/  CALL.REL.NOINC `($__internal_1_$__cuda_sm20_sqrt_rn_f32_slowpath) ;  /* 0x000002dc00a07944 */ /* 0x002fea0003c00000 */
[----:B------:R-:W-:Y:S01]  /*25510*/  MOV R23, R21 ;  /* 0x0000001500177202 */ /* 0x000fe20000000f00 */
[----:B------:R-:W-:Y:S06]  /*25520*/  BRA `(.L_x_818) ;  /* 0x0000000000107947 */ /* 0x000fec0003800000 */
.L_x_817:
[----:B--2---:R-:W-:Y:S01]  /*25530*/  FMUL.FTZ R23, R6, R7 ;  /* 0x0000000706177220 */ /* 0x004fe20000410000 */
[----:B------:R-:W-:-:S03]  /*25540*/  FMUL.FTZ R7, R7, 0.5 ;  /* 0x3f00000007077820 */ /* 0x000fc60000410000 */
[----:B------:R-:W-:-:S04]  /*25550*/  FFMA R6, -R23, R23, R6 ;  /* 0x0000001717067223 */ /* 0x000fc80000000106 */
[----:B------:R-:W-:-:S07]  /*25560*/  FFMA R23, R6, R7, R23 ;  /* 0x0000000706177223 */ /* 0x000fce0000000017 */
.L_x_818:
[----:B------:R-:W-:Y:S05]  /*25570*/  BSYNC.RECONVERGENT B1 ;  /* 0x0000000000017941 */ /* 0x000fea0003800200 */
.L_x_816:
[----:B------:R-:W0:Y:S01]  /*25580*/  LDCU UR4, c[0x3][0x24] ;  /* 0x00c00480ff0477ac */ /* 0x000e220008000800 */
[----:B------:R-:W2:Y:S01]  /*25590*/  MUFU.RCP R19, R16 ;  /* 0x0000001000137308 */ /* 0x000ea20000001000 */
[----:B------:R-:W-:Y:S01]  /*255a0*/  BSSY.RECONVERGENT B4, `(.L_x_819) ;  /* 0x000000c000047945 */ /* 0x000fe20003800200 */
[----:B0-----:R-:W-:Y:S01]  /*255b0*/  FMUL R7, R18, UR4 ;  /* 0x0000000412077c20 */ /* 0x001fe20008400000 */
[----:B--2---:R-:W-:-:S05]  /*255c0*/  FFMA R6, R19, -R16, 1 ;  /* 0x3f80000013067423 */ /* 0x004fca0000000810 */
        /* <DEDUP_REMOVED lines=8> */
[----:B-1----:R-:W-:Y:S05]  /*25650*/  CALL.REL.NOINC `($__internal_2_$__cuda_sm3x_div_rn_noftz_f32_slowpath) ;  /* 0x000002dc00a07944 */ /* 0x002fea0003c00000 */
.L_x_820:
[----:B------:R-:W-:Y:S05]  /*25660*/  BSYNC.RECONVERGENT B4 ;  /* 0x0000000000047941 */ /* 0x000fea0003800200 */
.L_x_819:
[----:B------:R-:W-:Y:S01]  /*25670*/  FMNMX R6, R109, 9.9999999600419720025e-13, !PT ;  /* 0x2b8cbccc6d067809 */ /* 0x000fe20007800000 */
[----:B------:R-:W-:Y:S03]  /*25680*/  BSSY.RECONVERGENT B1, `(.L_x_821) ;  /* 0x000000d000017945 */ /* 0x000fe60003800200 */
[----:B------:R-:W-:Y:S01]  /*25690*/  IADD3 R12, PT, PT, R6, -0xd000000, RZ ;  /* 0xf3000000060c7810 */ /* 0x000fe20007ffe0ff */
[----:B------:R0:W2:Y:S03]  /*256a0*/  MUFU.RSQ R7, R6 ;  /* 0x0000000600077308 */ /* 0x0000a60000001400 */
[----:B------:R-:W-:-:S13]  /*256b0*/  ISETP.GT.U32.AND P0, PT, R12, 0x727fffff, PT ;  /* 0x727fffff0c00780c */ /* 0x000fda0003f04070 */
[----:B0-----:R-:W-:Y:S05]  /*256c0*/  @!P0 BRA `(.L_x_822) ;  /* 0x0000000000108947 */ /* 0x001fea0003800000 */
[----:B--2---:R-:W-:Y:S02]  /*256d0*/  MOV R7, R6 ;  /* 0x0000000600077202 */ /* 0x004fe40000000f00 */
[----:B------:R-:W-:-:S07]  /*256e0*/  MOV R6, 0x25700 ;  /* 0x0002570000067802 */ /* 0x000fce0000000f00 */
[----:B-1----:R-:W-:Y:S05]  /*256f0*/  CALL.REL.NOINC `($__internal_1_$__cuda_sm20_sqrt_rn_f32_slowpath) ;  /* 0x000002dc00247944 */ /* 0x002fea0003c00000 */
[----:B------:R-:W-:Y:S05]  /*25700*/  BRA `(.L_x_823) ;  /* 0x0000000000107947 */ /* 0x000fea0003800000 */
.L_x_822:
[----:B--2---:R-:W-:Y:S01]  /*25710*/  FMUL.FTZ R21, R6, R7 ;  /* 0x0000000706157220 */ /* 0x004fe20000410000 */
[----:B------:R-:W-:-:S03]  /*25720*/  FMUL.FTZ R7, R7, 0.5 ;  /* 0x3f00000007077820 */ /* 0x000fc60000410000 */
[----:B------:R-:W-:-:S04]  /*25730*/  FFMA R6, -R21, R21, R6 ;  /* 0x0000001515067223 */ /* 0x000fc80000000106 */
[----:B------:R-:W-:-:S07]  /*25740*/  FFMA R21, R6, R7, R21 ;  /* 0x0000000706157223 */ /* 0x000fce0000000015 */
.L_x_823:
[----:B------:R-:W-:Y:S05]  /*25750*/  BSYNC.RECONVERGENT B1 ;  /* 0x0000000000017941 */ /* 0x000fea0003800200 */
.L_x_821:
[----:B------:R-:W-:Y:S01]  /*25760*/  FMNMX R34, R21, R23, !PT ;  /* 0x0000001715227209 */ /* 0x000fe20007800000 */
[C---:B------:R-:W-:Y:S01]  /*25770*/  FADD R6, R58.reuse, -R23 ;  /* 0x800000173a067221 */ /* 0x040fe20000000000 */
[C---:B------:R-:W-:Y:S01]  /*25780*/  FADD R7, R99.reuse, -R21 ;  /* 0x8000001563077221 */ /* 0x040fe20000000000 */
        /* <DEDUP_REMOVED lines=13> */
[----:B------:R-:W2:Y:S01]  /*25860*/  FCHK P0, R7, R20 ;  /* 0x0000001407007302 */ /* 0x000ea20000000000 */
[----:B0-----:R-:W-:-:S04]  /*25870*/  FFMA R19, -R20, R6, 1 ;  /* 0x3f80000014137423 */ /* 0x001fc80000000106 */
[----:B------:R-:W-:-:S04]  /*25880*/  FFMA R6, R6, R19, R6 ;  /* 0x0000001306067223 */ /* 0x000fc80000000006 */
[----:B------:R-:W-:-:S04]  /*25890*/  FFMA R19, R7, R6, RZ ;  /* 0x0000000607137223 */ /* 0x000fc800000000ff */
[----:B------:R-:W-:-:S04]  /*258a0*/  FFMA R14, -R20, R19, R7 ;  /* 0x00000013140e7223 */ /* 0x000fc80000000107 */
[----:B------:R-:W-:Y:S01]  /*258b0*/  FFMA R109, R6, R14, R19 ;  /* 0x0000000e066d7223 */ /* 0x000fe20000000013 */
[----:B--2---:R-:W-:Y:S06]  /*258c0*/  @!P0 BRA `(.L_x_827) ;  /* 0x00000000000c8947 */ /* 0x004fec0003800000 */
[----:B------:R-:W-:Y:S02]  /*258d0*/  MOV R6, R20 ;  /* 0x0000001400067202 */ /* 0x000fe40000000f00 */
[----:B------:R-:W-:-:S07]  /*258e0*/  MOV R108, 0x25900 ;  /* 0x00025900006c7802 */ /* 0x000fce0000000f00 */
[----:B-1----:R-:W-:Y:S05]  /*258f0*/  CALL.REL.NOINC `($__internal_2_$__cuda_sm3x_div_rn_noftz_f32_slowpath) ;  /* 0x000002d800f87944 */ /* 0x002fea0003c00000 */
.L_x_827:
[----:B------:R-:W-:Y:S05]  /*25900*/  BSYNC.RECONVERGENT B6 ;  /* 0x0000000000067941 */ /* 0x000fea0003800200 */
.L_x_826:
[----:B------:R-:W-:-:S04]  /*25910*/  FADD R109, R12, R109 ;  /* 0x0000006d0c6d7221 */ /* 0x000fc80000000000 */
[----:B------:R-:W-:-:S05]  /*25920*/  FMUL R109, R109, 0.5 ;  /* 0x3f0000006d6d7820 */ /* 0x000fca0000400000 */
[----:B------:R-:W-:-:S07]  /*25930*/  FSEL R35, R109, -R109, P4 ;  /* 0x8000006d6d237208 */ /* 0x000fce0002000000 */
.L_x_825:
[----:B------:R-:W-:Y:S05]  /*25940*/  BSYNC.RECONVERGENT B4 ;  /* 0x0000000000047941 */ /* 0x000fea0003800200 */
.L_x_824:
        /* <DEDUP_REMOVED lines=18> */
.L_x_831:
[----:B------:R-:W-:Y:S05]  /*25a70*/  BSYNC.RECONVERGENT B6 ;  /* 0x0000000000067941 */ /* 0x000fea0003800200 */
.L_x_830:
[----:B------:R-:W-:-:S04]  /*25a80*/  FADD R109, R12, R109 ;  /* 0x0000006d0c6d7221 */ /* 0x000fc80000000000 */
[----:B------:R-:W-:-:S05]  /*25a90*/  FMUL R109, R109, 0.5 ;  /* 0x3f0000006d6d7820 */ /* 0x000fca0000400000 */
[----:B------:R-:W-:-:S07]  /*25aa0*/  FSEL R33, R109, -R109, P4 ;  /* 0x8000006d6d217208 */ /* 0x000fce0002000000 */
.L_x_829:
[----:B------:R-:W-:Y:S05]  /*25ab0*/  BSYNC.RECONVERGENT B4 ;  /* 0x0000000000047941 */ /* 0x000fea0003800200 */
.L_x_828:
[----:B------:R-:W0:Y:S01]  /*25ac0*/  LDC R21, c[0x3][0x24] ;  /* 0x00c00900ff157b82 */ /* 0x000e220000000800 */
[----:B------:R-:W-:Y:S01]  /*25ad0*/  BSSY.RECONVERGENT B4, `(.L_x_832) ;  /* 0x0000014000047945 */ /* 0x000fe20003800200 */
[----:B0-----:R-:W-:-:S04]  /*25ae0*/  FADD R21, R21, -1 ;  /* 0xbf80000015157421 */ /* 0x001fc80000000000 */
[----:B------:R-:W-:-:S05]  /*25af0*/  FMUL R6, R21, R22 ;  /* 0x0000001615067220 */ /* 0x000fca0000400000 */
[----:B------:R-:W-:-:S04]  /*25b00*/  FMNMX R6, R6, 1.000000003171076851e-30, !PT ;  /* 0x0da2426006067809 */ /* 0x000fc80007800000 */
[----:B------:R-:W0:Y:S08]  /*25b10*/  MUFU.RCP R7, R6 ;  /* 0x0000000600077308 */ /* 0x000e300000001000 */
[----:B------:R-:W2:Y:S01]  /*25b20*/  FCHK P0, R17, R6 ;  /* 0x0000000611007302 */ /* 0x000ea20000000000 */
[----:B0-----:R-:W-:-:S04]  /*25b30*/  FFMA R12, -R6, R7, 1 ;  /* 0x3f800000060c7423 */ /* 0x001fc80000000107 */
[----:B------:R-:W-:Y:S01]  /*25b40*/  FFMA R12, R7, R12, R7 ;  /* 0x0000000c070c7223 */ /* 0x000fe20000000007 */
[----:B------:R-:W-:-:S03]  /*25b50*/  FMUL R7, R58, R58 ;  /* 0x0000003a3a077220 */ /* 0x000fc60000400000 */
[----:B------:R-:W-:Y:S01]  /*25b60*/  FFMA R19, R17, R12, RZ ;  /* 0x0000000c11137223 */ /* 0x000fe200000000ff */
[----:B------:R-:W-:-:S03]  /*25b70*/  FFMA R7, R60, R60, R7 ;  /* 0x0000003c3c077223 */ /* 0x000fc60000000007 */
[----:B------:R-:W-:-:S04]  /*25b80*/  FFMA R14, -R6, R19, R17 ;  /* 0x00000013060e7223 */ /* 0x000fc80000000111 */
[----:B------:R-:W-:Y:S01]  /*25b90*/  FFMA R12, R12, R14, R19 ;  /* 0x0000000e0c0c7223 */ /* 0x000fe20000000013 */
[----:B------:R-:W-:Y:S01]  /*25ba0*/  FMNMX R14, RZ, R54, !PT ;  /* 0x00000036ff0e7209 */ /* 0x000fe20007800000 */
[----:B------:R-:W-:Y:S01]  /*25bb0*/  FFMA R19, R56, R56, R7 ;  /* 0x0000003838137223 */ /* 0x000fe20000000007 */
[----:B--2---:R-:W-:Y:S06]  /*25bc0*/  @!P0 BRA `(.L_x_833) ;  /* 0x0000000000108947 */ /* 0x004fec0003800000 */
[----:B------:R-:W-:Y:S02]  /*25bd0*/  MOV R7, R17 ;  /* 0x0000001100077202 */ /* 0x000fe40000000f00 */
[----:B------:R-:W-:-:S07]  /*25be0*/  MOV R108, 0x25c00 ;  /* 0x00025c00006c7802 */ /* 0x000fce0000000f00 */
[----:B-1----:R-:W-:Y:S05]  /*25bf0*/  CALL.REL.NOINC `($__internal_2_$__cuda_sm3x_div_rn_noftz_f32_slowpath) ;  /* 0x000002d800387944 */ /* 0x002fea0003c00000 */
[----:B------:R-:W-:-:S07]  /*25c00*/  MOV R12, R109 ;  /* 0x0000006d000c7202 */ /* 0x000fce0000000f00 */
.L_x_833:
[----:B------:R-:W-:Y:S05]  /*25c10*/  BSYNC.RECONVERGENT B4 ;  /* 0x0000000000047941 */ /* 0x000fea0003800200 */
.L_x_832:
        /* <DEDUP_REMOVED lines=8> */
[----:B------:R-:W2:Y:S01]  /*25ca0*/  FCHK P0, R18, R23 ;  /* 0x0000001712007302 */ /* 0x000ea20000000000 */
        /* <DEDUP_REMOVED lines=10> */
[----:B------:R-:W-:Y:S02]  /*25d50*/  MOV R7, R18 ;  /* 0x0000001200077202 */ /* 0x000fe40000000f00 */
[----:B------:R-:W-:-:S07]  /*25d60*/  MOV R108, 0x25d80 ;  /* 0x00025d80006c7802 */ /* 0x000fce0000000f00 */
[----:B-1----:R-:W-:Y:S05]  /*25d70*/  CALL.REL.NOINC `($__internal_2_$__cuda_sm3x_div_rn_noftz_f32_slowpath) ;  /* 0x000002d400d87944 */ /* 0x002fea0003c00000 */
[----:B------:R-:W-:-:S07]  /*25d80*/  MOV R36, R109 ;  /* 0x0000006d00247202 */ /* 0x000fce0000000f00 */
.L_x_835:
[----:B------:R-:W-:Y:S05]  /*25d90*/  BSYNC.RECONVERGENT B4 ;  /* 0x0000000000047941 */ /* 0x000fea0003800200 */
.L_x_834:
[----:B------:R-:W0:Y:S01]  /*25da0*/  MUFU.RCP R7, R22 ;  /* 0x0000001600077308 */ /* 0x000e220000001000 */
[----:B------:R-:W-:Y:S01]  /*25db0*/  FMNMX R21, R63, 1.000000003171076851e-30, !PT ;  /* 0x0da242603f157809 */ /* 0x000fe20007800000 */
[----:B------:R-:W-:Y:S04]  /*25dc0*/  BSSY.RECONVERGENT B4, `(.L_x_836) ;  /* 0x0000014000047945 */ /* 0x000fe80003800200 */
[-C--:B------:R-:W-:Y:S01]  /*25dd0*/  FMUL R29, R56, R21.reuse ;  /* 0x00000015381d7220 */ /* 0x080fe20000400000 */
[-C--:B------:R-:W-:Y:S01]  /*25de0*/  FMUL R27, R60, R21.reuse ;  /* 0x000000153c1b7220 */ /* 0x080fe20000400000 */
[----:B------:R-:W2:Y:S01]  /*25df0*/  FCHK P0, R17, R22 ;  /* 0x0000001611007302 */ /* 0x000ea20000000000 */
[----:B------:R-:W-:Y:S01]  /*25e00*/  FMUL R26, R58, R21 ;  /* 0x000000153a1a7220 */ /* 0x000fe20000400000 */
        /* <DEDUP_REMOVED lines=8> */
[----:B------:R-:W-:-:S05]  /*25e90*/  FMNMX R14, RZ, R54, !PT ;  /* 0x00000036ff0e7209 */ /* 0x000fca0007800000 */
[----:B------:R-:W-:Y:S01]  /*25ea0*/  FMUL R25, R21, R14 ;  /* 0x0000000e15197220 */ /* 0x000fe20000400000 */
[----:B--2---:R-:W-:Y:S06]  /*25eb0*/  @!P0 BRA `(.L_x_837) ;  /* 0x0000000000108947 */ /* 0x004fec0003800000 */
[----:B------:R-:W-:Y:S02]  /*25ec0*/  MOV R7, R17 ;  /* 0x0000001100077202 */ /* 0x000fe40000000f00 */
[----:B------:R-:W-:Y:S02]  /*25ed0*/  MOV R6, R21 ;  /* 0x0000001500067202 */ /* 0x000fe40000000f00 */
[----:B------:R-:W-:-:S07]  /*25ee0*/  MOV R108, 0x25f00 ;  /* 0x00025f00006c7802 */ /* 0x000fce0000000f00 */
[----:B-1----:R-:W-:Y:S05]  /*25ef0*/  CALL.REL.NOINC `($__internal_2_$__cuda_sm3x_div_rn_noftz_f32_slowpath) ;  /* 0x000002d400787944 */ /* 0x002fea0003c00000 */
.L_x_837:
[----:B------:R-:W-:Y:S05]  /*25f00*/  BSYNC.RECONVERGENT B4 ;  /* 0x0000000000047941 */ /* 0x000fea0003800200 */
.L_x_836:
[----:B------:R-:W0:Y:S01]  /*25f10*/  MUFU.RCP R7, R16 ;  /* 0x0000001000077308 */ /* 0x000e220000001000 */
[----:B------:R-:W-:Y:S01]  /*25f20*/  FFMA R14, R19, 0.5, R14 ;  /* 0x3f000000130e7823 */ /* 0x000fe2000000000e */
[----:B------:R-:W-:Y:S01]  /*25f30*/  BSSY.RECONVERGENT B4, `(.L_x_838) ;  /* 0x0000018000047945 */ /* 0x000fe20003800200 */
[C---:B------:R-:W-:Y:S01]  /*25f40*/  FMUL R32, R58.reuse, R27 ;  /* 0x0000001b3a207220 */ /* 0x040fe20000400000 */
[----:B------:R-:W-:Y:S01]  /*25f50*/  FFMA R31, R58, R26, R17 ;  /* 0x0000001a3a1f7223 */ /* 0x000fe20000000011 */
[----:B------:R-:W-:Y:S01]  /*25f60*/  FADD R109, R14, R109 ;  /* 0x0000006d0e6d7221 */ /* 0x000fe20000000000 */
[C---:B------:R-:W-:Y:S01]  /*25f70*/  FMUL R30, R58.reuse, R29 ;  /* 0x0000001d3a1e7220 */ /* 0x040fe20000400000 */
[----:B------:R-:W-:Y:S01]  /*25f80*/  FMUL R28, R58, R25 ;  /* 0x000000193a1c7220 */ /* 0x000fe20000400000 */
[----:B------:R-:W2:Y:S01]  /*25f90*/  FCHK P0, R18, R16 ;  /* 0x0000001012007302 */ /* 0x000ea20000000000 */
[----:B------:R-:W-:Y:S01]  /*25fa0*/  FADD R12, R109, R12 ;  /* 0x0000000c6d0c7221 */ /* 0x000fe20000000000 */
[-C--:B------:R-:W-:Y:S01]  /*25fb0*/  FMUL R20, R97, R16.reuse ;  /* 0x0000001061147220 */ /* 0x080fe20000400000 */
[----:B------:R-:W-:Y:S01]  /*25fc0*/  FMUL R14, R16, R37 ;  /* 0x00000025100e7220 */ /* 0x000fe20000400000 */
[----:B0-----:R-:W-:-:S04]  /*25fd0*/  FFMA R6, R7, -R16, 1 ;  /* 0x3f80000007067423 */ /* 0x001fc80000000810 */
[----:B------:R-:W-:-:S04]  /*25fe0*/  FFMA R7, R7, R6, R7 ;  /* 0x0000000607077223 */ /* 0x000fc80000000007 */
[----:B------:R-:W-:-:S04]  /*25ff0*/  FFMA R19, R7, R18, RZ ;  /* 0x0000001207137223 */ /* 0x000fc800000000ff */
[----:B------:R-:W-:-:S04]  /*26000*/  FFMA R6, R19, -R16, R18 ;  /* 0x8000001013067223 */ /* 0x000fc80000000012 */
[----:B------:R-:W-:Y:S01]  /*26010*/  FFMA R109, R7, R6, R19 ;  /* 0x00000006076d7223 */ /* 0x000fe20000000013 */
[----:B------:R-:W-:Y:S01]  /*26020*/  FMUL R7, R21, R12 ;  /* 0x0000000c15077220 */ /* 0x000fe20000400000 */
[-C--:B------:R-:W-:Y:S01]  /*26030*/  FMUL R19, R99, R16.reuse ;  /* 0x0000001063137220 */ /* 0x080fe20000400000 */
[----:B------:R-:W-:Y:S02]  /*26040*/  FMUL R12, R101, R16 ;  /* 0x00000010650c7220 */ /* 0x000fe40000400000 */
[----:B------:R-:W-:Y:S01]  /*26050*/  FMUL R22, R58, R7 ;  /* 0x000000073a167220 */ /* 0x000fe20000400000 */
[----:B--2---:R-:W-:Y:S06]  /*26060*/  @!P0 BRA `(.L_x_839) ;  /* 0x0000000000108947 */ /* 0x004fec0003800000 */
[----:B------:R-:W-:Y:S02]  /*26070*/  MOV R7, R18 ;  /* 0x0000001200077202 */ /* 0x000fe40000000f00 */
[----:B------:R-:W-:Y:S02]  /*26080*/  MOV R6, R16 ;  /* 0x0000001000067202 */ /* 0x000fe40000000f00 */
[----:B------:R-:W-:-:S07]  /*26090*/  MOV R108, 0x260b0 ;  /* 0x000260b0006c7802 */ /* 0x000fce0000000f00 */
[----:B-1----:R-:W-:Y:S05]  /*260a0*/  CALL.REL.NOINC `($__internal_2_$__cuda_sm3x_div_rn_noftz_f32_slowpath) ;  /* 0x000002d4000c7944 */ /* 0x002fea0003c00000 */
.L_x_839:
[----:B------:R-:W-:Y:S05]  /*260b0*/  BSYNC.RECONVERGENT B4 ;  /* 0x0000000000047941 */ /* 0x000fea0003800200 */
.L_x_838:
        /* <DEDUP_REMOVED lines=14> */
[CC--:B------:R-:W-:Y:S01]  /*261a0*/  FFMA R77, R99.reuse, R19.reuse, R18 ;  /* 0x00000013634d7223 */ /* 0x0c0fe20000000012 */
        /* <DEDUP_REMOVED lines=27> */
[----:B------:R-:W-:-:S07]  /*26360*/  MOV R78, R109 ;  /* 0x0000006d004e7202 */ /* 0x000fce0000000f00 */
.L_x_841:
[----:B------:R-:W-:Y:S05]  /*26370*/  BSYNC.RECONVERGENT B4 ;  /* 0x0000000000047941 */ /* 0x000fea0003800200 */
.L_x_840:
[----:B------:R-:W-:Y:S01]  /*26380*/  FMNMX R40, R34, 9.9999999600419720025e-13, !PT ;  /* 0x2b8cbccc22287809 */ /* 0x000fe20007800000 */
[----:B------:R-:W-:Y:S01]  /*26390*/  FADD R7, |R101|, |R60| ;  /* 0x4000003c65077221 */ /* 0x000fe20000000200 */
[----:B------:R-:W-:Y:S01]  /*263a0*/  FADD R34, -R99, R78 ;  /* 0x0000004e63227221 */ /* 0x000fe20000000100 */
[----:B------:R-:W-:Y:S01]  /*263b0*/  BSSY.RECONVERGENT B4, `(.L_x_842) ;  /* 0x0000014000047945 */ /* 0x000fe20003800200 */
[----:B------:R-:W0:Y:S01]  /*263c0*/  MUFU.RCP R36, R40 ;  /* 0x0000002800247308 */ /* 0x000e220000001000 */
[----:B------:R-:W-:-:S04]  /*263d0*/  FADD R6, |R56|, R7 ;  /* 0x0000000738067221 */ /* 0x000fc80000000200 */
[----:B------:R-:W-:Y:S01]  /*263e0*/  FADD R7, |R97|, R6 ;  /* 0x0000000661077221 */ /* 0x000fe20000000200 */
[----:B------:R-:W-:-:S03]  /*263f0*/  FADD R6, -R58, R78 ;  /* 0x0000004e3a067221 */ /* 0x000fc60000000100 */
[----:B------:R-:W-:Y:S01]  /*26400*/  FMUL R7, R7, 0.5 ;  /* 0x3f00000007077820 */ /* 0x000fe20000400000 */
[----:B------:R-:W-:-:S03]  /*26410*/  FFMA R6, R74, R6, R17 ;  /* 0x000000064a067223 */ /* 0x000fc60000000011 */
[----:B------:R-:W2:Y:S01]  /*26420*/  FCHK P0, R7, R40 ;  /* 0x0000002807007302 */ /* 0x000ea20000000000 */
        /* <DEDUP_REMOVED lines=8> */
[----:B--2---:R-:W-:Y:S06]  /*264b0*/  @!P0 BRA `(.L_x_843) ;  /* 0x00000000000c8947 */ /* 0x004fec0003800000 */
[----:B------:R-:W-:Y:S02]  /*264c0*/  MOV R6, R40 ;  /* 0x0000002800067202 */ /* 0x000fe40000000f00 */
[----:B------:R-:W-:-:S07]  /*264d0*/  MOV R108, 0x264f0 ;  /* 0x000264f0006c7802 */ /* 0x000fce0000000f00 */
[----:B-1----:R-:W-:Y:S05]  /*264e0*/  CALL.REL.NOINC `($__internal_2_$__cuda_sm3x_div_rn_noftz_f32_slowpath) ;  /* 0x000002cc00fc7944 */ /* 0x002fea0003c00000 */
.L_x_843:
[----:B------:R-:W-:Y:S05]  /*264f0*/  BSYNC.RECONVERGENT B4 ;  /* 0x0000000000047941 */ /* 0x000fea0003800200 */
.L_x_842:
[----:B------:R-:W-:Y:S01]  /*26500*/  FADD R6, R17, R18 ;  /* 0x0000001211067221 */ /* 0x000fe20000000000 */
[----:B------:R-:W-:Y:S01]  /*26510*/  BSSY.RECONVERGENT B4, `(.L_x_844) ;  /* 0x000000f000047945 */ /* 0x000fe20003800200 */
[----:B------:R-:W-:-:S03]  /*26520*/  FADD.SAT R76, -R109, 1 ;  /* 0x3f8000006d4c7421 */ /* 0x000fc60000002100 */
[----:B------:R-:W-:-:S04]  /*26530*/  FMNMX R6, R6, 9.9999999600419720025e-13, !PT ;  /* 0x2b8cbccc06067809 */ /* 0x000fc80007800000 */
[----:B------:R-:W0:Y:S08]  /*26540*/  MUFU.RCP R7, R6 ;  /* 0x0000000600077308 */ /* 0x000e300000001000 */
[----:B------:R-:W2:Y:S01]  /*26550*/  FCHK P0, |R38|, R6 ;  /* 0x0000000626007302 */ /* 0x000ea20000000200 */
[----:B0-----:R-:W-:-:S04]  /*26560*/  FFMA R34, -R6, R7, 1 ;  /* 0x3f80000006227423 */ /* 0x001fc80000000107 */
[----:B------:R-:W-:-:S04]  /*26570*/  FFMA R7, R7, R34, R7 ;  /* 0x0000002207077223 */ /* 0x000fc80000000007 */
[----:B------:R-:W-:-:S04]  /*26580*/  FFMA R36, |R38|, R7, RZ ;  /* 0x0000000726247223 */ /* 0x000fc800000002ff */
[----:B------:R-:W-:-:S04]  /*26590*/  FFMA R34, -R6, R36, |R38| ;  /* 0x0000002406227223 */ /* 0x000fc80000000526 */
[----:B------:R-:W-:Y:S01]  /*265a0*/  FFMA R36, R7, R34, R36 ;  /* 0x0000002207247223 */ /* 0x000fe20000000024 */
[----:B--2---:R-:W-:Y:S06]  /*265b0*/  @!P0 BRA `(.L_x_845) ;  /* 0x0000000000108947 */ /* 0x004fec0003800000 */
[----:B------:R-:W-:Y:S01]  /*265c0*/  FADD R7, |R38|, -RZ ;  /* 0x800000ff26077221 */ /* 0x000fe20000000200 */
[----:B------:R-:W-:-:S07]  /*265d0*/  MOV R108, 0x265f0 ;  /* 0x000265f0006c7802 */ /* 0x000fce0000000f00 */
[----:B-1----:R-:W-:Y:S05]  /*265e0*/  CALL.REL.NOINC `($__internal_2_$__cuda_sm3x_div_rn_noftz_f32_slowpath) ;  /* 0x000002cc00bc7944 */ /* 0x002fea0003c00000 */
[----:B------:R-:W-:-:S07]  /*265f0*/  MOV R36, R109 ;  /* 0x0000006d00247202 */ /* 0x000fce0000000f00 */
.L_x_845:
[----:B------:R-:W-:Y:S05]  /*26600*/  BSYNC.RECONVERGENT B4 ;  /* 0x0000000000047941 */ /* 0x000fea0003800200 */
.L_x_844:
[C-C-:B------:R-:W-:Y:S01]  /*26610*/  FADD R6, R21.reuse, R16.reuse ;  /* 0x0000001015067221 */ /* 0x140fe20000000000 */
[----:B------:R-:W-:Y:S01]  /*26620*/  FADD R34, -R21, R16 ;  /* 0x0000001015227221 */ /* 0x000fe20000000100 */
[----:B------:R-:W-:Y:S03]  /*26630*/  BSSY.RECONVERGENT B4, `(.L_x_846) ;  /* 0x000000d000047945 */ /* 0x000fe60003800200 */
        /* <DEDUP_REMOVED lines=12> */
.L_x_847:
[----:B------:R-:W-:Y:S05]  /*26700*/  BSYNC.RECONVERGENT B4 ;  /* 0x0000000000047941 */ /* 0x000fea0003800200 */
.L_x_846:
[----:B------:R-:W-:Y:S01]  /*26710*/  FADD R6, R33, -R35 ;  /* 0x8000002321067221 */ /* 0x000fe20000000000 */
[----:B------:R-:W-:Y:S01]  /*26720*/  FMUL R40, R99, R12 ;  /* 0x0000000c63287220 */ /* 0x000fe20000400000 */
[----:B------:R-:W-:Y:S01]  /*26730*/  FADD R109, R109, R36 ;  /* 0x000000246d6d7221 */ /* 0x000fe20000000000 */
[----:B------:R-:W-:Y:S01]  /*26740*/  FMUL R36, R35, R19 ;  /* 0x0000001323247220 */ /* 0x000fe20000400000 */
[-C--:B------:R-:W-:Y:S01]  /*26750*/  FMUL R77, R75, R35.reuse ;  /* 0x000000234b4d7220 */ /* 0x080fe20000400000 */
[----:B------:R-:W-:Y:S01]  /*26760*/  FMNMX R7, |R6|, 9.9999999600419720025e-13, !PT ;  /* 0x2b8cbccc06077809 */ /* 0x000fe20007800200 */
[CC--:B------:R-:W-:Y:S01]  /*26770*/  FMUL R105, R33.reuse, R35.reuse ;  /* 0x0000002321697220 */ /* 0x0c0fe20000400000 */
[----:B------:R-:W-:Y:S01]  /*26780*/  FFMA R79, R33, R26, -R36 ;  /* 0x0000001a214f7223 */ /* 0x000fe20000000824 */
[----:B------:R-:W-:Y:S01]  /*26790*/  FADD R119, R12, -R27 ;  /* 0x8000001b0c777221 */ /* 0x000fe20000000000 */
[----:B------:R-:W-:Y:S01]  /*267a0*/  LOP3.LUT R6, R7, 0x80000000, R6, 0xb8, !PT ;  /* 0x8000000007067812 */ /* 0x000fe200078eb806 */
[----:B------:R-:W-:Y:S01]  /*267b0*/  FMUL R7, R40, R35 ;  /* 0x0000002328077220 */ /* 0x000fe20000400000 */
[----:B------:R-:W-:Y:S01]  /*267c0*/  FADD R107, -R24, R23 ;  /* 0x00000017186b7221 */ /* 0x000fe20000000100 */
[-C--:B------:R-:W-:Y:S01]  /*267d0*/  FFMA R38, R22, R33.reuse, -R77 ;  /* 0x0000002116267223 */ /* 0x080fe2000000084d */
[----:B------:R-:W-:Y:S01]  /*267e0*/  IADD3 R80, PT, PT, R6, 0x1800000, RZ ;  /* 0x0180000006507810 */ /* 0x000fe20007ffe0ff */
[----:B------:R-:W-:Y:S01]  /*267f0*/  FFMA R36, R32, R33, -R7 ;  /* 0x0000002120247223 */ /* 0x000fe20000000807 */
[-C--:B------:R-:W-:Y:S01]  /*26800*/  FFMA R79, R34, R105.reuse, R79 ;  /* 0x00000069224f7223 */ /* 0x080fe2000000004f */
[-C--:B------:R-:W-:Y:S01]  /*26810*/  FFMA R107, R107, R105.reuse, R38 ;  /* 0x000000696b6b7223 */ /* 0x080fe20000000026 */
[----:B------:R-:W-:Y:S01]  /*26820*/  LOP3.LUT R80, R80, 0x7f800000, RZ, 0xc0, !PT ;  /* 0x7f80000050507812 */ /* 0x000fe200078ec0ff */
[----:B------:R-:W-:Y:S01]  /*26830*/  FFMA R119, R119, R105, R36 ;  /* 0x0000006977777223 */ /* 0x000fe20000000024 */
[C---:B------:R-:W-:Y:S01]  /*26840*/  FFMA R38, R99.reuse, R19, R18 ;  /* 0x0000001363267223 */ /* 0x040fe20000000012 */
[C---:B------:R-:W-:Y:S01]  /*26850*/  FMUL R36, R99.reuse, R20 ;  /* 0x0000001463247220 */ /* 0x040fe20000400000 */
[----:B------:R-:W-:Y:S01]  /*26860*/  ISETP.GT.U32.AND P0, PT, R80, 0x1ffffff, PT ;  /* 0x01ffffff5000780c */ /* 0x000fe20003f04070 */
[----:B------:R-:W-:Y:S01]  /*26870*/  FMUL R34, R99, R14 ;  /* 0x0000000e63227220 */ /* 0x000fe20000400000 */
[-C--:B------:R-:W-:Y:S01]  /*26880*/  FMUL R80, R38, R35.reuse ;  /* 0x0000002326507220 */ /* 0x080fe20000400000 */
[-C--:B------:R-:W-:Y:S01]  /*26890*/  FMUL R7, R36, R35.reuse ;  /* 0x0000002324077220 */ /* 0x080fe20000400000 */
[----:B------:R-:W-:Y:S01]  /*268a0*/  FMUL R109, R109, 0.5 ;  /* 0x3f0000006d6d7820 */ /* 0x000fe20000400000 */
[----:B------:R-:W-:Y:S01]  /*268b0*/  FMUL R77, R34, R35 ;  /* 0x00000023224d7220 */ /* 0x000fe20000400000 */
[----:B------:R-:W-:Y:S01]  /*268c0*/  FADD R111, R19, -R26 ;  /* 0x8000001a136f7221 */ /* 0x000fe20000000000 */
[----:B------:R-:W-:Y:S01]  /*268d0*/  FADD R117, R20, -R29 ;  /* 0x8000001d14757221 */ /* 0x000fe20000000000 */
[-C--:B------:R-:W-:Y:S01]  /*268e0*/  FFMA R80, R31, R33.reuse, -R80 ;  /* 0x000000211f507223 */ /* 0x080fe20000000850 */
        /* <DEDUP_REMOVED lines=11> */
[----:B-1----:R-:W-:Y:S05]  /*269a0*/  CALL.REL.NOINC `($__internal_0_$__cuda_sm20_rcp_rn_f32_slowpath) ;  /* 0x000002c400a47944 */ /* 0x002fea0003c00000 */
[----:B------:R-:W-:Y:S01]  /*269b0*/  MOV R80, R109 ;  /* 0x0000006d00507202 */ /* 0x000fe20000000f00 */
[----:B------:R-:W-:Y:S06]  /*269c0*/  BRA `(.L_x_850) ;  /* 0x0000000000107947 */ /* 0x000fec0003800000 */
.L_x_849:
[----:B------:R-:W0:Y:S02]  /*269d0*/  MUFU.RCP R7, R6 ;  /* 0x0000000600077308 */ /* 0x000e240000001000 */
[----:B0-----:R-:W-:-:S04]  /*269e0*/  FFMA R80, R6, R7, -1 ;  /* 0xbf80000006507423 */ /* 0x001fc80000000007 */
[----:B------:R-:W-:-:S04]  /*269f0*/  FADD.FTZ R80, -R80, -RZ ;  /* 0x800000ff50507221 */ /* 0x000fc80000010100 */
[----:B------:R-:W-:-:S07]  /*26a00*/  FFMA R80, R7, R80, R7 ;  /* 0x0000005007507223 */ /* 0x000fce0000000007 */
.L_x_850:
[----:B------:R-:W-:Y:S05]  /*26a10*/  BSYNC.RECONVERGENT B2 ;  /* 0x0000000000027941 */ /* 0x000fea0003800200 */
.L_x_848:
        /* <DEDUP_REMOVED lines=23> */
[----:B-1----:R-:W-:Y:S05]  /*26b90*/  CALL.REL.NOINC `($__internal_2_$__cuda_sm3x_div_rn_noftz_f32_slowpath) ;  /* 0x000002c800507944 */ /* 0x002fea0003c00000 */
[----:B------:R-:W-:-:S07]  /*26ba0*/  MOV R19, R109 ;  /* 0x0000006d00137202 */ /* 0x000fce0000000f00 */
.L_x_853:
[----:B------:R-:W-:Y:S05]  /*26bb0*/  BSYNC.RECONVERGENT B4 ;  /* 0x0000000000047941 */ /* 0x000fea0003800200 */
.L_x_852:
[----:B------:R-:W0:Y:S01]  /*26bc0*/  MUFU.RCP R14, R23 ;  /* 0x00000017000e7308 */ /* 0x000e220000001000 */
[----:B------:R-:W-:Y:S01]  /*26bd0*/  FMUL R17, R58, R17 ;  /* 0x000000113a117220 */ /* 0x000fe20000400000 */
[----:B------:R-:W-:Y:S03]  /*26be0*/  BSSY.RECONVERGENT B4, `(.L_x_854) ;  /* 0x000000f000047945 */ /* 0x000fe60003800200 */
[----:B------:R-:W-:-:S04]  /*26bf0*/  FFMA R6, R24, R73, -R17 ;  /* 0x0000004918067223 */ /* 0x000fc80000000811 */
[----:B------:R-:W-:-:S04]  /*26c00*/  FFMA R12, R37, R78, R6 ;  /* 0x0000004e250c7223 */ /* 0x000fc80000000006 */
        /* <DEDUP_REMOVED lines=12> */
.L_x_855:
[----:B------:R-:W-:Y:S05]  /*26cd0*/  BSYNC.RECONVERGENT B4 ;  /* 0x0000000000047941 */ /* 0x000fea0003800200 */
.L_x_854:
[----:B------:R-:W0:Y:S01]  /*26ce0*/  MUFU.RCP R6, R23 ;  /* 0x0000001700067308 */ /* 0x000e220000001000 */
[----:B------:R-:W-:Y:S01]  /*26cf0*/  FMUL R14, R73, R25 ;  /* 0x00000019490e7220 */ /* 0x000fe20000400000 */
[----:B------:R-:W-:Y:S06]  /*26d00*/  BSSY.RECONVERGENT B4, `(.L_x_856) ;  /* 0x000000c000047945 */ /* 0x000fec0003800200 */
        /* <DEDUP_REMOVED lines=11> */
.L_x_857:
[----:B------:R-:W-:Y:S05]  /*26dc0*/  BSYNC.RECONVERGENT B4 ;  /* 0x0000000000047941 */ /* 0x000fea0003800200 */
.L_x_856:
[----:B------:R-:W-:Y:S01]  /*26dd0*/  FADD R21, -R21, R19 ;  /* 0x0000001315157221 */ /* 0x000fe20000000100 */
[-C--:B------:R-:W-:Y:S01]  /*26de0*/  FFMA R27, R60, R19.reuse, -R27 ;  /* 0x000000133c1b7223 */ /* 0x080fe2000000081b */
[--C-:B------:R-:W-:Y:S01]  /*26df0*/  FFMA R78, R19, R78, -R26.reuse ;  /* 0x0000004e134e7223 */ /* 0x100fe2000000081a */
        /* <DEDUP_REMOVED lines=23> */
.L_x_851:
        /* <DEDUP_REMOVED lines=17> */
.L_x_859:
[----:B------:R-:W-:Y:S05]  /*27080*/  BSYNC.RECONVERGENT B4 ;  /* 0x0000000000047941 */ /* 0x000fea0003800200 */
.L_x_858:
        /* <DEDUP_REMOVED lines=17> */
.L_x_861:
[----:B------:R-:W-:Y:S05]  /*271a0*/  BSYNC.RECONVERGENT B4 ;  /* 0x0000000000047941 */ /* 0x000fea0003800200 */
.L_x_860:
        /* <DEDUP_REMOVED lines=14> */
.L_x_863:
[----:B------:R-:W-:Y:S05]  /*27290*/  BSYNC.RECONVERGENT B4 ;  /* 0x0000000000047941 */ /* 0x000fea0003800200 */
.L_x_862:
[C---:B------:R-:W-:Y:S01]  /*272a0*/  FADD R16, R22.reuse, -R16 ;  /* 0x8000001016107221 */ /* 0x040fe20000000000 */
[----:B------:R-:W-:Y:S01]  /*272b0*/  FFMA R7, R101, R22, -R12 ;  /* 0x0000001665077223 */ /* 0x000fe2000000080c */
[--C-:B------:R-:W-:Y:S01]  /*272c0*/  FFMA R17, R22, R78, -R19.reuse ;  /* 0x0000004e16117223 */ /* 0x100fe20000000813 */
        /* <DEDUP_REMOVED lines=23> */
.L_x_616:
[----:B------:R-:W2:Y:S01]  /*27440*/  LDCU UR4, c[0x3][0x24] ;  /* 0x00c00480ff0477ac */ /* 0x000ea20008000800 */
[----:B------:R-:W3:Y:S01]  /*27450*/  MUFU.RCP R17, R94 ;  /* 0x0000005e00117308 */ /* 0x000ee20000001000 */
[----:B------:R-:W-:Y:S01]  /*27460*/  BSSY.RECONVERGENT B4, `(.L_x_864) ;  /* 0x000000c000047945 */ /* 0x000fe20003800200 */
[----:B--2---:R-:W-:Y:S01]  /*27470*/  FMUL R7, R2, UR4 ;  /* 0x0000000402077c20 */ /* 0x004fe20008400000 */
[----:B---3--:R-:W-:-:S05]  /*27480*/  FFMA R6, -R94, R17, 1 ;  /* 0x3f8000005e067423 */ /* 0x008fca0000000111 */
[----:B------:R-:W2:Y:S01]  /*27490*/  FCHK P0, R7, R94 ;  /* 0x0000005e07007302 */ /* 0x000ea20000000000 */
[----:B------:R-:W-:-:S04]  /*274a0*/  FFMA R6, R17, R6, R17 ;  /* 0x0000000611067223 */ /* 0x000fc80000000011 */
[----:B------:R-:W-:-:S04]  /*274b0*/  FFMA R109, R7, R6, RZ ;  /* 0x00000006076d7223 */ /* 0x000fc800000000ff */
[----:B------:R-:W-:-:S04]  /*274c0*/  FFMA R12, -R94, R109, R7 ;  /* 0x0000006d5e0c7223 */ /* 0x000fc80000000107 */
[----:B------:R-:W-:Y:S01]  /*274d0*/  FFMA R109, R6, R12, R109 ;  /* 0x0000000c066d7223 */ /* 0x000fe2000000006d */
[----:B--2---:R-:W-:Y:S06]  /*274e0*/  @!P0 BRA `(.L_x_865) ;  /* 0x00000000000c8947 */ /* 0x004fec0003800000 */
[----:B------:R-:W-:Y:S02]  /*274f0*/  MOV R6, R94 ;  /* 0x0000005e00067202 */ /* 0x000fe40000000f00 */
[----:B------:R-:W-:-:S07]  /*27500*/  MOV R108, 0x27520 ;  /* 0x00027520006c7802 */ /* 0x000fce0000000f00 */
[----:B01----:R-:W-:Y:S05]  /*27510*/  CALL.REL.NOINC `($__internal_2_$__cuda_sm3x_div_rn_noftz_f32_slowpath) ;  /* 0x000002bc00f07944 */ /* 0x003fea0003c00000 */
.L_x_865:
[----:B------:R-:W-:Y:S05]  /*27520*/  BSYNC.RECONVERGENT B4 ;  /* 0x0000000000047941 */ /* 0x000fea0003800200 */
.L_x_864:
[----:B------:R-:W-:Y:S01]  /*27530*/  FMNMX R7, R109, 9.9999999600419720025e-13, !PT ;  /* 0x2b8cbccc6d077809 */ /* 0x000fe20007800000 */
[----:B------:R-:W-:Y:S03]  /*27540*/  BSSY.RECONVERGENT B1, `(.L_x_866) ;  /* 0x000000d000017945 */ /* 0x000fe60003800200 */
[----:B------:R-:W-:Y:S01]  /*27550*/  IADD3 R12, PT, PT, R7, -0xd000000, RZ ;  /* 0xf3000000070c7810 */ /* 0x000fe20007ffe0ff */
[----:B------:R2:W3:Y:S03]  /*27560*/  MUFU.RSQ R6, R7 ;  /* 0x0000000700067308 */ /* 0x0004e60000001400 */
[----:B------:R-:W-:-:S13]  /*27570*/  ISETP.GT.U32.AND P0, PT, R12, 0x727fffff, PT ;  /* 0x727fffff0c00780c */ /* 0x000fda0003f04070 */
[----:B--2---:R-:W-:Y:S05]  /*27580*/  @!P0 BRA `(.L_x_867) ;  /* 0x0000000000108947 */ /* 0x004fea0003800000 */
[----:B---3--:R-:W-:-:S07]  /*27590*/  MOV R6, 0x275b0 ;  /* 0x000275b000067802 */ /* 0x008fce0000000f00 */
[----:B01----:R-:W-:Y:S05]  /*275a0*/  CALL.REL.NOINC `($__internal_1_$__cuda_sm20_sqrt_rn_f32_slowpath) ;  /* 0x000002bc00787944 */ /* 0x003fea0003c00000 */
[----:B------:R-:W-:Y:S01]  /*275b0*/  MOV R28, R21 ;  /* 0x00000015001c7202 */ /* 0x000fe20000000f00 */
[----:B------:R-:W-:Y:S06]  /*275c0*/  BRA `(.L_x_868) ;  /* 0x0000000000107947 */ /* 0x000fec0003800000 */
.L_x_867:
[----:B0--3--:R-:W-:Y:S01]  /*275d0*/  FMUL.FTZ R28, R7, R6 ;  /* 0x00000006071c7220 */ /* 0x009fe20000410000 */
[----:B------:R-:W-:-:S03]  /*275e0*/  FMUL.FTZ R6, R6, 0.5 ;  /* 0x3f00000006067820 */ /* 0x000fc60000410000 */
[----:B------:R-:W-:-:S04]  /*275f0*/  FFMA R7, -R28, R28, R7 ;  /* 0x0000001c1c077223 */ /* 0x000fc80000000107 */
[----:B------:R-:W-:-:S07]  /*27600*/  FFMA R28, R7, R6, R28 ;  /* 0x00000006071c7223 */ /* 0x000fce000000001c */
.L_x_868:
[----:B------:R-:W-:Y:S05]  /*27610*/  BSYNC.RECONVERGENT B1 ;  /* 0x0000000000017941 */ /* 0x000fea0003800200 */
.L_x_866:
        /* <DEDUP_REMOVED lines=25> */
.L_x_872:
[----:B------:R-:W-:Y:S05]  /*277b0*/  BSYNC.RECONVERGENT B6 ;  /* 0x0000000000067941 */ /* 0x000fea0003800200 */
.L_x_871:
[----:B------:R-:W-:-:S04]  /*277c0*/  FADD R109, R12, R109 ;  /* 0x0000006d0c6d7221 */ /* 0x000fc80000000000 */
[----:B------:R-:W-:-:S05]  /*277d0*/  FMUL R109, R109, 0.5 ;  /* 0x3f0000006d6d7820 */ /* 0x000fca0000400000 */
[----:B------:R-:W-:-:S07]  /*277e0*/  FSEL R26, R109, -R109, P4 ;  /* 0x8000006d6d1a7208 */ /* 0x000fce0002000000 */
.L_x_870:
[----:B------:R-:W-:Y:S05]  /*277f0*/  BSYNC.RECONVERGENT B4 ;  /* 0x0000000000047941 */ /* 0x000fea0003800200 */
.L_x_869:
        /* <DEDUP_REMOVED lines=18> */
.L_x_876:
[----:B------:R-:W-:Y:S05]  /*27920*/  BSYNC.RECONVERGENT B6 ;  /* 0x0000000000067941 */ /* 0x000fea0003800200 */
.L_x_875:
[----:B------:R-:W-:-:S04]  /*27930*/  FADD R109, R12, R109 ;  /* 0x0000006d0c6d7221 */ /* 0x000fc80000000000 */
[----:B------:R-:W-:-:S05]  /*27940*/  FMUL R109, R109, 0.5 ;  /* 0x3f0000006d6d7820 */ /* 0x000fca0000400000 */
[----:B------:R-:W-:-:S07]  /*27950*/  FSEL R25, R109, -R109, P4 ;  /* 0x8000006d6d197208 */ /* 0x000fce0002000000 */
.L_x_874:
[----:B------:R-:W-:Y:S05]  /*27960*/  BSYNC.RECONVERGENT B4 ;  /* 0x0000000000047941 */ /* 0x000fea0003800200 */
.L_x_873:
        /* <DEDUP_REMOVED lines=21> */
.L_x_878:
[----:B------:R-:W-:Y:S05]  /*27ac0*/  BSYNC.RECONVERGENT B4 ;  /* 0x0000000000047941 */ /* 0x000fea0003800200 */
.L_x_877:
[----:B------:R-:W0:Y:S01]  /*27ad0*/  MUFU.RCP R7, R94 ;  /* 0x0000005e00077308 */ /* 0x000e220000001000 */
[----:B------:R-:W-:Y:S01]  /*27ae0*/  BSSY.RECONVERGENT B4, `(.L_x_879) ;  /* 0x0000014000047945 */ /* 0x000fe20003800200 */
[C---:B------:R-:W-:Y:S01]  /*27af0*/  FMUL R18, R94.reuse, R95 ;  /* 0x0000005f5e127220 */ /* 0x040fe20000400000 */
[C---:B------:R-:W-:Y:S01]  /*27b00*/  FMUL R16, R94.reuse, R99 ;  /* 0x000000635e107220 */ /* 0x040fe20000400000 */
[C---:B------:R-:W-:Y:S01]  /*27b10*/  FMUL R14, R94.reuse, R97 ;  /* 0x000000615e0e7220 */ /* 0x040fe20000400000 */
[----:B------:R-:W-:-:S03]  /*27b20*/  FMUL R21, R94, -R99 ;  /* 0x800000635e157220 */ /* 0x000fc60000400000 */
[----:B------:R-:W2:Y:S01]  /*27b30*/  FCHK P0, R2, R94 ;  /* 0x0000005e02007302 */ /* 0x000ea20000000000 */
        /* <DEDUP_REMOVED lines=8> */
[----:B------:R-:W-:Y:S01]  /*27bc0*/  FMUL R12, R94, R101 ;  /* 0x000000655e0c7220 */ /* 0x000fe20000400000 */
[----:B--2---:R-:W-:Y:S06]  /*27bd0*/  @!P0 BRA `(.L_x_880) ;  /* 0x0000000000108947 */ /* 0x004fec0003800000 */
[----:B------:R-:W-:Y:S02]  /*27be0*/  MOV R7, R2 ;  /* 0x0000000200077202 */ /* 0x000fe40000000f00 */
[----:B------:R-:W-:Y:S02]  /*27bf0*/  MOV R6, R94 ;  /* 0x0000005e00067202 */ /* 0x000fe40000000f00 */
[----:B------:R-:W-:-:S07]  /*27c00*/  MOV R108, 0x27c20 ;  /* 0x00027c20006c7802 */ /* 0x000fce0000000f00 */
[----:B-1----:R-:W-:Y:S05]  /*27c10*/  CALL.REL.NOINC `($__internal_2_$__cuda_sm3x_div_rn_noftz_f32_slowpath) ;  /* 0x000002b800307944 */ /* 0x002fea0003c00000 */
.L_x_880:
[----:B------:R-:W-:Y:S05]  /*27c20*/  BSYNC.RECONVERGENT B4 ;  /* 0x0000000000047941 */ /* 0x000fea0003800200 */
.L_x_879:
[----:B------:R-:W-:Y:S01]  /*27c30*/  FFMA R6, R20, 0.5, R95 ;  /* 0x3f00000014067823 */ /* 0x000fe2000000005f */
[----:B------:R-:W-:Y:S01]  /*27c40*/  FSETP.GE.AND P0, PT, R26, RZ, PT ;  /* 0x000000ff1a00720b */ /* 0x000fe20003f06000 */
[C---:B------:R-:W-:Y:S01]  /*27c50*/  FMUL R24, R99.reuse, -R12 ;  /* 0x8000000c63187220 */ /* 0x040fe20000400000 */
[CC--:B------:R-:W-:Y:S01]  /*27c60*/  FFMA R23, -R99.reuse, R21.reuse, R2 ;  /* 0x0000001563177223 */ /* 0x0c0fe20000000102 */
[----:B------:R-:W-:Y:S01]  /*27c70*/  FADD R6, R6, R109 ;  /* 0x0000006d06067221 */ /* 0x000fe20000000000 */
[C---:B------:R-:W-:Y:S01]  /*27c80*/  FMUL R22, R99.reuse, -R14 ;  /* 0x8000000e63167220 */ /* 0x040fe20000400000 */
[----:B------:R-:W-:Y:S01]  /*27c90*/  FMUL R20, R99, -R18 ;  /* 0x8000001263147220 */ /* 0x000fe20000400000 */
[----:B------:R-:W-:Y:S01]  /*27ca0*/  MOV R79, R21 ;  /* 0x00000015004f7202 */ /* 0x000fe20000000f00 */
[----:B------:R-:W-:Y:S01]  /*27cb0*/  FADD R17, R6, R17 ;  /* 0x0000001106117221 */ /* 0x000fe20000000000 */
[----:B------:R-:W-:Y:S02]  /*27cc0*/  MOV R80, R24 ;  /* 0x0000001800507202 */ /* 0x000fe40000000f00 */
[----:B------:R-:W-:Y:S01]  /*27cd0*/  MOV R77, R23 ;  /* 0x00000017004d7202 */ /* 0x000fe20000000f00 */
[----:B------:R-:W-:Y:S01]  /*27ce0*/  FMUL R6, R94, R17 ;  /* 0x000000115e067220 */ /* 0x000fe20000400000 */
[----:B------:R-:W-:-:S02]  /*27cf0*/  MOV R78, R22 ;  /* 0x00000016004e7202 */ /* 0x000fc40000000f00 */
[----:B------:R-:W-:Y:S01]  /*27d00*/  MOV R76, R20 ;  /* 0x00000014004c7202 */ /* 0x000fe20000000f00 */
[----:B------:R-:W-:-:S05]  /*27d10*/  FMUL R17, R99, -R6 ;  /* 0x8000000663117220 */ /* 0x000fca0000400000 */
[----:B------:R-:W-:Y:S01]  /*27d20*/  MOV R75, R17 ;  /* 0x00000011004b7202 */ /* 0x000fe20000000f00 */
[----:B------:R-:W-:Y:S06]  /*27d30*/  @P0 BRA `(.L_x_789) ;  /* 0x0000001000a40947 */ /* 0x000fec0003800000 */
[----:B------:R-:W-:Y:S01]  /*27d40*/  FSETP.GTU.AND P0, PT, R25, RZ, PT ;  /* 0x000000ff1900720b */ /* 0x000fe20003f0c000 */
[C---:B------:R-:W-:Y:S01]  /*27d50*/  FMUL R27, R99.reuse, R18 ;  /* 0x00000012631b7220 */ /* 0x040fe20000400000 */
[C---:B------:R-:W-:Y:S01]  /*27d60*/  FMUL R75, R99.reuse, R6 ;  /* 0x00000006634b7220 */ /* 0x040fe20000400000 */
[C---:B------:R-:W-:Y:S01]  /*27d70*/  FMUL R80, R99.reuse, R12 ;  /* 0x0000000c63507220 */ /* 0x040fe20000400000 */
[C---:B------:R-:W-:Y:S01]  /*27d80*/  FFMA R77, R99.reuse, R16, R2 ;  /* 0x00000010634d7223 */ /* 0x040fe20000000002 */
        /* <DEDUP_REMOVED lines=27> */
.L_x_882:
[----:B------:R-:W-:Y:S05]  /*27f40*/  BSYNC.RECONVERGENT B4 ;  /* 0x0000000000047941 */ /* 0x000fea0003800200 */
.L_x_881:
[----:B------:R-:W-:Y:S01]  /*27f50*/  FMNMX R38, R28, 9.9999999600419720025e-13, !PT ;  /* 0x2b8cbccc1c267809 */ /* 0x000fe20007800000 */
[----:B------:R-:W-:Y:S01]  /*27f60*/  FADD R6, |R101|, |R101| ;  /* 0x4000006565067221 */ /* 0x000fe20000000200 */
[----:B------:R-:W-:Y:S01]  /*27f70*/  FADD R28, -R99, R32 ;  /* 0x00000020631c7221 */ /* 0x000fe20000000100 */
[----:B------:R-:W-:Y:S01]  /*27f80*/  BSSY.RECONVERGENT B4, `(.L_x_883) ;  /* 0x0000014000047945 */ /* 0x000fe20003800200 */
[----:B------:R-:W0:Y:S01]  /*27f90*/  MUFU.RCP R34, R38 ;  /* 0x0000002600227308 */ /* 0x000e220000001000 */
[----:B------:R-:W-:-:S04]  /*27fa0*/  FADD R6, |R97|, R6 ;  /* 0x0000000661067221 */ /* 0x000fc80000000200 */
[----:B------:R-:W-:Y:S01]  /*27fb0*/  FADD R7, |R97|, R6 ;  /* 0x0000000661077221 */ /* 0x000fe20000000200 */
[----:B------:R-:W-:-:S03]  /*27fc0*/  FADD R6, R99, R32 ;  /* 0x0000002063067221 */ /* 0x000fc60000000000 */
        /* <DEDUP_REMOVED lines=15> */
.L_x_884:
[----:B------:R-:W-:Y:S05]  /*280c0*/  BSYNC.RECONVERGENT B4 ;  /* 0x0000000000047941 */ /* 0x000fea0003800200 */
.L_x_883:
        /* <DEDUP_REMOVED lines=16> */
.L_x_886:
[----:B------:R-:W-:Y:S05]  /*281d0*/  BSYNC.RECONVERGENT B4 ;  /* 0x0000000000047941 */ /* 0x000fea0003800200 */
.L_x_885:
[C-C-:B------:R-:W-:Y:S01]  /*281e0*/  FADD R6, R94.reuse, R94.reuse ;  /* 0x0000005e5e067221 */ /* 0x140fe20000000000 */
[----:B------:R-:W-:Y:S01]  /*281f0*/  FADD R35, R94, -R94 ;  /* 0x8000005e5e237221 */ /* 0x000fe20000000000 */
        /* <DEDUP_REMOVED lines=13> */
.L_x_888:
[----:B------:R-:W-:Y:S05]  /*282d0*/  BSYNC.RECONVERGENT B4 ;  /* 0x0000000000047941 */ /* 0x000fea0003800200 */
.L_x_887:
[C---:B------:R-:W-:Y:S01]  /*282e0*/  FADD R7, R25.reuse, -R26 ;  /* 0x8000001a19077221 */ /* 0x040fe20000000000 */
[----:B------:R-:W-:Y:S01]  /*282f0*/  FMUL R6, R26, R16 ;  /* 0x000000101a067220 */ /* 0x000fe20000400000 */
[-C--:B------:R-:W-:Y:S01]  /*28300*/  FMUL R40, R25, R26.reuse ;  /* 0x0000001a19287220 */ /* 0x080fe20000400000 */
[----:B------:R-:W-:Y:S01]  /*28310*/  FADD R38, R12, -R12 ;  /* 0x8000000c0c267221 */ /* 0x000fe20000000000 */
[----:B------:R-:W-:Y:S01]  /*28320*/  FADD R34, R109, R34 ;  /* 0x000000226d227221 */ /* 0x000fe20000000000 */
[----:B------:R-:W-:Y:S01]  /*28330*/  FMNMX R36, |R7|, 9.9999999600419720025e-13, !PT ;  /* 0x2b8cbccc07247809 */ /* 0x000fe20007800200 */
[----:B------:R-:W-:Y:S01]  /*28340*/  FFMA R6, R25, R21, -R6 ;  /* 0x0000001519067223 */ /* 0x000fe20000000806 */
[----:B------:R-:W-:Y:S01]  /*28350*/  FADD R73, R16, -R21 ;  /* 0x8000001510497221 */ /* 0x000fe20000000000 */
[----:B------:R-:W-:Y:S01]  /*28360*/  FMUL R34, R34, 0.5 ;  /* 0x3f00000022227820 */ /* 0x000fe20000400000 */
[----:B------:R-:W-:Y:S01]  /*28370*/  LOP3.LUT R107, R36, 0x80000000, R7, 0xb8, !PT ;  /* 0x80000000246b7812 */ /* 0x000fe200078eb807 */
[-C--:B------:R-:W-:Y:S01]  /*28380*/  FMUL R7, R80, R26.reuse ;  /* 0x0000001a50077220 */ /* 0x080fe20000400000 */
[----:B------:R-:W-:Y:S01]  /*28390*/  FMUL R36, R77, R26 ;  /* 0x0000001a4d247220 */ /* 0x000fe20000400000 */
[----:B------:R-:W-:Y:S01]  /*283a0*/  FFMA R79, R35, R40, R6 ;  /* 0x00000028234f7223 */ /* 0x000fe20000000006 */
[----:B------:R-:W-:Y:S01]  /*283b0*/  IADD3 R37, PT, PT, R107, 0x1800000, RZ ;  /* 0x018000006b257810 */ /* 0x000fe20007ffe0ff */
[-C--:B------:R-:W-:Y:S01]  /*283c0*/  FFMA R7, R24, R25.reuse, -R7 ;  /* 0x0000001918077223 */ /* 0x080fe20000000807 */
[-C--:B------:R-:W-:Y:S01]  /*283d0*/  FFMA R36, R23, R25.reuse, -R36 ;  /* 0x0000001917247223 */ /* 0x080fe20000000824 */
[----:B------:R-:W-:Y:S01]  /*283e0*/  FMUL R6, R75, R26 ;  /* 0x0000001a4b067220 */ /* 0x000fe20000400000 */
[----:B------:R-:W-:Y:S01]  /*283f0*/  LOP3.LUT R37, R37, 0x7f800000, RZ, 0xc0, !PT ;  /* 0x7f80000025257812 */ /* 0x000fe200078ec0ff */
[----:B------:R-:W-:Y:S01]  /*28400*/  FFMA R105, R38, R40, R7 ;  /* 0x0000002826697223 */ /* 0x000fe20000000007 */
[-C--:B------:R-:W-:Y:S01]  /*28410*/  FMUL R7, R78, R26.reuse ;  /* 0x0000001a4e077220 */ /* 0x080fe20000400000 */
[----:B------:R-:W-:Y:S01]  /*28420*/  FMUL R35, R27, R26 ;  /* 0x0000001a1b237220 */ /* 0x000fe20000400000 */
[----:B------:R-:W-:Y:S01]  /*28430*/  ISETP.GT.U32.AND P0, PT, R37, 0x1ffffff, PT ;  /* 0x01ffffff2500780c */ /* 0x000fe20003f04070 */
[-C--:B------:R-:W-:Y:S01]  /*28440*/  FFMA R73, R73, R40.reuse, R36 ;  /* 0x0000002849497223 */ /* 0x080fe20000000024 */
[-C--:B------:R-:W-:Y:S01]  /*28450*/  FFMA R39, R22, R25.reuse, -R7 ;  /* 0x0000001916277223 */ /* 0x080fe20000000807 */
[----:B------:R-:W-:Y:S01]  /*28460*/  FADD R36, R14, -R14 ;  /* 0x8000000e0e247221 */ /* 0x000fe20000000000 */
[----:B------:R-:W-:Y:S01]  /*28470*/  FADD R37, R19, -R19 ;  /* 0x8000001313257221 */ /* 0x000fe20000000000 */
[----:B------:R-:W-:Y:S01]  /*28480*/  FADD R38, R18, -R18 ;  /* 0x8000001212267221 */ /* 0x000fe20000000000 */
        /* <DEDUP_REMOVED lines=11> */
[----:B-1----:R-:W-:Y:S05]  /*28540*/  CALL.REL.NOINC `($__internal_0_$__cuda_sm20_rcp_rn_f32_slowpath) ;  /* 0x000002a800bc7944 */ /* 0x002fea0003c00000 */
[----:B------:R-:W-:Y:S01]  /*28550*/  MOV R6, R109 ;  /* 0x0000006d00067202 */ /* 0x000fe20000000f00 */
[----:B------:R-:W-:Y:S06]  /*28560*/  BRA `(.L_x_891) ;  /* 0x0000000000107947 */ /* 0x000fec0003800000 */
.L_x_890:
[----:B------:R-:W0:Y:S02]  /*28570*/  MUFU.RCP R6, R107 ;  /* 0x0000006b00067308 */ /* 0x000e240000001000 */
[----:B0-----:R-:W-:-:S04]  /*28580*/  FFMA R7, R107, R6, -1 ;  /* 0xbf8000006b077423 */ /* 0x001fc80000000006 */
[----:B------:R-:W-:-:S04]  /*28590*/  FADD.FTZ R7, -R7, -RZ ;  /* 0x800000ff07077221 */ /* 0x000fc80000010100 */
[----:B------:R-:W-:-:S07]  /*285a0*/  FFMA R6, R6, R7, R6 ;  /* 0x0000000706067223 */ /* 0x000fce0000000006 */
.L_x_891:
[----:B------:R-:W-:Y:S05]  /*285b0*/  BSYNC.RECONVERGENT B2 ;  /* 0x0000000000027941 */ /* 0x000fea0003800200 */
.L_x_889:
        /* <DEDUP_REMOVED lines=25> */
.L_x_894:
[----:B------:R-:W-:Y:S05]  /*28750*/  BSYNC.RECONVERGENT B4 ;  /* 0x0000000000047941 */ /* 0x000fea0003800200 */
.L_x_893:
[----:B------:R-:W0:Y:S01]  /*28760*/  MUFU.RCP R27, R34 ;  /* 0x00000022001b7308 */ /* 0x000e220000001000 */
[----:B------:R-:W-:Y:S01]  /*28770*/  FMUL R6, R19, R30 ;  /* 0x0000001e13067220 */ /* 0x000fe20000400000 */
[----:B------:R-:W-:Y:S03]  /*28780*/  BSSY.RECONVERGENT B4, `(.L_x_895) ;  /* 0x000000f000047945 */ /* 0x000fe60003800200 */
[----:B------:R-:W-:-:S04]  /*28790*/  FFMA R7, R99, R2, R6 ;  /* 0x0000000263077223 */ /* 0x000fc80000000006 */
        /* <DEDUP_REMOVED lines=13> */
.L_x_896:
[----:B------:R-:W-:Y:S05]  /*28870*/  BSYNC.RECONVERGENT B4 ;  /* 0x0000000000047941 */ /* 0x000fea0003800200 */
.L_x_895:
        /* <DEDUP_REMOVED lines=14> */
.L_x_898:
[----:B------:R-:W-:Y:S05]  /*28960*/  BSYNC.RECONVERGENT B4 ;  /* 0x0000000000047941 */ /* 0x000fea0003800200 */
.L_x_897:
[----:B------:R-:W-:Y:S01]  /*28970*/  FADD R28, -R19, R28 ;  /* 0x0000001c131c7221 */ /* 0x000fe20000000100 */
[----:B------:R-:W-:Y:S01]  /*28980*/  FADD R6, -R94, R16 ;  /* 0x000000105e067221 */ /* 0x000fe20000000100 */
[----:B------:R-:W-:Y:S01]  /*28990*/  FFMA R7, R101, R16, -R12 ;  /* 0x0000001065077223 */ /* 0x000fe2000000080c */
[----:B------:R-:W-:Y:S01]  /*289a0*/  FFMA R32, R16, R32, -R21 ;  /* 0x0000002010207223 */ /* 0x000fe20000000815 */
        /* <DEDUP_REMOVED lines=22> */
.L_x_892:
        /* <DEDUP_REMOVED lines=17> */
.L_x_900:
[----:B------:R-:W-:Y:S05]  /*28c20*/  BSYNC.RECONVERGENT B4 ;  /* 0x0000000000047941 */ /* 0x000fea0003800200 */
.L_x_899:
        /* <DEDUP_REMOVED lines=17> */
.L_x_902:
[----:B------:R-:W-:Y:S05]  /*28d40*/  BSYNC.RECONVERGENT B4 ;  /* 0x0000000000047941 */ /* 0x000fea0003800200 */
.L_x_901:
        /* <DEDUP_REMOVED lines=14> */
.L_x_904:
[----:B------:R-:W-:Y:S05]  /*28e30*/  BSYNC.RECONVERGENT B4 ;  /* 0x0000000000047941 */ /* 0x000fea0003800200 */
.L_x_903:
[----:B------:R-:W-:Y:S01]  /*28e40*/  FADD R22, -R19, R22 ;  /* 0x0000001613167221 */ /* 0x000fe20000000100 */
[----:B------:R-:W-:Y:S01]  /*28e50*/  FADD R7, -R94, R17 ;  /* 0x000000115e077221 */ /* 0x000fe20000000100 */
[-C--:B------:R-:W-:Y:S01]  /*28e60*/  FFMA R19, R101, R17.reuse, -R12 ;  /* 0x0000001165137223 */ /* 0x080fe2000000080c */
        /* <DEDUP_REMOVED lines=22> */
.L_x_789:
[----:B------:R-:W-:Y:S05]  /*28fd0*/  BSYNC.RECONVERGENT B5 ;  /* 0x0000000000057941 */ /* 0x000fea0003800200 */
.L_x_615:
[----:B------:R-:W-:Y:S01]  /*28fe0*/  ISETP.NE.AND P0, PT, R87, RZ, PT ;  /* 0x000000ff5700720c */ /* 0x000fe20003f05270 */
[----:B------:R-:W-:Y:S04]  /*28ff0*/  BSSY.RECONVERGENT B6, `(.L_x_905) ;  /* 0x0000c7b000067945 */ /* 0x000fe80003800200 */
[----:B------:R-:W-:Y:S08]  /*29000*/  BSSY.RELIABLE B4, `(.L_x_906) ;  /* 0x0000ac3000047945 */ /* 0x000ff00003800100 */
[----:B------:R-:W-:Y:S05]  /*29010*/  @P0 BRA `(.L_x_907) ;  /* 0x000000ac00040947 */ /* 0x000fea0003800000 */
[----:B------:R-:W-:-:S05]  /*29020*/  IADD3 R70, PT, PT, R13, R70, RZ ;  /* 0x000000460d467210 */ /* 0x000fca0007ffe0ff */
[----:B------:R-:W0:Y:S02]  /*29030*/  LDS.U8 R6, [R70+0x3] ;  /* 0x0000030046067984 */ /* 0x000e240000000000 */
[----:B0-----:R-:W-:-:S13]  /*29040*/  ISETP.NE.AND P0, PT, R6, RZ, PT ;  /* 0x000000ff0600720c */ /* 0x001fda0003f05270 */
[----:B------:R-:W-:Y:S05]  /*29050*/  @!P0 BREAK.RELIABLE B4 ;  /* 0x0000000000048942 */ /* 0x000fea0003800100 */
[----:B------:R-:W-:Y:S05]  /*29060*/  @P0 BRA `(.L_x_907) ;  /* 0x000000a800f00947 */ /* 0x000fea0003800000 */
[----:B------:R-:W0:Y:S01]  /*29070*/  LDS.U8 R66, [R66+UR19+0x3] ;  /* 0x0000031342427984 */ /* 0x000e220008000000 */
[----:B------:R-:W-:Y:S01]  /*29080*/  ISETP.NE.AND P0, PT, R42, RZ, PT ;  /* 0x000000ff2a00720c */ /* 0x000fe20003f05270 */
[----:B------:R-:W-:Y:S03]  /*29090*/  BSSY.RELIABLE B5, `(.L_x_908) ;  /* 0x00008ad000057945 */ /* 0x000fe60003800100 */
        /* <DEDUP_REMOVED lines=11> */
[C---:B-1----:R-:W-:Y:S01]  /*29150*/  FFMA R6, R63.reuse, -4, R64 ;  /* 0xc08000003f067823 */ /* 0x042fe20000000040 */
        /* <DEDUP_REMOVED lines=9> */
[C---:B------:R-:W-:Y:S01]  /*291f0*/  FADD R12, R94.reuse, R17 ;  /* 0x000000115e0c7221 */ /* 0x040fe20000000000 */
[----:B------:R-:W-:Y:S01]  /*29200*/  FFMA R17, R59, -4, R14 ;  /* 0xc08000003b117823 */ /* 0x000fe2000000000e */
[----:B------:R-:W-:Y:S01]  /*29210*/  FADD R14, R94, R94 ;  /* 0x0000005e5e0e7221 */ /* 0x000fe20000000000 */
[----:B------:R-:W-:Y:S01]  /*29220*/  FMUL R7, R6, R7 ;  /* 0x0000000706077220 */ /* 0x000fe20000400000 */
[----:B------:R-:W-:-:S02]  /*29230*/  FMUL R6, R12, 1.0833333730697631836 ;  /* 0x3f8aaaab0c067820 */ /* 0x000fc40000400000 */
[----:B------:R-:W-:Y:S02]  /*29240*/  FADD R14, -R14, R63 ;  /* 0x0000003f0e0e7221 */ /* 0x000fe40000000100 */
[----:B------:R-:W-:Y:S01]  /*29250*/  FFMA R7, R12, R6, R7 ;  /* 0x000000060c077223 */ /* 0x000fe20000000007 */
[----:B------:R-:W-:Y:S01]  /*29260*/  FADD R6, R63, -R59 ;  /* 0x8000003b3f067221 */ /* 0x000fe20000000000 */
[----:B------:R-:W-:Y:S01]  /*29270*/  FADD R12, R52, R17 ;  /* 0x00000011340c7221 */ /* 0x000fe20000000000 */
[----:B------:R-:W-:Y:S01]  /*29280*/  FADD R17, R94, -R21 ;  /* 0x800000155e117221 */ /* 0x000fe20000000000 */
[----:B------:R-:W-:Y:S01]  /*29290*/  FADD R7, R7, 9.9999999747524270788e-07 ;  /* 0x358637bd07077421 */ /* 0x000fe20000000000 */
[----:B------:R-:W-:Y:S02]  /*292a0*/  FADD R22, R59, R14 ;  /* 0x0000000e3b167221 */ /* 0x000fe40000000000 */
[----:B------:R-:W-:Y:S01]  /*292b0*/  FADD R17, R52, R17 ;  /* 0x0000001134117221 */ /* 0x000fe20000000000 */
[----:B------:R-:W-:Y:S01]  /*292c0*/  FMUL R20, R7, R7 ;  /* 0x0000000707147220 */ /* 0x000fe20000400000 */
[----:B------:R-:W-:-:S02]  /*292d0*/  FMUL R7, R6, 0.25 ;  /* 0x3e80000006077820 */ /* 0x000fc40000400000 */
[----:B------:R-:W-:Y:S01]  /*292e0*/  FMUL R14, R17, 1.0833333730697631836 ;  /* 0x3f8aaaab110e7820 */ /* 0x000fe20000400000 */
[----:B------:R-:W0:Y:S01]  /*292f0*/  MUFU.RCP R19, R20 ;  /* 0x0000001400137308 */ /* 0x000e220000001000 */
[----:B------:R-:W-:-:S07]  /*29300*/  FMUL R7, R6, R7 ;  /* 0x0000000706077220 */ /* 0x000fce0000400000 */
[----:B------:R-:W1:Y:S01]  /*29310*/  FCHK P0, R23, R20 ;  /* 0x0000001417007302 */ /* 0x000e620000000000 */
[----:B0-----:R-:W-:-:S04]  /*29320*/  FFMA R6, -R20, R19, 1 ;  /* 0x3f80000014067423 */ /* 0x001fc80000000113 */
[----:B------:R-:W-:Y:S01]  /*29330*/  FFMA R6, R19, R6, R19 ;  /* 0x0000000613067223 */ /* 0x000fe20000000013 */
[----:B------:R-:W-:-:S03]  /*29340*/  FMUL R19, R12, 0.25 ;  /* 0x3e8000000c137820 */ /* 0x000fc60000400000 */
[----:B------:R-:W-:Y:S01]  /*29350*/  FFMA R21, R6, 0.10000000149011611938, RZ ;  /* 0x3dcccccd06157823 */ /* 0x000fe200000000ff */
[----:B------:R-:W-:Y:S01]  /*29360*/  FMUL R16, R12, R19 ;  /* 0x000000130c107220 */ /* 0x000fe20000400000 */
[----:B------:R-:W-:Y:S02]  /*29370*/  FMUL R12, R22, 1.0833333730697631836 ;  /* 0x3f8aaaab160c7820 */ /* 0x000fe40000400000 */
        /* <DEDUP_REMOVED lines=10> */
.L_x_911:
[----:B------:R-:W-:Y:S05]  /*29420*/  BSYNC.RECONVERGENT B7 ;  /* 0x0000000000077941 */ /* 0x000fea0003800200 */
.L_x_910:
        /* <DEDUP_REMOVED lines=17> */
.L_x_913:
[----:B------:R-:W-:Y:S05]  /*29540*/  BSYNC.RECONVERGENT B7 ;  /* 0x0000000000077941 */ /* 0x000fea0003800200 */
.L_x_912:
        /* <DEDUP_REMOVED lines=17> */
.L_x_915:
[----:B------:R-:W-:Y:S05]  /*29660*/  BSYNC.RECONVERGENT B7 ;  /* 0x0000000000077941 */ /* 0x000fea0003800200 */
.L_x_914:
        /* <DEDUP_REMOVED lines=16> */
.L_x_917:
[----:B------:R-:W-:Y:S05]  /*29770*/  BSYNC.RECONVERGENT B7 ;  /* 0x0000000000077941 */ /* 0x000fea0003800200 */
.L_x_916:
        /* <DEDUP_REMOVED lines=21> */
.L_x_919:
[----:B------:R-:W-:Y:S05]  /*298d0*/  BSYNC.RECONVERGENT B7 ;  /* 0x0000000000077941 */ /* 0x000fea0003800200 */
.L_x_918:
        /* <DEDUP_REMOVED lines=19> */
.L_x_921:
[----:B------:R-:W-:Y:S05]  /*29a10*/  BSYNC.RECONVERGENT B7 ;  /* 0x0000000000077941 */ /* 0x000fea0003800200 */
.L_x_920:
        /* <DEDUP_REMOVED lines=24> */
[----:B------:R-:W-:Y:S01]  /*29ba0*/  FADD R21, -R21, R60 ;  /* 0x0000003c15157221 */ /* 0x000fe20000000100 */
[----:B------:R1:W2:Y:S01]  /*29bb0*/  FCHK P0, R23, R20 ;  /* 0x0000001417007302 */ /* 0x0002a20000000000 */
[----:B------:R-:W-:Y:S02]  /*29bc0*/  FADD R6, R101, -R22 ;  /* 0x8000001665067221 */ /* 0x000fe40000000000 */
[----:B------:R-:W-:Y:S02]  /*29bd0*/  FADD R24, R4, R21 ;  /* 0x0000001504187221 */ /* 0x000fe40000000000 */
[----:B------:R-:W-:Y:S01]  /*29be0*/  FADD R6, R53, R6 ;  /* 0x0000000635067221 */ /* 0x000fe20000000000 */
[----:B0-----:R-:W-:-:S04]  /*29bf0*/  FFMA R18, -R20, R17, 1 ;  /* 0x3f80000014127423 */ /* 0x001fc80000000111 */
[----:B------:R-:W-:Y:S01]  /*29c00*/  FFMA R18, R17, R18, R17 ;  /* 0x0000001211127223 */ /* 0x000fe20000000011 */
[----:B------:R-:W-:-:S03]  /*29c10*/  FMUL R17, R16, 0.25 ;  /* 0x3e80000010117820 */ /* 0x000fc60000400000 */
[----:B-1----:R-:W-:Y:S01]  /*29c20*/  FFMA R23, R18, 0.10000000149011611938, RZ ;  /* 0x3dcccccd12177823 */ /* 0x002fe200000000ff */
[----:B------:R-:W-:Y:S01]  /*29c30*/  FMUL R21, R16, R17 ;  /* 0x0000001110157220 */ /* 0x000fe20000400000 */
[----:B------:R-:W-:Y:S01]  /*29c40*/  FMUL R16, R24, 1.0833333730697631836 ;  /* 0x3f8aaaab18107820 */ /* 0x000fe20000400000 */
[----:B------:R-:W-:Y:S01]  /*29c50*/  FMUL R17, R6, 1.0833333730697631836 ;  /* 0x3f8aaaab06117820 */ /* 0x000fe20000400000 */
[----:B------:R-:W-:Y:S02]  /*29c60*/  FFMA R22, -R20, R23, 0.10000000149011611938 ;  /* 0x3dcccccd14167423 */ /* 0x000fe40000000117 */
[----:B------:R-:W-:Y:S01]  /*29c70*/  FFMA R16, R24, R16, R7 ;  /* 0x0000001018107223 */ /* 0x000fe20000000007 */
[----:B------:R-:W-:Y:S01]  /*29c80*/  FFMA R14, R6, R17, R21 ;  /* 0x00000011060e7223 */ /* 0x000fe20000000015 */
[----:B------:R-:W-:Y:S01]  /*29c90*/  FFMA R18, R18, R22, R23 ;  /* 0x0000001612127223 */ /* 0x000fe20000000017 */
[----:B--2---:R-:W-:Y:S06]  /*29ca0*/  @!P0 BRA `(.L_x_923) ;  /* 0x0000000000148947 */ /* 0x004fec0003800000 */
[----:B------:R-:W-:Y:S01]  /*29cb0*/  HFMA2 R7, -RZ, RZ, 1.44921875, -19.203125 ;  /* 0x3dcccccdff077431 */ /* 0x000fe200000001ff */
[----:B------:R-:W-:Y:S02]  /*29cc0*/  MOV R6, R20 ;  /* 0x0000001400067202 */ /* 0x000fe40000000f00 */
[----:B------:R-:W-:-:S07]  /*29cd0*/  MOV R108, 0x29cf0 ;  /* 0x00029cf0006c7802 */ /* 0x000fce0000000f00 */
[----:B------:R-:W-:Y:S05]  /*29ce0*/  CALL.REL.NOINC `($__internal_2_$__cuda_sm3x_div_rn_noftz_f32_slowpath) ;  /* 0x0000029400fc7944 */ /* 0x000fea0003c00000 */
[----:B------:R-:W-:-:S07]  /*29cf0*/  MOV R18, R109 ;  /* 0x0000006d00127202 */ /* 0x000fce0000000f00 */
.L_x_923:
[----:B------:R-:W-:Y:S05]  /*29d00*/  BSYNC.RECONVERGENT B7 ;  /* 0x0000000000077941 */ /* 0x000fea0003800200 */
.L_x_922:
        /* <DEDUP_REMOVED lines=17> */
.L_x_925:
[----:B------:R-:W-:Y:S05]  /*29e20*/  BSYNC.RECONVERGENT B7 ;  /* 0x0000000000077941 */ /* 0x000fea0003800200 */
.L_x_924:
        /* <DEDUP_REMOVED lines=17> */
.L_x_927:
[----:B------:R-:W-:Y:S05]  /*29f40*/  BSYNC.RECONVERGENT B7 ;  /* 0x0000000000077941 */ /* 0x000fea0003800200 */
.L_x_926:
        /* <DEDUP_REMOVED lines=16> */
.L_x_929:
[----:B------:R-:W-:Y:S05]  /*2a050*/  BSYNC.RECONVERGENT B7 ;  /* 0x0000000000077941 */ /* 0x000fea0003800200 */
.L_x_928:
        /* <DEDUP_REMOVED lines=21> */
.L_x_931:
[----:B------:R-:W-:Y:S05]  /*2a1b0*/  BSYNC.RECONVERGENT B7 ;  /* 0x0000000000077941 */ /* 0x000fea0003800200 */
.L_x_930:
        /* <DEDUP_REMOVED lines=19> */
.L_x_933:
[----:B------:R-:W-:Y:S05]  /*2a2f0*/  BSYNC.RECONVERGENT B7 ;  /* 0x0000000000077941 */ /* 0x000fea0003800200 */
.L_x_932:
        /* <DEDUP_REMOVED lines=8> */
[----:B------:R-:W-:Y:S01]  /*2a380*/  FADD R29, -R29, R58 ;  /* 0x0000003a1d1d7221 */ /* 0x000fe20000000100 */
        /* <DEDUP_REMOVED lines=37> */
.L_x_935:
[----:B------:R-:W-:Y:S05]  /*2a5e0*/  BSYNC.RECONVERGENT B7 ;  /* 0x0000000000077941 */ /* 0x000fea0003800200 */
.L_x_934:
        /* <DEDUP_REMOVED lines=17> */
.L_x_937:
[----:B------:R-:W-:Y:S05]  /*2a700*/  BSYNC.RECONVERGENT B7 ;  /* 0x0000000000077941 */ /* 0x000fea0003800200 */
.L_x_936:
        /* <DEDUP_REMOVED lines=17> */
.L_x_939:
[----:B------:R-:W-:Y:S05]  /*2a820*/  BSYNC.RECONVERGENT B7 ;  /* 0x0000000000077941 */ /* 0x000fea0003800200 */
.L_x_938:
        /* <DEDUP_REMOVED lines=16> */
.L_x_941:
[----:B------:R-:W-:Y:S05]  /*2a930*/  BSYNC.RECONVERGENT B7 ;  /* 0x0000000000077941 */ /* 0x000fea0003800200 */
.L_x_940:
        /* <DEDUP_REMOVED lines=21> */
.L_x_943:
[----:B------:R-:W-:Y:S05]  /*2aa90*/  BSYNC.RECONVERGENT B7 ;  /* 0x0000000000077941 */ /* 0x000fea0003800200 */
.L_x_942:
        /* <DEDUP_REMOVED lines=19> */
.L_x_945:
[----:B------:R-:W-:Y:S05]  /*2abd0*/  BSYNC.RECONVERGENT B7 ;  /* 0x0000000000077941 */ /* 0x000fea0003800200 */
.L_x_944:
        /* <DEDUP_REMOVED lines=18> */
[----:B------:R-:W-:-:S04]  /*2ad00*/  FADD R7, R7, 9.9999999747524270788e-07 ;  /* 0x358637bd07077421 */ /* 0x000fc80000000000 */
[----:B------:R-:W-:Y:S01]  /*2ad10*/  FMUL R22, R7, R7 ;  /* 0x0000000707167220 */ /* 0x000fe20000400000 */
[----:B------:R-:W-:-:S03]  /*2ad20*/  FMUL R7, R6, 0.25 ;  /* 0x3e80000006077820 */ /* 0x000fc60000400000 */
[----:B------:R-:W0:Y:S01]  /*2ad30*/  MUFU.RCP R25, R22 ;  /* 0x0000001600197308 */ /* 0x000e220000001000 */
[----:B------:R-:W-:Y:S01]  /*2ad40*/  FMUL R7, R6, R7 ;  /* 0x0000000706077220 */ /* 0x000fe20000400000 */
[----:B------:R-:W-:-:S04]  /*2ad50*/  FFMA R6, R10, -4, R17 ;  /* 0xc08000000a067823 */ /* 0x000fc80000000011 */
[----:B------:R-:W-:Y:S01]  /*2ad60*/  FADD R17, R49, R6 ;  /* 0x0000000631117221 */ /* 0x000fe20000000000 */
[----:B------:R-:W-:Y:S01]  /*2ad70*/  FADD R6, R97, -R18 ;  /* 0x8000001261067221 */ /* 0x000fe20000000000 */
[----:B------:R1:W2:Y:S02]  /*2ad80*/  FCHK P0, R33, R22 ;  /* 0x0000001621007302 */ /* 0x0002a40000000000 */
[----:B------:R-:W-:Y:S01]  /*2ad90*/  FMUL R18, R17, 0.25 ;  /* 0x3e80000011127820 */ /* 0x000fe20000400000 */
[----:B------:R-:W-:-:S03]  /*2ada0*/  FADD R6, R49, R6 ;  /* 0x0000000631067221 */ /* 0x000fc60000000000 */
[----:B------:R-:W-:Y:S01]  /*2adb0*/  FMUL R31, R17, R18 ;  /* 0x00000012111f7220 */ /* 0x000fe20000400000 */
[----:B------:R-:W-:Y:S01]  /*2adc0*/  FMUL R18, R30, 1.0833333730697631836 ;  /* 0x3f8aaaab1e127820 */ /* 0x000fe20000400000 */
[----:B------:R-:W-:Y:S01]  /*2add0*/  FFMA R17, R109, R21, R14 ;  /* 0x000000156d117223 */ /* 0x000fe2000000000e */
[----:B0-----:R-:W-:Y:S02]  /*2ade0*/  FFMA R20, -R22, R25, 1 ;  /* 0x3f80000016147423 */ /* 0x001fe40000000119 */
[----:B------:R-:W-:Y:S02]  /*2adf0*/  FFMA R18, R30, R18, R7 ;  /* 0x000000121e127223 */ /* 0x000fe40000000007 */
[----:B------:R-:W-:Y:S01]  /*2ae00*/  FFMA R20, R25, R20, R25 ;  /* 0x0000001419147223 */ /* 0x000fe20000000019 */
[----:B------:R-:W-:-:S03]  /*2ae10*/  FMUL R25, R6, 1.0833333730697631836 ;  /* 0x3f8aaaab06197820 */ /* 0x000fc60000400000 */
[----:B-1----:R-:W-:Y:S01]  /*2ae20*/  FFMA R33, R20, 0.10000000149011611938, RZ ;  /* 0x3dcccccd14217823 */ /* 0x002fe200000000ff */
        /* <DEDUP_REMOVED lines=9> */
.L_x_947:
[----:B------:R-:W-:Y:S05]  /*2aec0*/  BSYNC.RECONVERGENT B7 ;  /* 0x0000000000077941 */ /* 0x000fea0003800200 */
.L_x_946:
        /* <DEDUP_REMOVED lines=17> */
.L_x_949:
[----:B------:R-:W-:Y:S05]  /*2afe0*/  BSYNC.RECONVERGENT B7 ;  /* 0x0000000000077941 */ /* 0x000fea0003800200 */
.L_x_948:
        /* <DEDUP_REMOVED lines=17> */
.L_x_951:
[----:B------:R-:W-:Y:S05]  /*2b100*/  BSYNC.RECONVERGENT B7 ;  /* 0x0000000000077941 */ /* 0x000fea0003800200 */
.L_x_950:
        /* <DEDUP_REMOVED lines=16> */
.L_x_953:
[----:B------:R-:W-:Y:S05]  /*2b210*/  BSYNC.RECONVERGENT B7 ;  /* 0x0000000000077941 */ /* 0x000fea0003800200 */
.L_x_952:
        /* <DEDUP_REMOVED lines=21> */
.L_x_955:
[----:B------:R-:W-:Y:S05]  /*2b370*/  BSYNC.RECONVERGENT B7 ;  /* 0x0000000000077941 */ /* 0x000fea0003800200 */
.L_x_954:
        /* <DEDUP_REMOVED lines=19> */
.L_x_957:
[----:B------:R-:W-:Y:S05]  /*2b4b0*/  BSYNC.RECONVERGENT B7 ;  /* 0x0000000000077941 */ /* 0x000fea0003800200 */
.L_x_956:
        /* <DEDUP_REMOVED lines=16> */
[----:B------:R-:W-:Y:S02]  /*2b5c0*/  FADD R18, R2, R2 ;  /* 0x0000000202127221 */ /* 0x000fe40000000000 */
[----:B------:R-:W-:Y:S02]  /*2b5d0*/  FADD R7, R7, 9.9999999747524270788e-07 ;  /* 0x358637bd07077421 */ /* 0x000fe40000000000 */
[----:B------:R-:W-:Y:S02]  /*2b5e0*/  FADD R18, -R18, R61 ;  /* 0x0000003d12127221 */ /* 0x000fe40000000100 */
[----:B------:R-:W-:Y:S01]  /*2b5f0*/  FMUL R24, R7, R7 ;  /* 0x0000000707187220 */ /* 0x000fe20000400000 */
[C---:B------:R-:W-:Y:S01]  /*2b600*/  FMUL R7, R6.reuse, 0.25 ;  /* 0x3e80000006077820 */ /* 0x040fe20000400000 */
[----:B------:R-:W-:Y:S01]  /*2b610*/  FADD R34, R57, R18 ;  /* 0x0000001239227221 */ /* 0x000fe20000000000 */
[----:B------:R-:W-:Y:S01]  /*2b620*/  FFMA R18, R109, R31, R14 ;  /* 0x0000001f6d127223 */ /* 0x000fe2000000000e */
[----:B------:R-:W0:Y:S01]  /*2b630*/  MUFU.RCP R33, R24 ;  /* 0x0000001800217308 */ /* 0x000e220000001000 */
[----:B------:R-:W-:Y:S01]  /*2b640*/  FMUL R7, R6, R7 ;  /* 0x0000000706077220 */ /* 0x000fe20000400000 */
[----:B------:R-:W-:Y:S01]  /*2b650*/  FADD R6, R50, R21 ;  /* 0x0000001532067221 */ /* 0x000fe20000000000 */
[----:B------:R-:W-:-:S04]  /*2b660*/  FADD R21, R2, -R35 ;  /* 0x8000002302157221 */ /* 0x000fc80000000000 */
[----:B------:R-:W-:Y:S01]  /*2b670*/  FADD R21, R50, R21 ;  /* 0x0000001532157221 */ /* 0x000fe20000000000 */
[----:B------:R-:W1:Y:S01]  /*2b680*/  FCHK P0, R37, R24 ;  /* 0x0000001825007302 */ /* 0x000e620000000000 */
[----:B0-----:R-:W-:-:S04]  /*2b690*/  FFMA R30, -R24, R33, 1 ;  /* 0x3f800000181e7423 */ /* 0x001fc80000000121 */
[----:B------:R-:W-:Y:S01]  /*2b6a0*/  FFMA R30, R33, R30, R33 ;  /* 0x0000001e211e7223 */ /* 0x000fe20000000021 */
[----:B------:R-:W-:-:S03]  /*2b6b0*/  FMUL R33, R6, 0.25 ;  /* 0x3e80000006217820 */ /* 0x000fc60000400000 */
[----:B------:R-:W-:Y:S01]  /*2b6c0*/  FFMA R35, R30, 0.10000000149011611938, RZ ;  /* 0x3dcccccd1e237823 */ /* 0x000fe200000000ff */
[----:B------:R-:W-:Y:S01]  /*2b6d0*/  FMUL R22, R6, R33 ;  /* 0x0000002106167220 */ /* 0x000fe20000400000 */
[----:B------:R-:W-:Y:S01]  /*2b6e0*/  FMUL R33, R34, 1.0833333730697631836 ;  /* 0x3f8aaaab22217820 */ /* 0x000fe20000400000 */
[C---:B------:R-:W-:Y:S01]  /*2b6f0*/  FMUL R6, R21.reuse, 1.0833333730697631836 ;  /* 0x3f8aaaab15067820 */ /* 0x040fe20000400000 */
        /* <DEDUP_REMOVED lines=10> */
.L_x_959:
[----:B------:R-:W-:Y:S05]  /*2b7a0*/  BSYNC.RECONVERGENT B7 ;  /* 0x0000000000077941 */ /* 0x000fea0003800200 */
.L_x_958:
        /* <DEDUP_REMOVED lines=17> */
.L_x_961:
[----:B------:R-:W-:Y:S05]  /*2b8c0*/  BSYNC.RECONVERGENT B7 ;  /* 0x0000000000077941 */ /* 0x000fea0003800200 */
.L_x_960:
        /* <DEDUP_REMOVED lines=17> */
.L_x_963:
[----:B------:R-:W-:Y:S05]  /*2b9e0*/  BSYNC.RECONVERGENT B7 ;  /* 0x0000000000077941 */ /* 0x000fea0003800200 */
.L_x_962:
        /* <DEDUP_REMOVED lines=16> */
.L_x_965:
[----:B------:R-:W-:Y:S05]  /*2baf0*/  BSYNC.RECONVERGENT B7 ;  /* 0x0000000000077941 */ /* 0x000fea0003800200 */
.L_x_964:
        /* <DEDUP_REMOVED lines=21> */
.L_x_967:
[----:B------:R-:W-:Y:S05]  /*2bc50*/  BSYNC.RECONVERGENT B7 ;  /* 0x0000000000077941 */ /* 0x000fea0003800200 */
.L_x_966:
        /* <DEDUP_REMOVED lines=19> */
.L_x_969:
[----:B------:R-:W-:Y:S05]  /*2bd90*/  BSYNC.RECONVERGENT B7 ;  /* 0x0000000000077941 */ /* 0x000fea0003800200 */
.L_x_968:
        /* <DEDUP_REMOVED lines=9> */
[C---:B------:R-:W-:Y:S01]  /*2be30*/  FMUL R7, R6.reuse, 0.25 ;  /* 0x3e80000006077820 */ /* 0x040fe20000400000 */
[----:B------:R-:W-:Y:S01]  /*2be40*/  FADD R24, R95, R24 ;  /* 0x000000185f187221 */ /* 0x000fe20000000000 */
[----:B------:R-:W-:Y:S01]  /*2be50*/  FADD R30, R55, R55 ;  /* 0x00000037371e7221 */ /* 0x000fe20000000000 */
[----:B------:R-:W-:Y:S01]  /*2be60*/  FADD R32, -R37, R54 ;  /* 0x0000003625207221 */ /* 0x000fe20000000100 */
[----:B------:R-:W-:Y:S01]  /*2be70*/  FMUL R7, R6, R7 ;  /* 0x0000000706077220 */ /* 0x000fe20000400000 */
[----:B------:R-:W-:Y:S01]  /*2be80*/  FMUL R6, R24, 1.0833333730697631836 ;  /* 0x3f8aaaab18067820 */ /* 0x000fe20000400000 */
[----:B------:R-:W-:Y:S01]  /*2be90*/  BSSY.RECONVERGENT B7, `(.L_x_970) ;  /* 0x000001f000077945 */ /* 0x000fe20003800200 */
[----:B------:R-:W-:-:S02]  /*2bea0*/  FFMA R22, R109, R33, R22 ;  /* 0x000000216d167223 */ /* 0x000fc40000000016 */
[----:B------:R-:W-:Y:S01]  /*2beb0*/  FFMA R7, R24, R6, R7 ;  /* 0x0000000618077223 */ /* 0x000fe20000000007 */
[----:B------:R-:W-:Y:S01]  /*2bec0*/  FADD R6, R54, -R55 ;  /* 0x8000003736067221 */ /* 0x000fe20000000000 */
[C---:B------:R-:W-:Y:S01]  /*2bed0*/  FADD R24, R48.reuse, R31 ;  /* 0x0000001f30187221 */ /* 0x040fe20000000000 */
[----:B------:R-:W-:Y:S01]  /*2bee0*/  FADD R31, R95, -R30 ;  /* 0x8000001e5f1f7221 */ /* 0x000fe20000000000 */
[----:B------:R-:W-:Y:S01]  /*2bef0*/  FADD R7, R7, 9.9999999747524270788e-07 ;  /* 0x358637bd07077421 */ /* 0x000fe20000000000 */
[----:B------:R-:W-:Y:S02]  /*2bf00*/  FADD R30, R55, R32 ;  /* 0x00000020371e7221 */ /* 0x000fe40000000000 */
[----:B------:R-:W-:Y:S01]  /*2bf10*/  FADD R31, R48, R31 ;  /* 0x0000001f301f7221 */ /* 0x000fe20000000000 */
[----:B------:R-:W-:Y:S01]  /*2bf20*/  FMUL R34, R7, R7 ;  /* 0x0000000707227220 */ /* 0x000fe20000400000 */
[----:B------:R-:W-:Y:S01]  /*2bf30*/  FMUL R7, R6, 0.25 ;  /* 0x3e80000006077820 */ /* 0x000fe20000400000 */
[----:B------:R-:W-:-:S02]  /*2bf40*/  FMUL R36, R30, 1.0833333730697631836 ;  /* 0x3f8aaaab1e247820 */ /* 0x000fc40000400000 */
[----:B------:R-:W0:Y:S01]  /*2bf50*/  MUFU.RCP R35, R34 ;  /* 0x0000002200237308 */ /* 0x000e220000001000 */
[----:B------:R-:W-:-:S04]  /*2bf60*/  FMUL R7, R6, R7 ;  /* 0x0000000706077220 */ /* 0x000fc80000400000 */
[----:B------:R-:W-:-:S03]  /*2bf70*/  FFMA R30, R30, R36, R7 ;  /* 0x000000241e1e7223 */ /* 0x000fc60000000007 */
[----:B------:R-:W1:Y:S01]  /*2bf80*/  FCHK P0, R39, R34 ;  /* 0x0000002227007302 */ /* 0x000e620000000000 */
[----:B0-----:R-:W-:-:S04]  /*2bf90*/  FFMA R6, -R34, R35, 1 ;  /* 0x3f80000022067423 */ /* 0x001fc80000000123 */
[----:B------:R-:W-:Y:S01]  /*2bfa0*/  FFMA R6, R35, R6, R35 ;  /* 0x0000000623067223 */ /* 0x000fe20000000023 */
[----:B------:R-:W-:-:S03]  /*2bfb0*/  FMUL R35, R24, 0.25 ;  /* 0x3e80000018237820 */ /* 0x000fc60000400000 */
        /* <DEDUP_REMOVED lines=12> */
.L_x_971:
[----:B------:R-:W-:Y:S05]  /*2c080*/  BSYNC.RECONVERGENT B7 ;  /* 0x0000000000077941 */ /* 0x000fea0003800200 */
.L_x_970:
        /* <DEDUP_REMOVED lines=17> */
.L_x_973:
[----:B------:R-:W-:Y:S05]  /*2c1a0*/  BSYNC.RECONVERGENT B7 ;  /* 0x0000000000077941 */ /* 0x000fea0003800200 */
.L_x_972:
        /* <DEDUP_REMOVED lines=17> */
.L_x_975:
[----:B------:R-:W-:Y:S05]  /*2c2c0*/  BSYNC.RECONVERGENT B7 ;  /* 0x0000000000077941 */ /* 0x000fea0003800200 */
.L_x_974:
        /* <DEDUP_REMOVED lines=16> */
.L_x_977:
[----:B------:R-:W-:Y:S05]  /*2c3d0*/  BSYNC.RECONVERGENT B7 ;  /* 0x0000000000077941 */ /* 0x000fea0003800200 */
.L_x_976:
        /* <DEDUP_REMOVED lines=21> */
.L_x_979:
[----:B------:R-:W-:Y:S05]  /*2c530*/  BSYNC.RECONVERGENT B7 ;  /* 0x0000000000077941 */ /* 0x000fea0003800200 */
.L_x_978:
        /* <DEDUP_REMOVED lines=19> */
.L_x_981:
[----:B------:R-:W-:Y:S05]  /*2c670*/  BSYNC.RECONVERGENT B7 ;  /* 0x0000000000077941 */ /* 0x000fea0003800200 */
.L_x_980:
[C---:B------:R-:W-:Y:S01]  /*2c680*/  FFMA R6, R52.reuse, -4, R47 ;  /* 0xc080000034067823 */ /* 0x040fe2000000002f */
[----:B------:R-:W-:Y:S01]  /*2c690*/  FMUL R31, R59, 3 ;  /* 0x404000003b1f7820 */ /* 0x000fe20000400000 */
[----:B------:R-:W-:Y:S01]  /*2c6a0*/  FADD R34, R52, R52 ;  /* 0x0000003434227221 */ /* 0x000fe20000000000 */
[----:B------:R-:W-:Y:S01]  /*2c6b0*/  UMOV UR4, 0x3dcccccd ;  /* 0x3dcccccd00047882 */ /* 0x000fe20000000000 */
[----:B------:R-:W-:Y:S01]  /*2c6c0*/  FADD R40, -R12, R59 ;  /* 0x0000003b0c287221 */ /* 0x000fe20000000100 */
        /* <DEDUP_REMOVED lines=10> */
[----:B------:R-:W-:Y:S01]  /*2c770*/  FFMA R34, R94, -4, R31 ;  /* 0xc08000005e227823 */ /* 0x000fe2000000001f */
[----:B------:R-:W-:-:S02]  /*2c780*/  FFMA R24, R109, R33, R24 ;  /* 0x000000216d187223 */ /* 0x000fc40000000018 */
[----:B------:R-:W-:Y:S01]  /*2c790*/  FFMA R7, R6, R7, R35 ;  /* 0x0000000706077223 */ /* 0x000fe20000000023 */
[----:B------:R-:W-:-:S03]  /*2c7a0*/  FADD R34, R63, R34 ;  /* 0x000000223f227221 */ /* 0x000fc60000000000 */
[----:B------:R-:W-:Y:S01]  /*2c7b0*/  FADD R7, R7, 9.9999999747524270788e-07 ;  /* 0x358637bd07077421 */ /* 0x000fe20000000000 */
[----:B------:R-:W-:-:S03]  /*2c7c0*/  FMUL R31, R34, 0.25 ;  /* 0x3e800000221f7820 */ /* 0x000fc60000400000 */
[----:B------:R-:W-:Y:S01]  /*2c7d0*/  FMUL R36, R7, R7 ;  /* 0x0000000707247220 */ /* 0x000fe20000400000 */
[----:B------:R-:W-:Y:S01]  /*2c7e0*/  FADD R7, R52, -R19 ;  /* 0x8000001334077221 */ /* 0x000fe20000000000 */
[----:B------:R-:W-:Y:S02]  /*2c7f0*/  FMUL R34, R34, R31 ;  /* 0x0000001f22227220 */ /* 0x000fe40000400000 */
        /* <DEDUP_REMOVED lines=20> */
.L_x_983:
[----:B------:R-:W-:Y:S05]  /*2c940*/  BSYNC.RECONVERGENT B7 ;  /* 0x0000000000077941 */ /* 0x000fea0003800200 */
.L_x_982:
        /* <DEDUP_REMOVED lines=17> */
.L_x_985:
[----:B------:R-:W-:Y:S05]  /*2ca60*/  BSYNC.RECONVERGENT B7 ;  /* 0x0000000000077941 */ /* 0x000fea0003800200 */
.L_x_984:
        /* <DEDUP_REMOVED lines=17> */
.L_x_987:
[----:B------:R-:W-:Y:S05]  /*2cb80*/  BSYNC.RECONVERGENT B7 ;  /* 0x0000000000077941 */ /* 0x000fea0003800200 */
.L_x_986:
        /* <DEDUP_REMOVED lines=16> */
.L_x_989:
[----:B------:R-:W-:Y:S05]  /*2cc90*/  BSYNC.RECONVERGENT B7 ;  /* 0x0000000000077941 */ /* 0x000fea0003800200 */
.L_x_988:
        /* <DEDUP_REMOVED lines=20> */
.L_x_991:
[----:B------:R-:W-:Y:S05]  /*2cde0*/  BSYNC.RECONVERGENT B7 ;  /* 0x0000000000077941 */ /* 0x000fea0003800200 */
.L_x_990:
        /* <DEDUP_REMOVED lines=18> */
.L_x_993:
[----:B------:R-:W-:Y:S05]  /*2cf10*/  BSYNC.RECONVERGENT B7 ;  /* 0x0000000000077941 */ /* 0x000fea0003800200 */
.L_x_992:
[C---:B------:R-:W-:Y:S01]  /*2cf20*/  FFMA R6, R53.reuse, -4, R46 ;  /* 0xc080000035067823 */ /* 0x040fe2000000002e */
[----:B------:R-:W-:Y:S01]  /*2cf30*/  FMUL R34, R4, 3 ;  /* 0x4040000004227820 */ /* 0x000fe20000400000 */
[----:B------:R-:W-:Y:S01]  /*2cf40*/  FADD R7, R53, R53 ;  /* 0x0000003535077221 */ /* 0x000fe20000000000 */
[----:B------:R-:W-:Y:S01]  /*2cf50*/  UMOV UR4, 0x3dcccccd ;  /* 0x3dcccccd00047882 */ /* 0x000fe20000000000 */
[----:B------:R-:W-:Y:S01]  /*2cf60*/  FADD R37, -R23, R4 ;  /* 0x0000000417257221 */ /* 0x000fe20000000100 */
        /* <DEDUP_REMOVED lines=22> */
[----:B------:R-:W-:Y:S02]  /*2d0d0*/  FMUL R36, R7, R36 ;  /* 0x0000002407247220 */ /* 0x000fe40000400000 */
[----:B------:R-:W1:Y:S02]  /*2d0e0*/  FCHK P0, R40, R33 ;  /* 0x0000002128007302 */ /* 0x000e640000000000 */
[----:B------:R-:W-:Y:S01]  /*2d0f0*/  FFMA R19, R39, R38, R36 ;  /* 0x0000002627137223 */ /* 0x000fe20000000024 */
        /* <DEDUP_REMOVED lines=14> */
.L_x_995:
[----:B------:R-:W-:Y:S05]  /*2d1e0*/  BSYNC.RECONVERGENT B7 ;  /* 0x0000000000077941 */ /* 0x000fea0003800200 */
.L_x_994:
        /* <DEDUP_REMOVED lines=17> */
.L_x_997:
[----:B------:R-:W-:Y:S05]  /*2d300*/  BSYNC.RECONVERGENT B7 ;  /* 0x0000000000077941 */ /* 0x000fea0003800200 */
.L_x_996:
        /* <DEDUP_REMOVED lines=17> */
.L_x_999:
[----:B------:R-:W-:Y:S05]  /*2d420*/  BSYNC.RECONVERGENT B7 ;  /* 0x0000000000077941 */ /* 0x000fea0003800200 */
.L_x_998:
        /* <DEDUP_REMOVED lines=16> */
.L_x_1001:
[----:B------:R-:W-:Y:S05]  /*2d530*/  BSYNC.RECONVERGENT B7 ;  /* 0x0000000000077941 */ /* 0x000fea0003800200 */
.L_x_1000:
        /* <DEDUP_REMOVED lines=20> */
.L_x_1003:
[----:B------:R-:W-:Y:S05]  /*2d680*/  BSYNC.RECONVERGENT B7 ;  /* 0x0000000000077941 */ /* 0x000fea0003800200 */
.L_x_1002:
        /* <DEDUP_REMOVED lines=18> */
.L_x_1005:
[----:B------:R-:W-:Y:S05]  /*2d7b0*/  BSYNC.RECONVERGENT B7 ;  /* 0x0000000000077941 */ /* 0x000fea0003800200 */
.L_x_1004:
        /* <DEDUP_REMOVED lines=32> */
[----:B------:R-:W-:-:S03]  /*2d9c0*/  FFMA R31, R34, R31, R34 ;  /* 0x0000001f221f7223 */ /* 0x000fc60000000022 */
        /* <DEDUP_REMOVED lines=11> */
.L_x_1007:
[----:B------:R-:W-:Y:S05]  /*2da80*/  BSYNC.RECONVERGENT B7 ;  /* 0x0000000000077941 */ /* 0x000fea0003800200 */
.L_x_1006:
        /* <DEDUP_REMOVED lines=17> */
.L_x_1009:
[----:B------:R-:W-:Y:S05]  /*2dba0*/  BSYNC.RECONVERGENT B7 ;  /* 0x0000000000077941 */ /* 0x000fea0003800200 */
.L_x_1008:
        /* <DEDUP_REMOVED lines=17> */
.L_x_1011:
[----:B------:R-:W-:Y:S05]  /*2dcc0*/  BSYNC.RECONVERGENT B7 ;  /* 0x0000000000077941 */ /* 0x000fea0003800200 */
.L_x_1010:
        /* <DEDUP_REMOVED lines=16> */
.L_x_1013:
[----:B------:R-:W-:Y:S05]  /*2ddd0*/  BSYNC.RECONVERGENT B7 ;  /* 0x0000000000077941 */ /* 0x000fea0003800200 */
.L_x_1012:
        /* <DEDUP_REMOVED lines=20> */
.L_x_1015:
[----:B------:R-:W-:Y:S05]  /*2df20*/  BSYNC.RECONVERGENT B7 ;  /* 0x0000000000077941 */ /* 0x000fea0003800200 */
.L_x_1014:
        /* <DEDUP_REMOVED lines=18> */
.L_x_1017:
[----:B------:R-:W-:Y:S05]  /*2e050*/  BSYNC.RECONVERGENT B7 ;  /* 0x0000000000077941 */ /* 0x000fea0003800200 */
.L_x_1016:
        /* <DEDUP_REMOVED lines=14> */
[----:B------:R-:W-:-:S04]  /*2e140*/  FMUL R4, R7, 1.0833333730697631836 ;  /* 0x3f8aaaab07047820 */ /* 0x000fc80000400000 */
        /* <DEDUP_REMOVED lines=11> */
[----:B------:R-:W-:Y:S01]  /*2e200*/  FADD R7, -R97, R49 ;  /* 0x0000003161077221 */ /* 0x000fe20000000100 */
[----:B0-----:R-:W-:-:S04]  /*2e210*/  FFMA R19, -R31, R26, 1 ;  /* 0x3f8000001f137423 */ /* 0x001fc8000000011a */
[----:B------:R-:W-:Y:S01]  /*2e220*/  FFMA R6, R26, R19, R26 ;  /* 0x000000131a067223 */ /* 0x000fe2000000001a */
[----:B------:R-:W-:-:S03]  /*2e230*/  FMUL R19, R4, 0.25 ;  /* 0x3e80000004137820 */ /* 0x000fc60000400000 */
[----:B------:R-:W-:Y:S01]  /*2e240*/  FFMA R33, R6, 0.10000000149011611938, RZ ;  /* 0x3dcccccd06217823 */ /* 0x000fe200000000ff */
[----:B------:R-:W-:Y:S01]  /*2e250*/  FMUL R26, R4, R19 ;  /* 0x00000013041a7220 */ /* 0x000fe20000400000 */
[----:B------:R-:W-:Y:S01]  /*2e260*/  FMUL R19, R7, 0.25 ;  /* 0x3e80000007137820 */ /* 0x000fe20000400000 */
[----:B------:R-:W-:Y:S01]  /*2e270*/  FFMA R4, R109, R29, R28 ;  /* 0x0000001d6d047223 */ /* 0x000fe2000000001c */
        /* <DEDUP_REMOVED lines=10> */
.L_x_1019:
[----:B------:R-:W-:Y:S05]  /*2e320*/  BSYNC.RECONVERGENT B7 ;  /* 0x0000000000077941 */ /* 0x000fea0003800200 */
.L_x_1018:
        /* <DEDUP_REMOVED lines=18> */
.L_x_1021:
[----:B------:R-:W-:Y:S05]  /*2e450*/  BSYNC.RECONVERGENT B7 ;  /* 0x0000000000077941 */ /* 0x000fea0003800200 */
.L_x_1020:
        /* <DEDUP_REMOVED lines=18> */
.L_x_1023:
[----:B------:R-:W-:Y:S05]  /*2e580*/  BSYNC.RECONVERGENT B7 ;  /* 0x0000000000077941 */ /* 0x000fea0003800200 */
.L_x_1022:
        /* <DEDUP_REMOVED lines=16> */
.L_x_1025:
[----:B------:R-:W-:Y:S05]  /*2e690*/  BSYNC.RECONVERGENT B7 ;  /* 0x0000000000077941 */ /* 0x000fea0003800200 */
.L_x_1024:
        /* <DEDUP_REMOVED lines=20> */
.L_x_1027:
[----:B------:R-:W-:Y:S05]  /*2e7e0*/  BSYNC.RECONVERGENT B7 ;  /* 0x0000000000077941 */ /* 0x000fea0003800200 */
.L_x_1026:
        /* <DEDUP_REMOVED lines=18> */
.L_x_1029:
[----:B------:R-:W-:Y:S05]  /*2e910*/  BSYNC.RECONVERGENT B7 ;  /* 0x0000000000077941 */ /* 0x000fea0003800200 */
.L_x_1028:
        /* <DEDUP_REMOVED lines=21> */
[----:B------:R-:W-:Y:S01]  /*2ea70*/  FADD R7, R50, -R21 ;  /* 0x8000001532077221 */ /* 0x000fe20000000000 */
[----:B------:R-:W-:Y:S02]  /*2ea80*/  FMUL R25, R20, 0.25 ;  /* 0x3e80000014197820 */ /* 0x000fe40000400000 */
[----:B------:R-:W0:Y:S01]  /*2ea90*/  MUFU.RCP R29, R26 ;  /* 0x0000001a001d7308 */ /* 0x000e220000001000 */
[----:B------:R-:W-:Y:S01]  /*2eaa0*/  FADD R7, R2, R7 ;  /* 0x0000000702077221 */ /* 0x000fe20000000000 */
[----:B------:R-:W-:-:S03]  /*2eab0*/  FMUL R25, R20, R25 ;  /* 0x0000001914197220 */ /* 0x000fc60000400000 */
        /* <DEDUP_REMOVED lines=18> */
.L_x_1031:
[----:B------:R-:W-:Y:S05]  /*2ebe0*/  BSYNC.RECONVERGENT B7 ;  /* 0x0000000000077941 */ /* 0x000fea0003800200 */
.L_x_1030:
        /* <DEDUP_REMOVED lines=18> */
.L_x_1033:
[----:B------:R-:W-:Y:S05]  /*2ed10*/  BSYNC.RECONVERGENT B7 ;  /* 0x0000000000077941 */ /* 0x000fea0003800200 */
.L_x_1032:
        /* <DEDUP_REMOVED lines=18> */
.L_x_1035:
[----:B------:R-:W-:Y:S05]  /*2ee40*/  BSYNC.RECONVERGENT B7 ;  /* 0x0000000000077941 */ /* 0x000fea0003800200 */
.L_x_1034:
        /* <DEDUP_REMOVED lines=16> */
.L_x_1037:
[----:B------:R-:W-:Y:S05]  /*2ef50*/  BSYNC.RECONVERGENT B7 ;  /* 0x0000000000077941 */ /* 0x000fea0003800200 */
.L_x_1036:
        /* <DEDUP_REMOVED lines=20> */
.L_x_1039:
[----:B------:R-:W-:Y:S05]  /*2f0a0*/  BSYNC.RECONVERGENT B7 ;  /* 0x0000000000077941 */ /* 0x000fea0003800200 */
.L_x_1038:
        /* <DEDUP_REMOVED lines=18> */
.L_x_1041:
[----:B------:R-:W-:Y:S05]  /*2f1d0*/  BSYNC.RECONVERGENT B7 ;  /* 0x0000000000077941 */ /* 0x000fea0003800200 */
.L_x_1040:
        /* <DEDUP_REMOVED lines=29> */
[----:B------:R-:W-:Y:S01]  /*2f3b0*/  FMUL R20, R10, 0.25 ;  /* 0x3e8000000a147820 */ /* 0x000fe20000400000 */
        /* <DEDUP_REMOVED lines=14> */
.L_x_1043:
[----:B------:R-:W-:Y:S05]  /*2f4a0*/  BSYNC.RECONVERGENT B7 ;  /* 0x0000000000077941 */ /* 0x000fea0003800200 */
.L_x_1042:
        /* <DEDUP_REMOVED lines=18> */
.L_x_1045:
[----:B------:R-:W-:Y:S05]  /*2f5d0*/  BSYNC.RECONVERGENT B7 ;  /* 0x0000000000077941 */ /* 0x000fea0003800200 */
.L_x_1044:
        /* <DEDUP_REMOVED lines=18> */
.L_x_1047:
[----:B------:R-:W-:Y:S05]  /*2f700*/  BSYNC.RECONVERGENT B7 ;  /* 0x0000000000077941 */ /* 0x000fea0003800200 */
.L_x_1046:
        /* <DEDUP_REMOVED lines=16> */
.L_x_1049:
[----:B------:R-:W-:Y:S05]  /*2f810*/  BSYNC.RECONVERGENT B7 ;  /* 0x0000000000077941 */ /* 0x000fea0003800200 */
.L_x_1048:
        /* <DEDUP_REMOVED lines=20> */
.L_x_1051:
[----:B------:R-:W-:Y:S05]  /*2f960*/  BSYNC.RECONVERGENT B7 ;  /* 0x0000000000077941 */ /* 0x000fea0003800200 */
.L_x_1050:
        /* <DEDUP_REMOVED lines=18> */
.L_x_1053:
[----:B------:R-:W-:Y:S05]  /*2fa90*/  BSYNC.RECONVERGENT B7 ;  /* 0x0000000000077941 */ /* 0x000fea0003800200 */
.L_x_1052:
        /* <DEDUP_REMOVED lines=19> */
.L_x_1055:
[----:B------:R-:W-:Y:S05]  /*2fbd0*/  BSYNC.RECONVERGENT B7 ;  /* 0x0000000000077941 */ /* 0x000fea0003800200 */
.L_x_1054:
        /* <DEDUP_REMOVED lines=10> */
.L_x_1057:
[----:B-1----:R-:W-:Y:S01]  /*2fc80*/  FMUL.FTZ R28, R7, R6 ;  /* 0x00000006071c7220 */ /* 0x002fe20000410000 */
[----:B------:R-:W-:-:S03]  /*2fc90*/  FMUL.FTZ R6, R6, 0.5 ;  /* 0x3f00000006067820 */ /* 0x000fc60000410000 */
[----:B------:R-:W-:-:S04]  /*2fca0*/  FFMA R7, -R28, R28, R7 ;  /* 0x0000001c1c077223 */ /* 0x000fc80000000107 */
[----:B------:R-:W-:-:S07]  /*2fcb0*/  FFMA R28, R7, R6, R28 ;  /* 0x00000006071c7223 */ /* 0x000fce000000001c */
.L_x_1058:
[----:B------:R-:W-:Y:S05]  /*2fcc0*/  BSYNC.RECONVERGENT B1 ;  /* 0x0000000000017941 */ /* 0x000fea0003800200 */
.L_x_1056:
        /* <DEDUP_REMOVED lines=14> */
.L_x_1060:
[----:B------:R-:W-:Y:S05]  /*2fdb0*/  BSYNC.RECONVERGENT B7 ;  /* 0x0000000000077941 */ /* 0x000fea0003800200 */
.L_x_1059:
        /* <DEDUP_REMOVED lines=10> */
.L_x_1062:
[----:B-1----:R-:W-:Y:S01]  /*2fe60*/  FMUL.FTZ R21, R6, R7 ;  /* 0x0000000706157220 */ /* 0x002fe20000410000 */
[----:B------:R-:W-:-:S03]  /*2fe70*/  FMUL.FTZ R7, R7, 0.5 ;  /* 0x3f00000007077820 */ /* 0x000fc60000410000 */
[----:B------:R-:W-:-:S04]  /*2fe80*/  FFMA R6, -R21, R21, R6 ;  /* 0x0000001515067223 */ /* 0x000fc80000000106 */
[----:B------:R-:W-:-:S07]  /*2fe90*/  FFMA R21, R6, R7, R21 ;  /* 0x0000000706157223 */ /* 0x000fce0000000015 */
.L_x_1063:
[----:B------:R-:W-:Y:S05]  /*2fea0*/  BSYNC.RECONVERGENT B1 ;  /* 0x0000000000017941 */ /* 0x000fea0003800200 */
.L_x_1061:
        /* <DEDUP_REMOVED lines=26> */
.L_x_1067:
[----:B------:R-:W-:Y:S05]  /*30050*/  BSYNC.RECONVERGENT B8 ;  /* 0x0000000000087941 */ /* 0x000fea0003800200 */
.L_x_1066:
[----:B------:R-:W-:-:S04]  /*30060*/  FADD R109, R12, R109 ;  /* 0x0000006d0c6d7221 */ /* 0x000fc80000000000 */
[----:B------:R-:W-:-:S05]  /*30070*/  FMUL R109, R109, 0.5 ;  /* 0x3f0000006d6d7820 */ /* 0x000fca0000400000 */
[----:B------:R-:W-:-:S07]  /*30080*/  FSEL R32, R109, -R109, P4 ;  /* 0x8000006d6d207208 */ /* 0x000fce0002000000 */
.L_x_1065:
[----:B------:R-:W-:Y:S05]  /*30090*/  BSYNC.RECONVERGENT B7 ;  /* 0x0000000000077941 */ /* 0x000fea0003800200 */
.L_x_1064:
        /* <DEDUP_REMOVED lines=18> */
.L_x_1071:
[----:B------:R-:W-:Y:S05]  /*301c0*/  BSYNC.RECONVERGENT B8 ;  /* 0x0000000000087941 */ /* 0x000fea0003800200 */
.L_x_1070:
[----:B------:R-:W-:-:S04]  /*301d0*/  FADD R109, R12, R109 ;  /* 0x0000006d0c6d7221 */ /* 0x000fc80000000000 */
[----:B------:R-:W-:-:S05]  /*301e0*/  FMUL R109, R109, 0.5 ;  /* 0x3f0000006d6d7820 */ /* 0x000fca0000400000 */
[----:B------:R-:W-:-:S07]  /*301f0*/  FSEL R41, R109, -R109, P4 ;  /* 0x8000006d6d297208 */ /* 0x000fce0002000000 */
.L_x_1069:
[----:B------:R-:W-:Y:S05]  /*30200*/  BSYNC.RECONVERGENT B7 ;  /* 0x0000000000077941 */ /* 0x000fea0003800200 */
.L_x_1068:
[----:B------:R-:W0:Y:S01]  /*30210*/  LDC R6, c[0x3][0x24] ;  /* 0x00c00900ff067b82 */ /* 0x000e220000000800 */
[----:B------:R-:W-:Y:S01]  /*30220*/  BSSY.RECONVERGENT B7, `(.L_x_1072) ;  /* 0x0000019000077945 */ /* 0x000fe20003800200 */
[----:B------:R-:W-:Y:S01]  /*30230*/  FMNMX R14, RZ, R24, !PT ;  /* 0x00000018ff0e7209 */ /* 0x000fe20007800000 */
[-C--:B------:R-:W-:Y:S01]  /*30240*/  FMUL R39, R16, R27.reuse ;  /* 0x0000001b10277220 */ /* 0x080fe20000400000 */
        /* <DEDUP_REMOVED lines=22> */
.L_x_1073:
[----:B------:R-:W-:Y:S05]  /*303b0*/  BSYNC.RECONVERGENT B7 ;  /* 0x0000000000077941 */ /* 0x000fea0003800200 */
.L_x_1072:
[----:B------:R-:W-:Y:S01]  /*303c0*/  FMUL R6, R20, R10 ;  /* 0x0000000a14067220 */ /* 0x000fe20000400000 */
[----:B------:R-:W-:Y:S01]  /*303d0*/  FMUL R20, R4, R4 ;  /* 0x0000000404147220 */ /* 0x000fe20000400000 */
[----:B------:R-:W-:Y:S01]  /*303e0*/  BSSY.RECONVERGENT B7, `(.L_x_1074) ;  /* 0x0000018000077945 */ /* 0x000fe20003800200 */
[----:B------:R-:W-:Y:S01]  /*303f0*/  FMUL R30, R27, R14 ;  /* 0x0000000e1b1e7220 */ /* 0x000fe20000400000 */
[-C--:B------:R-:W-:Y:S01]  /*30400*/  FMUL R28, R23, R10.reuse ;  /* 0x0000000a171c7220 */ /* 0x080fe20000400000 */
[----:B------:R-:W-:Y:S01]  /*30410*/  FMNMX R24, R6, 1.000000003171076851e-30, !PT ;  /* 0x0da2426006187809 */ /* 0x000fe20007800000 */
[-C--:B------:R-:W-:Y:S01]  /*30420*/  FMUL R26, R4, R10.reuse ;  /* 0x0000000a041a7220 */ /* 0x080fe20000400000 */
[----:B------:R-:W-:Y:S02]  /*30430*/  FMUL R31, R8, R10 ;  /* 0x0000000a081f7220 */ /* 0x000fe40000400000 */
[----:B------:R-:W0:Y:S08]  /*30440*/  MUFU.RCP R6, R24 ;  /* 0x0000001800067308 */ /* 0x000e300000001000 */
[----:B------:R-:W1:Y:S01]  /*30450*/  FCHK P0, R25, R24 ;  /* 0x0000001819007302 */ /* 0x000e620000000000 */
[----:B0-----:R-:W-:-:S04]  /*30460*/  FFMA R7, -R24, R6, 1 ;  /* 0x3f80000018077423 */ /* 0x001fc80000000106 */
[----:B------:R-:W-:Y:S01]  /*30470*/  FFMA R6, R6, R7, R6 ;  /* 0x0000000706067223 */ /* 0x000fe20000000006 */
[----:B------:R-:W-:-:S03]  /*30480*/  FFMA R7, R19, 0.5, R12 ;  /* 0x3f00000013077823 */ /* 0x000fc6000000000c */
[----:B------:R-:W-:-:S04]  /*30490*/  FFMA R34, R25, R6, RZ ;  /* 0x0000000619227223 */ /* 0x000fc800000000ff */
[----:B------:R-:W-:-:S04]  /*304a0*/  FFMA R21, -R24, R34, R25 ;  /* 0x0000002218157223 */ /* 0x000fc80000000119 */
[----:B------:R-:W-:Y:S01]  /*304b0*/  FFMA R34, R6, R21, R34 ;  /* 0x0000001506227223 */ /* 0x000fe20000000022 */
[----:B------:R-:W-:Y:S01]  /*304c0*/  FADD R6, R14, R7 ;  /* 0x000000070e067221 */ /* 0x000fe20000000000 */
[----:B------:R-:W-:-:S03]  /*304d0*/  FFMA R7, R23, R23, R20 ;  /* 0x0000001717077223 */ /* 0x000fc60000000014 */
[----:B------:R-:W-:Y:S01]  /*304e0*/  FMUL R33, R27, R6 ;  /* 0x000000061b217220 */ /* 0x000fe20000400000 */
[----:B------:R-:W-:Y:S01]  /*304f0*/  FFMA R38, R8, R8, R7 ;  /* 0x0000000808267223 */ /* 0x000fe20000000007 */
[----:B-1----:R-:W-:Y:S06]  /*30500*/  @!P0 BRA `(.L_x_1075) ;  /* 0x0000000000148947 */ /* 0x002fec0003800000 */
[----:B------:R-:W-:Y:S02]  /*30510*/  MOV R6, R24 ;  /* 0x0000001800067202 */ /* 0x000fe40000000f00 */
[----:B------:R-:W-:Y:S02]  /*30520*/  MOV R7, R25 ;  /* 0x0000001900077202 */ /* 0x000fe40000000f00 */
[----:B------:R-:W-:-:S07]  /*30530*/  MOV R108, 0x30550 ;  /* 0x00030550006c7802 */ /* 0x000fce0000000f00 */
[----:B------:R-:W-:Y:S05]  /*30540*/  CALL.REL.NOINC `($__internal_2_$__cuda_sm3x_div_rn_noftz_f32_slowpath) ;  /* 0x0000022c00e47944 */ /* 0x000fea0003c00000 */
[----:B------:R-:W-:-:S07]  /*30550*/  MOV R34, R109 ;  /* 0x0000006d00227202 */ /* 0x000fce0000000f00 */
.L_x_1075:
[----:B------:R-:W-:Y:S05]  /*30560*/  BSYNC.RECONVERGENT B7 ;  /* 0x0000000000077941 */ /* 0x000fea0003800200 */
.L_x_1074:
        /* <DEDUP_REMOVED lines=17> */
.L_x_1077:
[----:B------:R-:W-:Y:S05]  /*30680*/  BSYNC.RECONVERGENT B7 ;  /* 0x0000000000077941 */ /* 0x000fea0003800200 */
.L_x_1076:
[----:B------:R-:W0:Y:S01]  /*30690*/  MUFU.RCP R7, R10 ;  /* 0x0000000a00077308 */ /* 0x000e220000001000 */
[----:B------:R-:W-:Y:S01]  /*306a0*/  FFMA R14, R19, 0.5, R14 ;  /* 0x3f000000130e7823 */ /* 0x000fe2000000000e */
[----:B------:R-:W-:Y:S01]  /*306b0*/  BSSY.RECONVERGENT B7, `(.L_x_1078) ;  /* 0x0000014000077945 */ /* 0x000fe20003800200 */
[C---:B------:R-:W-:Y:S01]  /*306c0*/  FFMA R20, R17.reuse, R37, R22 ;  /* 0x0000002511147223 */ /* 0x040fe20000000016 */
        /* <DEDUP_REMOVED lines=18> */
.L_x_1079:
[----:B------:R-:W-:Y:S05]  /*307f0*/  BSYNC.RECONVERGENT B7 ;  /* 0x0000000000077941 */ /* 0x000fea0003800200 */
.L_x_1078:
        /* <DEDUP_REMOVED lines=14> */
[C---:B------:R-:W-:Y:S01]  /*308e0*/  FMUL R73, R4.reuse, R28 ;  /* 0x0000001c04497220 */ /* 0x040fe20000400000 */
[CC--:B------:R-:W-:Y:S01]  /*308f0*/  FFMA R72, R4.reuse, R26.reuse, R25 ;  /* 0x0000001a04487223 */ /* 0x0c0fe20000000019 */
        /* <DEDUP_REMOVED lines=28> */
.L_x_1082:
[----:B------:R-:W-:Y:S05]  /*30ac0*/  BSYNC.RECONVERGENT B7 ;  /* 0x0000000000077941 */ /* 0x000fea0003800200 */
.L_x_1081:
[----:B------:R-:W-:Y:S01]  /*30ad0*/  FMNMX R48, R36, 9.9999999600419720025e-13, !PT ;  /* 0x2b8cbccc24307809 */ /* 0x000fe20007800000 */
[----:B------:R-:W-:Y:S01]  /*30ae0*/  FADD R7, |R16|, |R23| ;  /* 0x4000001710077221 */ /* 0x000fe20000000200 */
[--C-:B------:R-:W-:Y:S01]  /*30af0*/  FADD R6, -R17, R47.reuse ;  /* 0x0000002f11067221 */ /* 0x100fe20000000100 */
[----:B------:R-:W-:Y:S01]  /*30b00*/  FADD R36, -R4, R47 ;  /* 0x0000002f04247221 */ /* 0x000fe20000000100 */
[----:B------:R-:W0:Y:S01]  /*30b10*/  MUFU.RCP R44, R48 ;  /* 0x00000030002c7308 */ /* 0x000e220000001000 */
[----:B------:R-:W-:Y:S01]  /*30b20*/  FADD R7, |R18|, R7 ;  /* 0x0000000712077221 */ /* 0x000fe20000000200 */
[----:B------:R-:W-:Y:S01]  /*30b30*/  FFMA R6, R45, R6, R22 ;  /* 0x000000062d067223 */ /* 0x000fe20000000016 */
[----:B------:R-:W-:Y:S02]  /*30b40*/  BSSY.RECONVERGENT B7, `(.L_x_1083) ;  /* 0x0000010000077945 */ /* 0x000fe40003800200 */
[----:B------:R-:W-:-:S04]  /*30b50*/  FADD R7, |R8|, R7 ;  /* 0x0000000708077221 */ /* 0x000fc80000000200 */
        /* <DEDUP_REMOVED lines=14> */
.L_x_1084:
[----:B------:R-:W-:Y:S05]  /*30c40*/  BSYNC.RECONVERGENT B7 ;  /* 0x0000000000077941 */ /* 0x000fea0003800200 */
.L_x_1083:
        /* <DEDUP_REMOVED lines=17> */
.L_x_1086:
[----:B------:R-:W-:Y:S05]  /*30d60*/  BSYNC.RECONVERGENT B7 ;  /* 0x0000000000077941 */ /* 0x000fea0003800200 */
.L_x_1085:
        /* <DEDUP_REMOVED lines=16> */
.L_x_1088:
[----:B------:R-:W-:Y:S05]  /*30e70*/  BSYNC.RECONVERGENT B7 ;  /* 0x0000000000077941 */ /* 0x000fea0003800200 */
.L_x_1087:
[C---:B------:R-:W-:Y:S01]  /*30e80*/  FADD R7, R41.reuse, -R32 ;  /* 0x8000002029077221 */ /* 0x040fe20000000000 */
[-C--:B------:R-:W-:Y:S01]  /*30e90*/  FMUL R6, R26, R32.reuse ;  /* 0x000000201a067220 */ /* 0x080fe20000400000 */
[-C--:B------:R-:W-:Y:S01]  /*30ea0*/  FMUL R54, R41, R32.reuse ;  /* 0x0000002029367220 */ /* 0x080fe20000400000 */
[----:B------:R-:W-:Y:S01]  /*30eb0*/  FADD R48, -R37, R26 ;  /* 0x0000001a25307221 */ /* 0x000fe20000000100 */
[----:B------:R-:W-:Y:S01]  /*30ec0*/  FADD R44, R109, R44 ;  /* 0x0000002c6d2c7221 */ /* 0x000fe20000000000 */
[----:B------:R-:W-:Y:S01]  /*30ed0*/  FMNMX R46, |R7|, 9.9999999600419720025e-13, !PT ;  /* 0x2b8cbccc072e7809 */ /* 0x000fe20007800200 */
[-C--:B------:R-:W-:Y:S01]  /*30ee0*/  FFMA R49, R37, R41.reuse, -R6 ;  /* 0x0000002925317223 */ /* 0x080fe20000000806 */
[----:B------:R-:W-:Y:S01]  /*30ef0*/  FADD R51, -R39, R28 ;  /* 0x0000001c27337221 */ /* 0x000fe20000000100 */
        /* <DEDUP_REMOVED lines=11> */
[----:B------:R-:W-:Y:S01]  /*30fb0*/  FMUL R7, R70, R32 ;  /* 0x0000002046077220 */ /* 0x000fe20000400000 */
[----:B------:R-:W-:Y:S01]  /*30fc0*/  FFMA R50, R51, R54, R46 ;  /* 0x0000003633327223 */ /* 0x000fe2000000002e */
[----:B------:R-:W-:Y:S01]  /*30fd0*/  ISETP.GT.U32.AND P0, PT, R6, 0x1ffffff, PT ;  /* 0x01ffffff0600780c */ /* 0x000fe20003f04070 */
[----:B------:R-:W-:Y:S01]  /*30fe0*/  FMUL R6, R71, R32 ;  /* 0x0000002047067220 */ /* 0x000fe20000400000 */
[----:B------:R-:W-:Y:S01]  /*30ff0*/  FADD R51, -R35, R31 ;  /* 0x0000001f23337221 */ /* 0x000fe20000000100 */
[----:B------:R-:W-:Y:S01]  /*31000*/  FADD R52, -R33, R24 ;  /* 0x0000001821347221 */ /* 0x000fe20000000100 */
[----:B------:R-:W-:Y:S01]  /*31010*/  FADD R53, -R30, R29 ;  /* 0x0000001d1e357221 */ /* 0x000fe20000000100 */
[-C--:B------:R-:W-:Y:S01]  /*31020*/  FFMA R46, R19, R41.reuse, -R6 ;  /* 0x00000029132e7223 */ /* 0x080fe20000000806 */
        /* <DEDUP_REMOVED lines=13> */
.L_x_1090:
[----:B------:R-:W0:Y:S02]  /*31100*/  MUFU.RCP R109, R56 ;  /* 0x00000038006d7308 */ /* 0x000e240000001000 */
[----:B0-----:R-:W-:-:S04]  /*31110*/  FFMA R6, R56, R109, -1 ;  /* 0xbf80000038067423 */ /* 0x001fc8000000006d */
[----:B------:R-:W-:-:S04]  /*31120*/  FADD.FTZ R6, -R6, -RZ ;  /* 0x800000ff06067221 */ /* 0x000fc80000010100 */
[----:B------:R-:W-:-:S07]  /*31130*/  FFMA R109, R109, R6, R109 ;  /* 0x000000066d6d7223 */ /* 0x000fce000000006d */
.L_x_1091:
[----:B------:R-:W-:Y:S05]  /*31140*/  BSYNC.RECONVERGENT B2 ;  /* 0x0000000000027941 */ /* 0x000fea0003800200 */
.L_x_1089:
        /* <DEDUP_REMOVED lines=25> */
.L_x_1094:
[----:B------:R-:W-:Y:S05]  /*312e0*/  BSYNC.RECONVERGENT B7 ;  /* 0x0000000000077941 */ /* 0x000fea0003800200 */
.L_x_1093:
        /* <DEDUP_REMOVED lines=17> */
.L_x_1096:
[----:B------:R-:W-:Y:S05]  /*31400*/  BSYNC.RECONVERGENT B7 ;  /* 0x0000000000077941 */ /* 0x000fea0003800200 */
.L_x_1095:
        /* <DEDUP_REMOVED lines=14> */
.L_x_1098:
[----:B------:R-:W-:Y:S05]  /*314f0*/  BSYNC.RECONVERGENT B7 ;  /* 0x0000000000077941 */ /* 0x000fea0003800200 */
.L_x_1097:
        /* <DEDUP_REMOVED lines=26> */
.L_x_1092:
        /* <DEDUP_REMOVED lines=17> */
.L_x_1100:
[----:B------:R-:W-:Y:S05]  /*317b0*/  BSYNC.RECONVERGENT B7 ;  /* 0x0000000000077941 */ /* 0x000fea0003800200 */
.L_x_1099:
        /* <DEDUP_REMOVED lines=16> */
.L_x_1102:
[----:B------:R-:W-:Y:S05]  /*318c0*/  BSYNC.RECONVERGENT B7 ;  /* 0x0000000000077941 */ /* 0x000fea0003800200 */
.L_x_1101:
        /* <DEDUP_REMOVED lines=14> */
.L_x_1104:
[----:B------:R-:W-:Y:S05]  /*319b0*/  BSYNC.RECONVERGENT B7 ;  /* 0x0000000000077941 */ /* 0x000fea0003800200 */
.L_x_1103:
        /* <DEDUP_REMOVED lines=26> */
.L_x_909:
[----:B------:R-:W-:Y:S05]  /*31b60*/  BSYNC.RELIABLE B5 ;  /* 0x0000000000057941 */ /* 0x000fea0003800100 */
.L_x_908:
[----:B------:R-:W0:Y:S01]  /*31b70*/  LDCU UR4, c[0x3][0x24] ;  /* 0x00c00480ff0477ac */ /* 0x000e220008000800 */
[----:B------:R-:W-:Y:S01]  /*31b80*/  FMNMX R18, R94, 1.000000003171076851e-30, !PT ;  /* 0x0da242605e127809 */ /* 0x000fe20007800000 */
[----:B------:R-:W-:Y:S01]  /*31b90*/  BSSY.RECONVERGENT B5, `(.L_x_1105) ;  /* 0x000000e000057945 */ /* 0x000fe20003800200 */
[----:B------:R-:W-:Y:S02]  /*31ba0*/  FMNMX R16, R2, 1.000000003171076851e-30, !PT ;  /* 0x0da2426002107809 */ /* 0x000fe40007800000 */
[----:B------:R-:W2:Y:S03]  /*31bb0*/  MUFU.RCP R17, R18 ;  /* 0x0000001200117308 */ /* 0x000ea60000001000 */
[----:B0-----:R-:W-:-:S05]  /*31bc0*/  FMUL R7, R16, UR4 ;  /* 0x0000000410077c20 */ /* 0x001fca0008400000 */
[----:B------:R-:W0:Y:S01]  /*31bd0*/  FCHK P0, R7, R18 ;  /* 0x0000001207007302 */ /* 0x000e220000000000 */
[----:B--2---:R-:W-:-:S04]  /*31be0*/  FFMA R6, R17, -R18, 1 ;  /* 0x3f80000011067423 */ /* 0x004fc80000000812 */
        /* <DEDUP_REMOVED lines=8> */
.L_x_1106:
[----:B------:R-:W-:Y:S05]  /*31c70*/  BSYNC.RECONVERGENT B5 ;  /* 0x0000000000057941 */ /* 0x000fea0003800200 */
.L_x_1105:
[----:B------:R-:W-:Y:S01]  /*31c80*/  FMNMX R7, R109, 9.9999999600419720025e-13, !PT ;  /* 0x2b8cbccc6d077809 */ /* 0x000fe20007800000 */
[----:B------:R-:W-:Y:S01]  /*31c90*/  BSSY.RECONVERGENT B1, `(.L_x_1107) ;  /* 0x000000f000017945 */ /* 0x000fe20003800200 */
[----:B------:R-:W-:Y:S02]  /*31ca0*/  FMNMX R57, R57, 1.000000003171076851e-30, !PT ;  /* 0x0da2426039397809 */ /* 0x000fe40007800000 */
[----:B------:R-:W-:Y:S01]  /*31cb0*/  IADD3 R12, PT, PT, R7, -0xd000000, RZ ;  /* 0xf3000000070c7810 */ /* 0x000fe20007ffe0ff */
[----:B------:R0:W2:Y:S01]  /*31cc0*/  MUFU.RSQ R6, R7 ;  /* 0x0000000700067308 */ /* 0x0000a20000001400 */
[----:B-1----:R-:W-:Y:S02]  /*31cd0*/  FMNMX R59, R59, 1.000000003171076851e-30, !PT ;  /* 0x0da242603b3b7809 */ /* 0x002fe40007800000 */
[----:B------:R-:W-:-:S13]  /*31ce0*/  ISETP.GT.U32.AND P0, PT, R12, 0x727fffff, PT ;  /* 0x727fffff0c00780c */ /* 0x000fda0003f04070 */
[----:B0-----:R-:W-:Y:S05]  /*31cf0*/  @!P0 BRA `(.L_x_1108) ;  /* 0x0000000000108947 */ /* 0x001fea0003800000 */
[----:B--2---:R-:W-:-:S07]  /*31d00*/  MOV R6, 0x31d20 ;  /* 0x00031d2000067802 */ /* 0x004fce0000000f00 */
[----:B------:R-:W-:Y:S05]  /*31d10*/  CALL.REL.NOINC `($__internal_1_$__cuda_sm20_sqrt_rn_f32_slowpath) ;  /* 0x00000214009c7944 */ /* 0x000fea0003c00000 */
[----:B------:R-:W-:Y:S01]  /*31d20*/  MOV R22, R21 ;  /* 0x0000001500167202 */ /* 0x000fe20000000f00 */
[----:B------:R-:W-:Y:S06]  /*31d30*/  BRA `(.L_x_1109) ;  /* 0x0000000000107947 */ /* 0x000fec0003800000 */
.L_x_1108:
[----:B--2---:R-:W-:Y:S01]  /*31d40*/  FMUL.FTZ R22, R7, R6 ;  /* 0x0000000607167220 */ /* 0x004fe20000410000 */
[----:B------:R-:W-:-:S03]  /*31d50*/  FMUL.FTZ R6, R6, 0.5 ;  /* 0x3f00000006067820 */ /* 0x000fc60000410000 */
[----:B------:R-:W-:-:S04]  /*31d60*/  FFMA R7, -R22, R22, R7 ;  /* 0x0000001616077223 */ /* 0x000fc80000000107 */
[----:B------:R-:W-:-:S07]  /*31d70*/  FFMA R22, R7, R6, R22 ;  /* 0x0000000607167223 */ /* 0x000fce0000000016 */
.L_x_1109:
[----:B------:R-:W-:Y:S05]  /*31d80*/  BSYNC.RECONVERGENT B1 ;  /* 0x0000000000017941 */ /* 0x000fea0003800200 */
.L_x_1107:
        /* <DEDUP_REMOVED lines=14> */
.L_x_1111:
[----:B------:R-:W-:Y:S05]  /*31e70*/  BSYNC.RECONVERGENT B5 ;  /* 0x0000000000057941 */ /* 0x000fea0003800200 */
.L_x_1110:
        /* <DEDUP_REMOVED lines=10> */
.L_x_1113:
[----:B-1----:R-:W-:Y:S01]  /*31f20*/  FMUL.FTZ R21, R6, R7 ;  /* 0x0000000706157220 */ /* 0x002fe20000410000 */
[----:B------:R-:W-:-:S03]  /*31f30*/  FMUL.FTZ R7, R7, 0.5 ;  /* 0x3f00000007077820 */ /* 0x000fc60000410000 */
[----:B------:R-:W-:-:S04]  /*31f40*/  FFMA R6, -R21, R21, R6 ;  /* 0x0000001515067223 */ /* 0x000fc80000000106 */
[----:B------:R-:W-:-:S07]  /*31f50*/  FFMA R21, R6, R7, R21 ;  /* 0x0000000706157223 */ /* 0x000fce0000000015 */
.L_x_1114:
[----:B------:R-:W-:Y:S05]  /*31f60*/  BSYNC.RECONVERGENT B1 ;  /* 0x0000000000017941 */ /* 0x000fea0003800200 */
.L_x_1112:
        /* <DEDUP_REMOVED lines=26> */
.L_x_1118:
[----:B------:R-:W-:Y:S05]  /*32110*/  BSYNC.RECONVERGENT B7 ;  /* 0x0000000000077941 */ /* 0x000fea0003800200 */
.L_x_1117:
[----:B------:R-:W-:-:S04]  /*32120*/  FADD R109, R14, R109 ;  /* 0x0000006d0e6d7221 */ /* 0x000fc80000000000 */
[----:B------:R-:W-:-:S05]  /*32130*/  FMUL R109, R109, 0.5 ;  /* 0x3f0000006d6d7820 */ /* 0x000fca0000400000 */
[----:B------:R-:W-:-:S07]  /*32140*/  FSEL R12, R109, -R109, P4 ;  /* 0x8000006d6d0c7208 */ /* 0x000fce0002000000 */
.L_x_1116:
[----:B------:R-:W-:Y:S05]  /*32150*/  BSYNC.RECONVERGENT B5 ;  /* 0x0000000000057941 */ /* 0x000fea0003800200 */
.L_x_1115:
        /* <DEDUP_REMOVED lines=18> */
.L_x_1122:
[----:B------:R-:W-:Y:S05]  /*32280*/  BSYNC.RECONVERGENT B7 ;  /* 0x0000000000077941 */ /* 0x000fea0003800200 */
.L_x_1121:
[----:B------:R-:W-:-:S04]  /*32290*/  FADD R109, R14, R109 ;  /* 0x0000006d0e6d7221 */ /* 0x000fc80000000000 */
[----:B------:R-:W-:-:S05]  /*322a0*/  FMUL R109, R109, 0.5 ;  /* 0x3f0000006d6d7820 */ /* 0x000fca0000400000 */
[----:B------:R-:W-:-:S07]  /*322b0*/  FSEL R17, R109, -R109, P4 ;  /* 0x8000006d6d117208 */ /* 0x000fce0002000000 */
.L_x_1120:
[----:B------:R-:W-:Y:S05]  /*322c0*/  BSYNC.RECONVERGENT B5 ;  /* 0x0000000000057941 */ /* 0x000fea0003800200 */
.L_x_1119:
        /* <DEDUP_REMOVED lines=22> */
.L_x_1124:
[----:B------:R-:W-:Y:S05]  /*32430*/  BSYNC.RECONVERGENT B5 ;  /* 0x0000000000057941 */ /* 0x000fea0003800200 */
.L_x_1123:
        /* <DEDUP_REMOVED lines=23> */
.L_x_1126:
[----:B------:R-:W-:Y:S05]  /*325b0*/  BSYNC.RECONVERGENT B5 ;  /* 0x0000000000057941 */ /* 0x000fea0003800200 */
.L_x_1125:
        /* <DEDUP_REMOVED lines=22> */
.L_x_1128:
[----:B------:R-:W-:Y:S05]  /*32720*/  BSYNC.RECONVERGENT B5 ;  /* 0x0000000000057941 */ /* 0x000fea0003800200 */
.L_x_1127:
[----:B------:R-:W0:Y:S01]  /*32730*/  MUFU.RCP R6, R59 ;  /* 0x0000003b00067308 */ /* 0x000e220000001000 */
[----:B------:R-:W-:Y:S01]  /*32740*/  FFMA R20, R19, 0.5, R20 ;  /* 0x3f00000013147823 */ /* 0x000fe20000000014 */
[----:B------:R-:W-:Y:S01]  /*32750*/  BSSY.RECONVERGENT B5, `(.L_x_1129) ;  /* 0x0000019000057945 */ /* 0x000fe20003800200 */
[C---:B------:R-:W-:Y:S01]  /*32760*/  FFMA R19, R99.reuse, R21, R16 ;  /* 0x0000001563137223 */ /* 0x040fe20000000010 */
[-C--:B------:R-:W-:Y:S01]  /*32770*/  FMUL R31, R10, R59.reuse ;  /* 0x0000003b0a1f7220 */ /* 0x080fe20000400000 */
[----:B------:R-:W-:Y:S01]  /*32780*/  FADD R109, R20, R109 ;  /* 0x0000006d146d7221 */ /* 0x000fe20000000000 */
[----:B------:R-:W-:Y:S01]  /*32790*/  FMUL R20, R99, R24 ;  /* 0x0000001863147220 */ /* 0x000fe20000400000 */
[-C--:B------:R-:W-:Y:S01]  /*327a0*/  FMUL R29, R4, R59.reuse ;  /* 0x0000003b041d7220 */ /* 0x080fe20000400000 */
[----:B------:R-:W1:Y:S01]  /*327b0*/  FCHK P0, R57, R59 ;  /* 0x0000003b39007302 */ /* 0x000e620000000000 */
[----:B------:R-:W-:Y:S01]  /*327c0*/  FADD R109, R109, R14 ;  /* 0x0000000e6d6d7221 */ /* 0x000fe20000000000 */
[----:B------:R-:W-:Y:S01]  /*327d0*/  FMUL R14, R99, R26 ;  /* 0x0000001a630e7220 */ /* 0x000fe20000400000 */
        /* <DEDUP_REMOVED lines=16> */
.L_x_1130:
[----:B------:R-:W-:Y:S05]  /*328e0*/  BSYNC.RECONVERGENT B5 ;  /* 0x0000000000057941 */ /* 0x000fea0003800200 */
.L_x_1129:
        /* <DEDUP_REMOVED lines=44> */
.L_x_1132:
[----:B------:R-:W-:Y:S05]  /*32bb0*/  BSYNC.RECONVERGENT B5 ;  /* 0x0000000000057941 */ /* 0x000fea0003800200 */
.L_x_1131:
        /* <DEDUP_REMOVED lines=23> */
.L_x_1134:
[----:B------:R-:W-:Y:S05]  /*32d30*/  BSYNC.RECONVERGENT B5 ;  /* 0x0000000000057941 */ /* 0x000fea0003800200 */
.L_x_1133:
        /* <DEDUP_REMOVED lines=16> */
.L_x_1136:
[----:B------:R-:W-:Y:S05]  /*32e40*/  BSYNC.RECONVERGENT B5 ;  /* 0x0000000000057941 */ /* 0x000fea0003800200 */
.L_x_1135:
        /* <DEDUP_REMOVED lines=15> */
.L_x_1138:
[----:B------:R-:W-:Y:S05]  /*32f40*/  BSYNC.RECONVERGENT B5 ;  /* 0x0000000000057941 */ /* 0x000fea0003800200 */
.L_x_1137:
[C---:B------:R-:W-:Y:S01]  /*32f50*/  FADD R7, R17.reuse, -R12 ;  /* 0x8000000c11077221 */ /* 0x040fe20000000000 */
[----:B------:R-:W-:Y:S01]  /*32f60*/  FMUL R6, R12, R32 ;  /* 0x000000200c067220 */ /* 0x000fe20000400000 */
[-C--:B------:R-:W-:Y:S01]  /*32f70*/  FMUL R49, R17, R12.reuse ;  /* 0x0000000c11317220 */ /* 0x080fe20000400000 */
[----:B------:R-:W-:Y:S01]  /*32f80*/  FADD R48, -R24, R29 ;  /* 0x0000001d18307221 */ /* 0x000fe20000000100 */
[----:B------:R-:W-:Y:S01]  /*32f90*/  FADD R41, R109, R41 ;  /* 0x000000296d297221 */ /* 0x000fe20000000000 */
[----:B------:R-:W-:Y:S01]  /*32fa0*/  FMNMX R42, |R7|, 9.9999999600419720025e-13, !PT ;  /* 0x2b8cbccc072a7809 */ /* 0x000fe20007800200 */
[----:B------:R-:W-:Y:S01]  /*32fb0*/  FFMA R43, R17, R21, -R6 ;  /* 0x00000015112b7223 */ /* 0x000fe20000000806 */
[----:B------:R-:W-:Y:S01]  /*32fc0*/  FADD R45, -R21, R32 ;  /* 0x00000020152d7221 */ /* 0x000fe20000000100 */
[-C--:B------:R-:W-:Y:S01]  /*32fd0*/  FMUL R6, R70, R12.reuse ;  /* 0x0000000c46067220 */ /* 0x080fe20000400000 */
        /* <DEDUP_REMOVED lines=31> */
.L_x_1140:
[----:B------:R-:W0:Y:S02]  /*331d0*/  MUFU.RCP R109, R50 ;  /* 0x00000032006d7308 */ /* 0x000e240000001000 */
[----:B0-----:R-:W-:-:S04]  /*331e0*/  FFMA R6, R50, R109, -1 ;  /* 0xbf80000032067423 */ /* 0x001fc8000000006d */
[----:B------:R-:W-:-:S04]  /*331f0*/  FADD.FTZ R6, -R6, -RZ ;  /* 0x800000ff06067221 */ /* 0x000fc80000010100 */
[----:B------:R-:W-:-:S07]  /*33200*/  FFMA R109, R109, R6, R109 ;  /* 0x000000066d6d7223 */ /* 0x000fce000000006d */
.L_x_1141:
[----:B------:R-:W-:Y:S05]  /*33210*/  BSYNC.RECONVERGENT B2 ;  /* 0x0000000000027941 */ /* 0x000fea0003800200 */
.L_x_1139:
        /* <DEDUP_REMOVED lines=25> */
.L_x_1144:
[----:B------:R-:W-:Y:S05]  /*333b0*/  BSYNC.RECONVERGENT B5 ;  /* 0x0000000000057941 */ /* 0x000fea0003800200 */
.L_x_1143:
        /* <DEDUP_REMOVED lines=16> */
.L_x_1146:
[----:B------:R-:W-:Y:S05]  /*334c0*/  BSYNC.RECONVERGENT B5 ;  /* 0x0000000000057941 */ /* 0x000fea0003800200 */
.L_x_1145:
        /* <DEDUP_REMOVED lines=14> */
.L_x_1148:
[----:B------:R-:W-:Y:S05]  /*335b0*/  BSYNC.RECONVERGENT B5 ;  /* 0x0000000000057941 */ /* 0x000fea0003800200 */
.L_x_1147:
[C---:B------:R-:W-:Y:S01]  /*335c0*/  FADD R28, R10.reuse, -R28 ;  /* 0x8000001c0a1c7221 */ /* 0x040fe20000000000 */
[-C--:B------:R-:W-:Y:S01]  /*335d0*/  FFMA R7, R101, R10.reuse, -R24 ;  /* 0x0000000a65077223 */ /* 0x080fe20000000818 */
[----:B------:R-:W-:Y:S01]  /*335e0*/  FFMA R4, R10, R39, -R21 ;  /* 0x000000270a047223 */ /* 0x000fe20000000815 */
        /* <DEDUP_REMOVED lines=23> */
.L_x_1142:
        /* <DEDUP_REMOVED lines=17> */
.L_x_1150:
[----:B------:R-:W-:Y:S05]  /*33870*/  BSYNC.RECONVERGENT B5 ;  /* 0x0000000000057941 */ /* 0x000fea0003800200 */
.L_x_1149:
        /* <DEDUP_REMOVED lines=17> */
.L_x_1152:
[----:B------:R-:W-:Y:S05]  /*33990*/  BSYNC.RECONVERGENT B5 ;  /* 0x0000000000057941 */ /* 0x000fea0003800200 */
.L_x_1151:
        /* <DEDUP_REMOVED lines=14> */
.L_x_1154:
[----:B------:R-:W-:Y:S05]  /*33a80*/  BSYNC.RECONVERGENT B5 ;  /* 0x0000000000057941 */ /* 0x000fea0003800200 */
.L_x_1153:
        /* <DEDUP_REMOVED lines=26> */
.L_x_907:
[----:B------:R-:W-:Y:S05]  /*33c30*/  BSYNC.RELIABLE B4 ;  /* 0x0000000000047941 */ /* 0x000fea0003800100 */
.L_x_906:
[----:B------:R-:W0:Y:S01]  /*33c40*/  LDCU UR4, c[0x3][0x24] ;  /* 0x00c00480ff0477ac */ /* 0x000e220008000800 */
[----:B------:R-:W2:Y:S01]  /*33c50*/  MUFU.RCP R17, R94 ;  /* 0x0000005e00117308 */ /* 0x000ea20000001000 */
[----:B------:R-:W-:Y:S01]  /*33c60*/  BSSY.RECONVERGENT B5, `(.L_x_1155) ;  /* 0x000000c000057945 */ /* 0x000fe20003800200 */
[----:B0-----:R-:W-:Y:S01]  /*33c70*/  FMUL R7, R2, UR4 ;  /* 0x0000000402077c20 */ /* 0x001fe20008400000 */
[----:B--2---:R-:W-:-:S05]  /*33c80*/  FFMA R4, -R94, R17, 1 ;  /* 0x3f8000005e047423 */ /* 0x004fca0000000111 */
        /* <DEDUP_REMOVED lines=9> */
.L_x_1156:
[----:B------:R-:W-:Y:S05]  /*33d20*/  BSYNC.RECONVERGENT B5 ;  /* 0x0000000000057941 */ /* 0x000fea0003800200 */
.L_x_1155:
[----:B------:R-:W-:Y:S01]  /*33d30*/  FMNMX R7, R109, 9.9999999600419720025e-13, !PT ;  /* 0x2b8cbccc6d077809 */ /* 0x000fe20007800000 */
[----:B------:R-:W-:Y:S03]  /*33d40*/  BSSY.RECONVERGENT B1, `(.L_x_1157) ;  /* 0x000000d000017945 */ /* 0x000fe60003800200 */
[----:B------:R-:W-:Y:S01]  /*33d50*/  IADD3 R6, PT, PT, R7, -0xd000000, RZ ;  /* 0xf300000007067810 */ /* 0x000fe20007ffe0ff */
[----:B------:R0:W2:Y:S03]  /*33d60*/  MUFU.RSQ R4, R7 ;  /* 0x0000000700047308 */ /* 0x0000a60000001400 */
[----:B------:R-:W-:-:S13]  /*33d70*/  ISETP.GT.U32.AND P0, PT, R6, 0x727fffff, PT ;  /* 0x727fffff0600780c */ /* 0x000fda0003f04070 */
[----:B0-----:R-:W-:Y:S05]  /*33d80*/  @!P0 BRA `(.L_x_1158) ;  /* 0x0000000000108947 */ /* 0x001fea0003800000 */
[----:B------:R-:W-:-:S07]  /*33d90*/  MOV R6, 0x33db0 ;  /* 0x00033db000067802 */ /* 0x000fce0000000f00 */
[----:B-12---:R-:W-:Y:S05]  /*33da0*/  CALL.REL.NOINC `($__internal_1_$__cuda_sm20_sqrt_rn_f32_slowpath) ;  /* 0x000001f400787944 */ /* 0x006fea0003c00000 */
[----:B------:R-:W-:Y:S01]  /*33db0*/  MOV R30, R21 ;  /* 0x00000015001e7202 */ /* 0x000fe20000000f00 */
[----:B------:R-:W-:Y:S06]  /*33dc0*/  BRA `(.L_x_1159) ;  /* 0x0000000000107947 */ /* 0x000fec0003800000 */
.L_x_1158:
[----:B--2---:R-:W-:Y:S01]  /*33dd0*/  FMUL.FTZ R30, R7, R4 ;  /* 0x00000004071e7220 */ /* 0x004fe20000410000 */
[----:B------:R-:W-:-:S03]  /*33de0*/  FMUL.FTZ R4, R4, 0.5 ;  /* 0x3f00000004047820 */ /* 0x000fc60000410000 */
[----:B------:R-:W-:-:S04]  /*33df0*/  FFMA R7, -R30, R30, R7 ;  /* 0x0000001e1e077223 */ /* 0x000fc80000000107 */
[----:B------:R-:W-:-:S07]  /*33e00*/  FFMA R30, R7, R4, R30 ;  /* 0x00000004071e7223 */ /* 0x000fce000000001e */
.L_x_1159:
[----:B------:R-:W-:Y:S05]  /*33e10*/  BSYNC.RECONVERGENT B1 ;  /* 0x0000000000017941 */ /* 0x000fea0003800200 */
.L_x_1157:
[C-C-:B------:R-:W-:Y:S01]  /*33e20*/  FADD R4, R99.reuse, -R30.reuse ;  /* 0x8000001e63047221 */ /* 0x140fe20000000000 */
[C-C-:B------:R-:W-:Y:S01]  /*33e30*/  FADD R7, -R99.reuse, -R30.reuse ;  /* 0x8000001e63077221 */ /* 0x140fe20000000100 */
[----:B-1----:R-:W-:Y:S01]  /*33e40*/  FMUL R8, R30, 0.10000000149011611938 ;  /* 0x3dcccccd1e087820 */ /* 0x002fe20000400000 */
        /* <DEDUP_REMOVED lines=22> */
.L_x_1163:
[----:B------:R-:W-:Y:S05]  /*33fb0*/  BSYNC.RECONVERGENT B7 ;  /* 0x0000000000077941 */ /* 0x000fea0003800200 */
.L_x_1162:
[----:B------:R-:W-:-:S04]  /*33fc0*/  FADD R109, R8, R109 ;  /* 0x0000006d086d7221 */ /* 0x000fc80000000000 */
[----:B------:R-:W-:-:S05]  /*33fd0*/  FMUL R109, R109, 0.5 ;  /* 0x3f0000006d6d7820 */ /* 0x000fca0000400000 */
[----:B------:R-:W-:-:S07]  /*33fe0*/  FSEL R22, R109, -R109, P4 ;  /* 0x8000006d6d167208 */ /* 0x000fce0002000000 */
.L_x_1161:
[----:B------:R-:W-:Y:S05]  /*33ff0*/  BSYNC.RECONVERGENT B5 ;  /* 0x0000000000057941 */ /* 0x000fea0003800200 */
.L_x_1160:
        /* <DEDUP_REMOVED lines=18> */
.L_x_1167:
[----:B------:R-:W-:Y:S05]  /*34120*/  BSYNC.RECONVERGENT B7 ;  /* 0x0000000000077941 */ /* 0x000fea0003800200 */
.L_x_1166:
[----:B------:R-:W-:-:S04]  /*34130*/  FADD R109, R8, R109 ;  /* 0x0000006d086d7221 */ /* 0x000fc80000000000 */
[----:B------:R-:W-:-:S05]  /*34140*/  FMUL R109, R109, 0.5 ;  /* 0x3f0000006d6d7820 */ /* 0x000fca0000400000 */
[----:B------:R-:W-:-:S07]  /*34150*/  FSEL R23, R109, -R109, P4 ;  /* 0x8000006d6d177208 */ /* 0x000fce0002000000 */
.L_x_1165:
[----:B------:R-:W-:Y:S05]  /*34160*/  BSYNC.RECONVERGENT B5 ;  /* 0x0000000000057941 */ /* 0x000fea0003800200 */
.L_x_1164:
        /* <DEDUP_REMOVED lines=17> */
[----:B------:R-:W-:-:S07]  /*34280*/  MOV R108, 0x342a0 ;  /* 0x000342a0006c7802 */ /* 0x000fce0000000f00 */
[----:B------:R-:W-:Y:S05]  /*34290*/  CALL.REL.NOINC `($__internal_2_$__cuda_sm3x_div_rn_noftz_f32_slowpath) ;  /* 0x000001f000907944 */ /* 0x000fea0003c00000 */
[----:B------:R-:W-:-:S07]  /*342a0*/  MOV R4, R109 ;  /* 0x0000006d00047202 */ /* 0x000fce0000000f00 */
.L_x_1169:
[----:B------:R-:W-:Y:S05]  /*342b0*/  BSYNC.RECONVERGENT B5 ;  /* 0x0000000000057941 */ /* 0x000fea0003800200 */
.L_x_1168:
[----:B------:R-:W0:Y:S01]  /*342c0*/  MUFU.RCP R7, R94 ;  /* 0x0000005e00077308 */ /* 0x000e220000001000 */
[----:B------:R-:W-:Y:S01]  /*342d0*/  BSSY.RECONVERGENT B5, `(.L_x_1170) ;  /* 0x0000014000057945 */ /* 0x000fe20003800200 */
[C---:B------:R-:W-:Y:S01]  /*342e0*/  FMUL R20, R94.reuse, R95 ;  /* 0x0000005f5e147220 */ /* 0x040fe20000400000 */
[C---:B------:R-:W-:Y:S01]  /*342f0*/  FMUL R17, R94.reuse, -R99 ;  /* 0x800000635e117220 */ /* 0x040fe20000400000 */
        /* <DEDUP_REMOVED lines=17> */
.L_x_1171:
[----:B------:R-:W-:Y:S05]  /*34410*/  BSYNC.RECONVERGENT B5 ;  /* 0x0000000000057941 */ /* 0x000fea0003800200 */
.L_x_1170:
[----:B------:R-:W-:Y:S01]  /*34420*/  FFMA R8, R8, 0.5, R95 ;  /* 0x3f00000008087823 */ /* 0x000fe2000000005f */
[----:B------:R-:W-:Y:S01]  /*34430*/  FSETP.GE.AND P0, PT, R22, RZ, PT ;  /* 0x000000ff1600720b */ /* 0x000fe20003f06000 */
[C---:B------:R-:W-:Y:S01]  /*34440*/  FMUL R12, R99.reuse, R16 ;  /* 0x00000010630c7220 */ /* 0x040fe20000400000 */
[C---:B------:R-:W-:Y:S01]  /*34450*/  FFMA R10, R99.reuse, R14, R2 ;  /* 0x0000000e630a7223 */ /* 0x040fe20000000002 */
        /* <DEDUP_REMOVED lines=15> */
[C---:B------:R-:W-:Y:S01]  /*34550*/  FMUL R73, R99.reuse, -R16 ;  /* 0x8000001063497220 */ /* 0x040fe20000400000 */
[CC--:B------:R-:W-:Y:S01]  /*34560*/  FFMA R72, -R99.reuse, R17.reuse, R2 ;  /* 0x0000001163487223 */ /* 0x0c0fe20000000102 */
        /* <DEDUP_REMOVED lines=27> */
.L_x_1173:
[----:B------:R-:W-:Y:S05]  /*34720*/  BSYNC.RECONVERGENT B5 ;  /* 0x0000000000057941 */ /* 0x000fea0003800200 */
.L_x_1172:
        /* <DEDUP_REMOVED lines=23> */
.L_x_1175:
[----:B------:R-:W-:Y:S05]  /*348a0*/  BSYNC.RECONVERGENT B5 ;  /* 0x0000000000057941 */ /* 0x000fea0003800200 */
.L_x_1174:
[----:B------:R-:W-:Y:S01]  /*348b0*/  FADD R6, R2, R2 ;  /* 0x0000000202067221 */ /* 0x000fe20000000000 */
[----:B------:R-:W-:Y:S04]  /*348c0*/  BSSY.RECONVERGENT B5, `(.L_x_1176) ;  /* 0x000000f000057945 */ /* 0x000fe80003800200 */
[----:B------:R-:W-:-:S04]  /*348d0*/  FMNMX R6, R6, 9.9999999600419720025e-13, !PT ;  /* 0x2b8cbccc06067809 */ /* 0x000fc80007800000 */
[----:B------:R-:W0:Y:S08]  /*348e0*/  MUFU.RCP R7, R6 ;  /* 0x0000000600077308 */ /* 0x000e300000001000 */
[----:B------:R-:W1:Y:S01]  /*348f0*/  FCHK P0, |R24|, R6 ;  /* 0x0000000618007302 */ /* 0x000e620000000200 */
[----:B0-----:R-:W-:-:S04]  /*34900*/  FFMA R30, -R6, R7, 1 ;  /* 0x3f800000061e7423 */ /* 0x001fc80000000107 */
[----:B------:R-:W-:Y:S01]  /*34910*/  FFMA R7, R7, R30, R7 ;  /* 0x0000001e07077223 */ /* 0x000fe20000000007 */
[----:B------:R-:W-:-:S03]  /*34920*/  FADD.SAT R30, -R109, 1 ;  /* 0x3f8000006d1e7421 */ /* 0x000fc60000002100 */
        /* <DEDUP_REMOVED lines=8> */
.L_x_1177:
[----:B------:R-:W-:Y:S05]  /*349b0*/  BSYNC.RECONVERGENT B5 ;  /* 0x0000000000057941 */ /* 0x000fea0003800200 */
.L_x_1176:
        /* <DEDUP_REMOVED lines=15> */
.L_x_1179:
[----:B------:R-:W-:Y:S05]  /*34ab0*/  BSYNC.RECONVERGENT B5 ;  /* 0x0000000000057941 */ /* 0x000fea0003800200 */
.L_x_1178:
[C---:B------:R-:W-:Y:S01]  /*34ac0*/  FADD R7, R23.reuse, -R22 ;  /* 0x8000001617077221 */ /* 0x040fe20000000000 */
[-C--:B------:R-:W-:Y:S01]  /*34ad0*/  FMUL R33, R72, R22.reuse ;  /* 0x0000001648217220 */ /* 0x080fe20000400000 */
[----:B------:R-:W-:Y:S01]  /*34ae0*/  FMUL R6, R22, R17 ;  /* 0x0000001116067220 */ /* 0x000fe20000400000 */
[----:B------:R-:W-:Y:S01]  /*34af0*/  FMUL R36, R23, R22 ;  /* 0x0000001617247220 */ /* 0x000fe20000400000 */
[----:B------:R-:W-:Y:S01]  /*34b00*/  FADD R38, R16, -R16 ;  /* 0x8000001010267221 */ /* 0x000fe20000000000 */
[----:B------:R-:W-:Y:S01]  /*34b10*/  FMNMX R34, |R7|, 9.9999999600419720025e-13, !PT ;  /* 0x2b8cbccc07227809 */ /* 0x000fe20007800200 */
[-C--:B------:R-:W-:Y:S01]  /*34b20*/  FFMA R33, R10, R23.reuse, -R33 ;  /* 0x000000170a217223 */ /* 0x080fe20000000821 */
[----:B------:R-:W-:Y:S01]  /*34b30*/  FADD R32, R109, R32 ;  /* 0x000000206d207221 */ /* 0x000fe20000000000 */
[----:B------:R-:W-:Y:S01]  /*34b40*/  FFMA R43, R23, R14, -R6 ;  /* 0x0000000e172b7223 */ /* 0x000fe20000000806 */
[----:B------:R-:W-:Y:S01]  /*34b50*/  LOP3.LUT R40, R34, 0x80000000, R7, 0xb8, !PT ;  /* 0x8000000022287812 */ /* 0x000fe200078eb807 */
[-C--:B------:R-:W-:Y:S01]  /*34b60*/  FMUL R7, R73, R22.reuse ;  /* 0x0000001649077220 */ /* 0x080fe20000400000 */
[----:B------:R-:W-:Y:S01]  /*34b70*/  FADD R34, -R14, R17 ;  /* 0x000000110e227221 */ /* 0x000fe20000000100 */
[----:B------:R-:W-:Y:S01]  /*34b80*/  FMUL R6, R70, R22 ;  /* 0x0000001646067220 */ /* 0x000fe20000400000 */
[----:B------:R-:W-:Y:S01]  /*34b90*/  IADD3 R35, PT, PT, R40, 0x1800000, RZ ;  /* 0x0180000028237810 */ /* 0x000fe20007ffe0ff */
[-C--:B------:R-:W-:Y:S01]  /*34ba0*/  FFMA R7, R12, R23.reuse, -R7 ;  /* 0x000000170c077223 */ /* 0x080fe20000000807 */
[----:B------:R-:W-:Y:S01]  /*34bb0*/  FFMA R34, R34, R36, R33 ;  /* 0x0000002422227223 */ /* 0x000fe20000000021 */
[----:B------:R-:W-:Y:S01]  /*34bc0*/  FMUL R33, R69, R22 ;  /* 0x0000001645217220 */ /* 0x000fe20000400000 */
[----:B------:R-:W-:Y:S01]  /*34bd0*/  LOP3.LUT R35, R35, 0x7f800000, RZ, 0xc0, !PT ;  /* 0x7f80000023237812 */ /* 0x000fe200078ec0ff */
[----:B------:R-:W-:Y:S01]  /*34be0*/  FFMA R41, R38, R36, R7 ;  /* 0x0000002426297223 */ /* 0x000fe20000000007 */
[----:B------:R-:W-:Y:S01]  /*34bf0*/  FMUL R7, R71, R22 ;  /* 0x0000001647077220 */ /* 0x000fe20000400000 */
[----:B------:R-:W-:Y:S01]  /*34c00*/  FMUL R32, R32, 0.5 ;  /* 0x3f00000020207820 */ /* 0x000fe20000400000 */
[----:B------:R-:W-:Y:S01]  /*34c10*/  ISETP.GT.U32.AND P0, PT, R35, 0x1ffffff, PT ;  /* 0x01ffffff2300780c */ /* 0x000fe20003f04070 */
[-C--:B------:R-:W-:Y:S01]  /*34c20*/  FFMA R43, R24, R36.reuse, R43 ;  /* 0x00000024182b7223 */ /* 0x080fe2000000002b */
        /* <DEDUP_REMOVED lines=17> */
.L_x_1181:
[----:B------:R-:W0:Y:S02]  /*34d40*/  MUFU.RCP R109, R40 ;  /* 0x00000028006d7308 */ /* 0x000e240000001000 */
[----:B0-----:R-:W-:-:S04]  /*34d50*/  FFMA R6, R40, R109, -1 ;  /* 0xbf80000028067423 */ /* 0x001fc8000000006d */
[----:B------:R-:W-:-:S04]  /*34d60*/  FADD.FTZ R6, -R6, -RZ ;  /* 0x800000ff06067221 */ /* 0x000fc80000010100 */
[----:B------:R-:W-:-:S07]  /*34d70*/  FFMA R109, R109, R6, R109 ;  /* 0x000000066d6d7223 */ /* 0x000fce000000006d */
.L_x_1182:
[----:B------:R-:W-:Y:S05]  /*34d80*/  BSYNC.RECONVERGENT B2 ;  /* 0x0000000000027941 */ /* 0x000fea0003800200 */
.L_x_1180:
        /* <DEDUP_REMOVED lines=25> */
.L_x_1185:
[----:B------:R-:W-:Y:S05]  /*34f20*/  BSYNC.RECONVERGENT B5 ;  /* 0x0000000000057941 */ /* 0x000fea0003800200 */
.L_x_1184:
        /* <DEDUP_REMOVED lines=17> */
.L_x_1187:
[----:B------:R-:W-:Y:S05]  /*35040*/  BSYNC.RECONVERGENT B5 ;  /* 0x0000000000057941 */ /* 0x000fea0003800200 */
.L_x_1186:
        /* <DEDUP_REMOVED lines=14> */
.L_x_1189:
[----:B------:R-:W-:Y:S05]  /*35130*/  BSYNC.RECONVERGENT B5 ;  /* 0x0000000000057941 */ /* 0x000fea0003800200 */
.L_x_1188:
        /* <DEDUP_REMOVED lines=26> */
.L_x_1183:
        /* <DEDUP_REMOVED lines=17> */
.L_x_1191:
[----:B------:R-:W-:Y:S05]  /*353f0*/  BSYNC.RECONVERGENT B5 ;  /* 0x0000000000057941 */ /* 0x000fea0003800200 */
.L_x_1190:
        /* <DEDUP_REMOVED lines=17> */
.L_x_1193:
[----:B------:R-:W-:Y:S05]  /*35510*/  BSYNC.RECONVERGENT B5 ;  /* 0x0000000000057941 */ /* 0x000fea0003800200 */
.L_x_1192:
        /* <DEDUP_REMOVED lines=14> */
.L_x_1195:
[----:B------:R-:W-:Y:S05]  /*35600*/  BSYNC.RECONVERGENT B5 ;  /* 0x0000000000057941 */ /* 0x000fea0003800200 */
.L_x_1194:
[----:B------:R-:W-:Y:S01]  /*35610*/  FADD R4, -R94, R10 ;  /* 0x0000000a5e047221 */ /* 0x000fe20000000100 */
[----:B------:R-:W-:Y:S01]  /*35620*/  FFMA R16, R101, R10, -R16 ;  /* 0x0000000a65107223 */ /* 0x000fe20000000810 */
[----:B------:R-:W-:Y:S01]  /*35630*/  FFMA R7, R10, R28, -R17 ;  /* 0x0000001c0a077223 */ /* 0x000fe20000000811 */
[----:B------:R-:W-:Y:S01]  /*35640*/  FADD R21, -R21, R12 ;  /* 0x0000000c15157221 */ /* 0x000fe20000000100 */
[----:B------:R-:W-:Y:S01]  /*35650*/  FADD R20, -R20, R109 ;  /* 0x0000006d14147221 */ /* 0x000fe20000000100 */
        /* <DEDUP_REMOVED lines=20> */
.L_x_1080:
[----:B------:R-:W-:Y:S05]  /*357a0*/  BSYNC.RECONVERGENT B6 ;  /* 0x0000000000067941 */ /* 0x000fea0003800200 */
.L_x_905:
[----:B------:R-:W0:Y:S01]  /*357b0*/  S2UR UR5, SR_CgaCtaId ;  /* 0x00000000000579c3 */ /* 0x000e220000008800 */
[C---:B------:R-:W-:Y:S01]  /*357c0*/  IMAD R4, R0.reuse, -0x3, R15 ;  /* 0xfffffffd00047824 */ /* 0x040fe200078e020f */
[----:B------:R-:W-:Y:S01]  /*357d0*/  IADD3 R0, PT, PT, R0, R15, RZ ;  /* 0x0000000f00007210 */ /* 0x000fe20007ffe0ff */
[----:B------:R-:W-:Y:S01]  /*357e0*/  UMOV UR4, 0x400 ;  /* 0x0000040000047882 */ /* 0x000fe20000000000 */
[----:B------:R-:W-:Y:S01]  /*357f0*/  BSSY.RECONVERGENT B5, `(.L_x_1196) ;  /* 0x0000cc3000057945 */ /* 0x000fe20003800200 */
[C-C-:B------:R-:W-:Y:S02]  /*35800*/  IMAD R4, R13.reuse, R4, R68.reuse ;  /* 0x000000040d047224 */ /* 0x140fe400078e0244 */
[----:B------:R-:W-:-:S03]  /*35810*/  IMAD R68, R13, R0, R68 ;  /* 0x000000000d447224 */ /* 0x000fc600078e0244 */
[----:B------:R-:W-:Y:S02]  /*35820*/  IADD3 R67, PT, PT, R98, R4, RZ ;  /* 0x0000000462437210 */ /* 0x000fe40007ffe0ff */
[-C--:B------:R-:W-:Y:S02]  /*35830*/  LEA R17, R4, R3.reuse, 0x2 ;  /* 0x0000000304117211 */ /* 0x080fe400078e10ff */
[----:B------:R-:W-:Y:S02]  /*35840*/  IADD3 R48, PT, PT, R67, UR19, R98 ;  /* 0x0000001343307c10 */ /* 0x000fe4000fffe062 */
[----:B------:R-:W-:Y:S02]  /*35850*/  LEA R27, R68, R3, 0x2 ;  /* 0x00000003441b7211 */ /* 0x000fe400078e10ff */
[-C--:B------:R-:W-:Y:S02]  /*35860*/  LEA R15, R4, R11.reuse, 0x2 ;  /* 0x0000000b040f7211 */ /* 0x080fe400078e10ff */
[----:B------:R-:W1:Y:S01]  /*35870*/  LDS.U8 R48, [R48+0x3] ;  /* 0x0000030030307984 */ /* 0x000e620000000000 */
[----:B------:R-:W-:-:S02]  /*35880*/  LEA R11, R68, R11, 0x2 ;  /* 0x0000000b440b7211 */ /* 0x000fc400078e10ff */
[-C--:B------:R-:W-:Y:S01]  /*35890*/  LEA R7, R4, R9.reuse, 0x2 ;  /* 0x0000000904077211 */ /* 0x080fe200078e10ff */
[----:B0-----:R-:W-:Y:S01]  /*358a0*/  ULEA UR4, UR5, UR4, 0x18 ;  /* 0x0000000405047291 */ /* 0x001fe2000f8ec0ff */
[C---:B------:R-:W-:Y:S01]  /*358b0*/  LEA R21, R68.reuse, R9, 0x2 ;  /* 0x0000000944157211 */ /* 0x040fe200078e10ff */
[----:B------:R-:W0:Y:S01]  /*358c0*/  LDS R66, [R11+0xc] ;  /* 0x00000c000b427984 */ /* 0x000e220000000800 */
[-C--:B------:R-:W-:Y:S02]  /*358d0*/  LEA R25, R68, R5.reuse, 0x2 ;  /* 0x0000000544197211 */ /* 0x080fe400078e10ff */
[----:B------:R-:W-:Y:S01]  /*358e0*/  LEA R9, R4, R5, 0x2 ;  /* 0x0000000504097211 */ /* 0x000fe200078e10ff */
[----:B------:R-:W2:Y:S01]  /*358f0*/  LDS R63, [R21+0xc] ;  /* 0x00000c00153f7984 */ /* 0x000ea20000000800 */
[----:B------:R-:W-:Y:S02]  /*35900*/  LEA R3, R68, UR4, 0x2 ;  /* 0x0000000444037c11 */ /* 0x000fe4000f8e10ff */
[C---:B------:R-:W-:Y:S01]  /*35910*/  LEA R13, R4.reuse, UR4, 0x2 ;  /* 0x00000004040d7c11 */ /* 0x040fe2000f8e10ff */
[----:B------:R-:W3:Y:S01]  /*35920*/  LDS R64, [R25+0xc] ;  /* 0x00000c0019407984 */ /* 0x000ee20000000800 */
[----:B------:R-:W-:-:S02]  /*35930*/  LEA R5, R4, UR18, 0x2 ;  /* 0x0000001204057c11 */ /* 0x000fc4000f8e10ff */
[----:B------:R-:W-:Y:S01]  /*35940*/  LEA R29, R68, UR18, 0x2 ;  /* 0x00000012441d7c11 */ /* 0x000fe2000f8e10ff */
[----:B------:R4:W0:Y:S01]  /*35950*/  LDS R65, [R3+0xc] ;  /* 0x00000c0003417984 */ /* 0x0008220000000800 */
[C---:B------:R-:W-:Y:S02]  /*35960*/  LEA R31, R98.reuse, R3, 0x2 ;  /* 0x00000003621f7211 */ /* 0x040fe400078e10ff */
[C---:B------:R-:W-:Y:S01]  /*35970*/  LEA R33, R98.reuse, R11, 0x2 ;  /* 0x0000000b62217211 */ /* 0x040fe200078e10ff */
[----:B------:R-:W0:Y:S01]  /*35980*/  LDS R61, [R27+0xc] ;  /* 0x00000c001b3d7984 */ /* 0x000e220000000800 */
[C---:B------:R-:W-:Y:S02]  /*35990*/  LEA R35, R98.reuse, R21, 0x2 ;  /* 0x0000001562237211 */ /* 0x040fe400078e10ff */
[C---:B------:R-:W-:Y:S01]  /*359a0*/  LEA R37, R98.reuse, R25, 0x2 ;  /* 0x0000001962257211 */ /* 0x040fe200078e10ff */
[----:B------:R-:W0:Y:S01]  /*359b0*/  LDS R62, [R29+0xc] ;  /* 0x00000c001d3e7984 */ /* 0x000e220000000800 */
[----:B----4-:R-:W-:-:S02]  /*359c0*/  LEA R3, R98, R13, 0x2 ;  /* 0x0000000d62037211 */ /* 0x010fc400078e10ff */
[C---:B------:R-:W-:Y:S01]  /*359d0*/  LEA R105, R98.reuse, R29, 0x2 ;  /* 0x0000001d62697211 */ /* 0x040fe200078e10ff */
[----:B------:R-:W4:Y:S01]  /*359e0*/  LDS R51, [R37+0xc] ;  /* 0x00000c0025337984 */ /* 0x000f220000000800 */
[C---:B------:R-:W-:Y:S02]  /*359f0*/  LEA R11, R98.reuse, R15, 0x2 ;  /* 0x0000000f620b7211 */ /* 0x040fe400078e10ff */
[C---:B------:R-:W-:Y:S01]  /*35a00*/  LEA R19, R98.reuse, R7, 0x2 ;  /* 0x0000000762137211 */ /* 0x040fe200078e10ff */
[----:B------:R5:W0:Y:S01]  /*35a10*/  LDS R60, [R3+0xc] ;  /* 0x00000c00033c7984 */ /* 0x000a220000000800 */
[C---:B------:R-:W-:Y:S02]  /*35a20*/  LEA R21, R98.reuse, R9, 0x2 ;  /* 0x0000000962157211 */ /* 0x040fe400078e10ff */
        /* <DEDUP_REMOVED lines=21> */
[----:B-----5:R-:W-:Y:S01]  /*35b80*/  LEA R3, R98, R39, 0x2 ;  /* 0x0000002762037211 */ /* 0x020fe200078e10ff */
[----:B------:R-:W0:Y:S01]  /*35b90*/  LDS R53, [R33+0xc] ;  /* 0x00000c0021357984 */ /* 0x000e220000000800 */
[----:B-1----:R-:W-:-:S03]  /*35ba0*/  LOP3.LUT P0, RZ, R48, 0xff, R87, 0xc8, !PT ;  /* 0x000000ff30ff7812 */ /* 0x002fc6000780c857 */
[----:B------:R-:W1:Y:S04]  /*35bb0*/  LDS R49, [R105+0xc] ;  /* 0x00000c0069317984 */ /* 0x000e680000000800 */
[----:B------:R-:W0:Y:S04]  /*35bc0*/  LDS R47, [R47+0xc] ;  /* 0x00000c002f2f7984 */ /* 0x000e280000000800 */
        /* <DEDUP_REMOVED lines=11> */
[----:B------:R5:W0:Y:S02]  /*35c80*/  LDS R52, [R35+0xc] ;  /* 0x00000c0023347984 */ /* 0x000a240000000800 */
[----:B-----5:R-:W-:-:S04]  /*35c90*/  IADD3 R35, PT, PT, R68, UR19, RZ ;  /* 0x0000001344237c10 */ /* 0x020fc8000fffe0ff */
[----:B------:R-:W-:Y:S01]  /*35ca0*/  IADD3 R35, PT, PT, R98, R35, RZ ;  /* 0x0000002362237210 */ /* 0x000fe20007ffe0ff */
[----:B-1234-:R-:W-:Y:S06]  /*35cb0*/  @!P0 BRA `(.L_x_1197) ;  /* 0x0000001800d08947 */ /* 0x01efec0003800000 */
        /* <DEDUP_REMOVED lines=14> */
.L_x_1199:
[----:B------:R-:W-:Y:S05]  /*35da0*/  BSYNC.RECONVERGENT B6 ;  /* 0x0000000000067941 */ /* 0x000fea0003800200 */
.L_x_1198:
[----:B------:R-:W-:Y:S01]  /*35db0*/  FMNMX R7, R109, 9.9999999600419720025e-13, !PT ;  /* 0x2b8cbccc6d077809 */ /* 0x000fe20007800000 */
[----:B------:R-:W-:Y:S03]  /*35dc0*/  BSSY.RECONVERGENT B1, `(.L_x_1200) ;  /* 0x000000d000017945 */ /* 0x000fe60003800200 */
[----:B------:R-:W-:Y:S01]  /*35dd0*/  IADD3 R3, PT, PT, R7, -0xd000000, RZ ;  /* 0xf300000007037810 */ /* 0x000fe20007ffe0ff */
[----:B------:R1:W2:Y:S03]  /*35de0*/  MUFU.RSQ R0, R7 ;  /* 0x0000000700007308 */ /* 0x0002a60000001400 */
[----:B------:R-:W-:-:S13]  /*35df0*/  ISETP.GT.U32.AND P0, PT, R3, 0x727fffff, PT ;  /* 0x727fffff0300780c */ /* 0x000fda0003f04070 */
[----:B-1----:R-:W-:Y:S05]  /*35e00*/  @!P0 BRA `(.L_x_1201) ;  /* 0x0000000000108947 */ /* 0x002fea0003800000 */
[----:B------:R-:W-:-:S07]  /*35e10*/  MOV R6, 0x35e30 ;  /* 0x00035e3000067802 */ /* 0x000fce0000000f00 */
[----:B0-2---:R-:W-:Y:S05]  /*35e20*/  CALL.REL.NOINC `($__internal_1_$__cuda_sm20_sqrt_rn_f32_slowpath) ;  /* 0x000001d400587944 */ /* 0x005fea0003c00000 */
[----:B------:R-:W-:Y:S01]  /*35e30*/  MOV R26, R21 ;  /* 0x00000015001a7202 */ /* 0x000fe20000000f00 */
[----:B------:R-:W-:Y:S06]  /*35e40*/  BRA `(.L_x_1202) ;  /* 0x0000000000107947 */ /* 0x000fec0003800000 */
.L_x_1201:
[----:B--2---:R-:W-:Y:S01]  /*35e50*/  FMUL.FTZ R26, R7, R0 ;  /* 0x00000000071a7220 */ /* 0x004fe20000410000 */
[----:B------:R-:W-:-:S03]  /*35e60*/  FMUL.FTZ R0, R0, 0.5 ;  /* 0x3f00000000007820 */ /* 0x000fc60000410000 */
[----:B------:R-:W-:-:S04]  /*35e70*/  FFMA R3, -R26, R26, R7 ;  /* 0x0000001a1a037223 */ /* 0x000fc80000000107 */
[----:B------:R-:W-:-:S07]  /*35e80*/  FFMA R26, R3, R0, R26 ;  /* 0x00000000031a7223 */ /* 0x000fce000000001a */
.L_x_1202:
[----:B------:R-:W-:Y:S05]  /*35e90*/  BSYNC.RECONVERGENT B1 ;  /* 0x0000000000017941 */ /* 0x000fea0003800200 */
.L_x_1200:
        /* <DEDUP_REMOVED lines=22> */
[----:B------:R-:W-:-:S07]  /*36000*/  MOV R108, 0x36020 ;  /* 0x00036020006c7802 */ /* 0x000fce0000000f00 */
[----:B0-----:R-:W-:Y:S05]  /*36010*/  CALL.REL.NOINC `($__internal_2_$__cuda_sm3x_div_rn_noftz_f32_slowpath) ;  /* 0x000001d400307944 */ /* 0x001fea0003c00000 */
.L_x_1206:
[----:B------:R-:W-:Y:S05]  /*36020*/  BSYNC.RECONVERGENT B7 ;  /* 0x0000000000077941 */ /* 0x000fea0003800200 */
.L_x_1205:
[----:B------:R-:W-:-:S04]  /*36030*/  FADD R109, R3, R109 ;  /* 0x0000006d036d7221 */ /* 0x000fc80000000000 */
[----:B------:R-:W-:-:S05]  /*36040*/  FMUL R109, R109, 0.5 ;  /* 0x3f0000006d6d7820 */ /* 0x000fca0000400000 */
[----:B------:R-:W-:-:S07]  /*36050*/  FSEL R19, R109, -R109, P4 ;  /* 0x8000006d6d137208 */ /* 0x000fce0002000000 */
.L_x_1204:
[----:B------:R-:W-:Y:S05]  /*36060*/  BSYNC.RECONVERGENT B6 ;  /* 0x0000000000067941 */ /* 0x000fea0003800200 */
.L_x_1203:
        /* <DEDUP_REMOVED lines=17> */
.L_x_1210:
[----:B------:R-:W-:Y:S05]  /*36180*/  BSYNC.RECONVERGENT B7 ;  /* 0x0000000000077941 */ /* 0x000fea0003800200 */
.L_x_1209:
[----:B------:R-:W-:-:S04]  /*36190*/  FADD R109, R3, R109 ;  /* 0x0000006d036d7221 */ /* 0x000fc80000000000 */
[----:B------:R-:W-:-:S05]  /*361a0*/  FMUL R109, R109, 0.5 ;  /* 0x3f0000006d6d7820 */ /* 0x000fca0000400000 */
[----:B------:R-:W-:-:S07]  /*361b0*/  FSEL R20, R109, -R109, P4 ;  /* 0x8000006d6d147208 */ /* 0x000fce0002000000 */
.L_x_1208:
[----:B------:R-:W-:Y:S05]  /*361c0*/  BSYNC.RECONVERGENT B6 ;  /* 0x0000000000067941 */ /* 0x000fea0003800200 */
.L_x_1207:
        /* <DEDUP_REMOVED lines=20> */
.L_x_1212:
[----:B------:R-:W-:Y:S05]  /*36310*/  BSYNC.RECONVERGENT B6 ;  /* 0x0000000000067941 */ /* 0x000fea0003800200 */
.L_x_1211:
[----:B------:R-:W1:Y:S01]  /*36320*/  MUFU.RCP R3, R94 ;  /* 0x0000005e00037308 */ /* 0x000e620000001000 */
[----:B------:R-:W-:Y:S01]  /*36330*/  BSSY.RECONVERGENT B6, `(.L_x_1213) ;  /* 0x0000014000067945 */ /* 0x000fe20003800200 */
[C---:B------:R-:W-:Y:S01]  /*36340*/  FMUL R12, R94.reuse, R95 ;  /* 0x0000005f5e0c7220 */ /* 0x040fe20000400000 */
[C---:B------:R-:W-:Y:S01]  /*36350*/  FMUL R10, R94.reuse, R101 ;  /* 0x000000655e0a7220 */ /* 0x040fe20000400000 */
[----:B------:R-:W-:-:S04]  /*36360*/  FMUL R14, R94, -R97 ;  /* 0x800000615e0e7220 */ /* 0x000fc80000400000 */
[----:B------:R-:W2:Y:S01]  /*36370*/  FCHK P0, R2, R94 ;  /* 0x0000005e02007302 */ /* 0x000ea20000000000 */
[----:B-1----:R-:W-:-:S04]  /*36380*/  FFMA R0, -R94, R3, 1 ;  /* 0x3f8000005e007423 */ /* 0x002fc80000000103 */
[----:B------:R-:W-:Y:S01]  /*36390*/  FFMA R3, R3, R0, R3 ;  /* 0x0000000003037223 */ /* 0x000fe20000000003 */
[----:B------:R-:W-:-:S03]  /*363a0*/  FFMA R0, R4, 0.5, R5 ;  /* 0x3f00000004007823 */ /* 0x000fc60000000005 */
[----:B------:R-:W-:Y:S01]  /*363b0*/  FFMA R109, R2, R3, RZ ;  /* 0x00000003026d7223 */ /* 0x000fe200000000ff */
[----:B------:R-:W-:Y:S01]  /*363c0*/  FADD R13, R95, R0 ;  /* 0x000000005f0d7221 */ /* 0x000fe20000000000 */
[C---:B------:R-:W-:Y:S02]  /*363d0*/  FMUL R0, R94.reuse, R99 ;  /* 0x000000635e007220 */ /* 0x040fe40000400000 */
        /* <DEDUP_REMOVED lines=8> */
[----:B0-----:R-:W-:Y:S05]  /*36460*/  CALL.REL.NOINC `($__internal_2_$__cuda_sm3x_div_rn_noftz_f32_slowpath) ;  /* 0x000001d0001c7944 */ /* 0x001fea0003c00000 */
.L_x_1214:
[----:B------:R-:W-:Y:S05]  /*36470*/  BSYNC.RECONVERGENT B6 ;  /* 0x0000000000067941 */ /* 0x000fea0003800200 */
.L_x_1213:
[----:B------:R-:W-:Y:S01]  /*36480*/  FFMA R4, R4, 0.5, R95 ;  /* 0x3f00000004047823 */ /* 0x000fe2000000005f */
[----:B------:R-:W-:Y:S01]  /*36490*/  FSETP.GE.AND P0, PT, R19, RZ, PT ;  /* 0x000000ff1300720b */ /* 0x000fe20003f06000 */
[C---:B------:R-:W-:Y:S01]  /*364a0*/  FMUL R18, R97.reuse, -R10 ;  /* 0x8000000a61127220 */ /* 0x040fe20000400000 */
[C---:B------:R-:W-:Y:S01]  /*364b0*/  FMUL R17, R97.reuse, -R0 ;  /* 0x8000000061117220 */ /* 0x040fe20000400000 */
[----:B------:R-:W-:Y:S01]  /*364c0*/  FADD R4, R4, R109 ;  /* 0x0000006d04047221 */ /* 0x000fe20000000000 */
[C---:B------:R-:W-:Y:S01]  /*364d0*/  FFMA R16, -R97.reuse, R14, R2 ;  /* 0x0000000e61107223 */ /* 0x040fe20000000102 */
[----:B------:R-:W-:Y:S02]  /*364e0*/  FMUL R15, R97, -R12 ;  /* 0x8000000c610f7220 */ /* 0x000fe40000400000 */
[----:B------:R-:W-:Y:S01]  /*364f0*/  FADD R5, R4, R5 ;  /* 0x0000000504057221 */ /* 0x000fe20000000000 */
[----:B------:R-:W-:Y:S02]  /*36500*/  MOV R4, R14 ;  /* 0x0000000e00047202 */ /* 0x000fe40000000f00 */
[----:B------:R-:W-:Y:S01]  /*36510*/  MOV R100, R17 ;  /* 0x0000001100647202 */ /* 0x000fe20000000f00 */
[----:B------:R-:W-:Y:S01]  /*36520*/  FMUL R6, R94, R5 ;  /* 0x000000055e067220 */ /* 0x000fe20000400000 */
[----:B------:R-:W-:-:S02]  /*36530*/  MOV R5, R18 ;  /* 0x0000001200057202 */ /* 0x000fc40000000f00 */
[----:B------:R-:W-:Y:S01]  /*36540*/  MOV R102, R16 ;  /* 0x0000001000667202 */ /* 0x000fe20000000f00 */
[----:B------:R-:W-:Y:S01]  /*36550*/  FMUL R11, R97, -R6 ;  /* 0x80000006610b7220 */ /* 0x000fe20000400000 */
[----:B------:R-:W-:-:S04]  /*36560*/  MOV R8, R15 ;  /* 0x0000000f00087202 */ /* 0x000fc80000000f00 */
[----:B------:R-:W-:Y:S01]  /*36570*/  MOV R9, R11 ;  /* 0x0000000b00097202 */ /* 0x000fe20000000f00 */
[----:B------:R-:W-:Y:S06]  /*36580*/  @P0 BRA `(.L_x_1215) ;  /* 0x000000bc00a40947 */ /* 0x000fec0003800000 */
[----:B------:R-:W-:Y:S01]  /*36590*/  FSETP.GTU.AND P0, PT, R20, RZ, PT ;  /* 0x000000ff1400720b */ /* 0x000fe20003f0c000 */
[C---:B------:R-:W-:Y:S01]  /*365a0*/  FMUL R21, R97.reuse, R12 ;  /* 0x0000000c61157220 */ /* 0x040fe20000400000 */
[C---:B------:R-:W-:Y:S01]  /*365b0*/  FMUL R9, R97.reuse, R6 ;  /* 0x0000000661097220 */ /* 0x040fe20000400000 */
[C---:B------:R-:W-:Y:S01]  /*365c0*/  FMUL R5, R97.reuse, R10 ;  /* 0x0000000a61057220 */ /* 0x040fe20000400000 */
[C---:B------:R-:W-:Y:S01]  /*365d0*/  FMUL R100, R97.reuse, R0 ;  /* 0x0000000061647220 */ /* 0x040fe20000400000 */
[-C--:B------:R-:W-:Y:S01]  /*365e0*/  FFMA R102, R97, R3.reuse, R2 ;  /* 0x0000000361667223 */ /* 0x080fe20000000002 */
        /* <DEDUP_REMOVED lines=14> */
[----:B------:R-:W-:-:S07]  /*366d0*/  FFMA R7, R22, -R3, R7 ;  /* 0x8000000316077223 */ /* 0x000fce0000000007 */
        /* <DEDUP_REMOVED lines=9> */
[----:B------:R-:W-:-:S07]  /*36770*/  MOV R24, R109 ;  /* 0x0000006d00187202 */ /* 0x000fce0000000f00 */
.L_x_1217:
[----:B------:R-:W-:Y:S05]  /*36780*/  BSYNC.RECONVERGENT B6 ;  /* 0x0000000000067941 */ /* 0x000fea0003800200 */
.L_x_1216:
[----:B------:R-:W-:Y:S01]  /*36790*/  FMNMX R28, R26, 9.9999999600419720025e-13, !PT ;  /* 0x2b8cbccc1a1c7809 */ /* 0x000fe20007800000 */
[----:B------:R-:W-:Y:S01]  /*367a0*/  FADD R4, |R101|, |R101| ;  /* 0x4000006565047221 */ /* 0x000fe20000000200 */
[----:B------:R-:W-:Y:S01]  /*367b0*/  FADD R6, -R97, R24 ;  /* 0x0000001861067221 */ /* 0x000fe20000000100 */
[----:B------:R-:W-:Y:S01]  /*367c0*/  BSSY.RECONVERGENT B6, `(.L_x_1218) ;  /* 0x0000014000067945 */ /* 0x000fe20003800200 */
[----:B------:R-:W1:Y:S01]  /*367d0*/  MUFU.RCP R26, R28 ;  /* 0x0000001c001a7308 */ /* 0x000e620000001000 */
[----:B------:R-:W-:-:S04]  /*367e0*/  FADD R4, |R99|, R4 ;  /* 0x0000000463047221 */ /* 0x000fc80000000200 */
[----:B------:R-:W-:Y:S01]  /*367f0*/  FADD R7, |R99|, R4 ;  /* 0x0000000463077221 */ /* 0x000fe20000000200 */
[----:B------:R-:W-:-:S03]  /*36800*/  FADD R4, R97, R24 ;  /* 0x0000001861047221 */ /* 0x000fc60000000000 */
[----:B------:R-:W-:Y:S01]  /*36810*/  FMUL R7, R7, 0.5 ;  /* 0x3f00000007077820 */ /* 0x000fe20000400000 */
[----:B------:R-:W-:-:S03]  /*36820*/  FFMA R4, R25, R4, R2 ;  /* 0x0000000419047223 */ /* 0x000fc60000000002 */
[----:B------:R-:W2:Y:S01]  /*36830*/  FCHK P0, R7, R28 ;  /* 0x0000001c07007302 */ /* 0x000ea20000000000 */
[----:B-1----:R-:W-:-:S04]  /*36840*/  FFMA R29, -R28, R26, 1 ;  /* 0x3f8000001c1d7423 */ /* 0x002fc8000000011a */
        /* <DEDUP_REMOVED lines=10> */
[----:B0-----:R-:W-:Y:S05]  /*368f0*/  CALL.REL.NOINC `($__internal_2_$__cuda_sm3x_div_rn_noftz_f32_slowpath) ;  /* 0x000001c800f87944 */ /* 0x001fea0003c00000 */
.L_x_1219:
[----:B------:R-:W-:Y:S05]  /*36900*/  BSYNC.RECONVERGENT B6 ;  /* 0x0000000000067941 */ /* 0x000fea0003800200 */
.L_x_1218:
[----:B------:R-:W-:Y:S01]  /*36910*/  FADD R6, R2, R2 ;  /* 0x0000000202067221 */ /* 0x000fe20000000000 */
[----:B------:R-:W-:Y:S04]  /*36920*/  BSSY.RECONVERGENT B6, `(.L_x_1220) ;  /* 0x000000f000067945 */ /* 0x000fe80003800200 */
[----:B------:R-:W-:-:S04]  /*36930*/  FMNMX R6, R6, 9.9999999600419720025e-13, !PT ;  /* 0x2b8cbccc06067809 */ /* 0x000fc80007800000 */
[----:B------:R-:W1:Y:S08]  /*36940*/  MUFU.RCP R7, R6 ;  /* 0x0000000600077308 */ /* 0x000e700000001000 */
[----:B------:R-:W2:Y:S01]  /*36950*/  FCHK P0, |R8|, R6 ;  /* 0x0000000608007302 */ /* 0x000ea20000000200 */
[----:B-1----:R-:W-:-:S04]  /*36960*/  FFMA R26, -R6, R7, 1 ;  /* 0x3f800000061a7423 */ /* 0x002fc80000000107 */
[----:B------:R-:W-:Y:S01]  /*36970*/  FFMA R7, R7, R26, R7 ;  /* 0x0000001a07077223 */ /* 0x000fe20000000007 */
[----:B------:R-:W-:-:S03]  /*36980*/  FADD.SAT R26, -R109, 1 ;  /* 0x3f8000006d1a7421 */ /* 0x000fc60000002100 */
        /* <DEDUP_REMOVED lines=8> */
.L_x_1221:
[----:B------:R-:W-:Y:S05]  /*36a10*/  BSYNC.RECONVERGENT B6 ;  /* 0x0000000000067941 */ /* 0x000fea0003800200 */
.L_x_1220:
        /* <DEDUP_REMOVED lines=15> */
.L_x_1223:
[----:B------:R-:W-:Y:S05]  /*36b10*/  BSYNC.RECONVERGENT B6 ;  /* 0x0000000000067941 */ /* 0x000fea0003800200 */
.L_x_1222:
[----:B------:R-:W-:Y:S01]  /*36b20*/  FADD R6, R20, -R19 ;  /* 0x8000001314067221 */ /* 0x000fe20000000000 */
[----:B------:R-:W-:Y:S01]  /*36b30*/  FMUL R7, R19, R3 ;  /* 0x0000000313077220 */ /* 0x000fe20000400000 */
[-C--:B------:R-:W-:Y:S01]  /*36b40*/  FMUL R30, R100, R19.reuse ;  /* 0x00000013641e7220 */ /* 0x080fe20000400000 */
[-C--:B------:R-:W-:Y:S01]  /*36b50*/  FMUL R34, R20, R19.reuse ;  /* 0x0000001314227220 */ /* 0x080fe20000400000 */
[----:B------:R-:W-:Y:S01]  /*36b60*/  FADD R105, R0, -R0 ;  /* 0x8000000000697221 */ /* 0x000fe20000000000 */
[----:B------:R-:W-:Y:S01]  /*36b70*/  FMNMX R29, |R6|, 9.9999999600419720025e-13, !PT ;  /* 0x2b8cbccc061d7809 */ /* 0x000fe20007800200 */
[----:B------:R-:W-:Y:S01]  /*36b80*/  FFMA R7, R20, R14, -R7 ;  /* 0x0000000e14077223 */ /* 0x000fe20000000807 */
[----:B------:R-:W-:Y:S01]  /*36b90*/  FFMA R30, R17, R20, -R30 ;  /* 0x00000014111e7223 */ /* 0x000fe2000000081e */
[----:B------:R-:W-:Y:S01]  /*36ba0*/  FADD R28, R109, R28 ;  /* 0x0000001c6d1c7221 */ /* 0x000fe20000000000 */
[----:B------:R-:W-:Y:S01]  /*36bb0*/  LOP3.LUT R6, R29, 0x80000000, R6, 0xb8, !PT ;  /* 0x800000001d067812 */ /* 0x000fe200078eb806 */
[-C--:B------:R-:W-:Y:S01]  /*36bc0*/  FMUL R29, R5, R19.reuse ;  /* 0x00000013051d7220 */ /* 0x080fe20000400000 */
[----:B------:R-:W-:Y:S01]  /*36bd0*/  FFMA R117, R8, R34, R7 ;  /* 0x0000002208757223 */ /* 0x000fe20000000007 */
[----:B------:R-:W-:Y:S01]  /*36be0*/  FADD R32, R10, -R10 ;  /* 0x8000000a0a207221 */ /* 0x000fe20000000000 */
        /* <DEDUP_REMOVED lines=24> */
[----:B0-----:R-:W-:Y:S05]  /*36d70*/  CALL.REL.NOINC `($__internal_0_$__cuda_sm20_rcp_rn_f32_slowpath) ;  /* 0x000001c000b07944 */ /* 0x001fea0003c00000 */
[----:B------:R-:W-:Y:S01]  /*36d80*/  MOV R26, R109 ;  /* 0x0000006d001a7202 */ /* 0x000fe20000000f00 */
[----:B------:R-:W-:Y:S06]  /*36d90*/  BRA `(.L_x_1226) ;  /* 0x0000000000107947 */ /* 0x000fec0003800000 */
.L_x_1225:
[----:B------:R-:W1:Y:S02]  /*36da0*/  MUFU.RCP R7, R6 ;  /* 0x0000000600077308 */ /* 0x000e640000001000 */
[----:B-1----:R-:W-:-:S04]  /*36db0*/  FFMA R26, R6, R7, -1 ;  /* 0xbf800000061a7423 */ /* 0x002fc80000000007 */
[----:B------:R-:W-:-:S04]  /*36dc0*/  FADD.FTZ R26, -R26, -RZ ;  /* 0x800000ff1a1a7221 */ /* 0x000fc80000010100 */
[----:B------:R-:W-:-:S07]  /*36dd0*/  FFMA R26, R7, R26, R7 ;  /* 0x0000001a071a7223 */ /* 0x000fce0000000007 */
.L_x_1226:
[----:B------:R-:W-:Y:S05]  /*36de0*/  BSYNC.RECONVERGENT B2 ;  /* 0x0000000000027941 */ /* 0x000fea0003800200 */
.L_x_1224:
        /* <DEDUP_REMOVED lines=25> */
.L_x_1229:
[----:B------:R-:W-:Y:S05]  /*36f80*/  BSYNC.RECONVERGENT B6 ;  /* 0x0000000000067941 */ /* 0x000fea0003800200 */
.L_x_1228:
        /* <DEDUP_REMOVED lines=16> */
.L_x_1231:
[----:B------:R-:W-:Y:S05]  /*37090*/  BSYNC.RECONVERGENT B6 ;  /* 0x0000000000067941 */ /* 0x000fea0003800200 */
.L_x_1230:
        /* <DEDUP_REMOVED lines=14> */
.L_x_1233:
[----:B------:R-:W-:Y:S05]  /*37180*/  BSYNC.RECONVERGENT B6 ;  /* 0x0000000000067941 */ /* 0x000fea0003800200 */
.L_x_1232:
[----:B------:R-:W-:Y:S01]  /*37190*/  FADD R5, -R94, R3 ;  /* 0x000000035e057221 */ /* 0x000fe20000000100 */
[-C--:B------:R-:W-:Y:S01]  /*371a0*/  FFMA R7, R101, R3.reuse, -R10 ;  /* 0x0000000365077223 */ /* 0x080fe2000000080a */
[----:B------:R-:W-:Y:S01]  /*371b0*/  FFMA R0, R99, R3, -R0 ;  /* 0x0000000363007223 */ /* 0x000fe20000000800 */
[----:B------:R-:W-:Y:S01]  /*371c0*/  FADD R4, -R13, R4 ;  /* 0x000000040d047221 */ /* 0x000fe20000000100 */
[--C-:B------:R-:W-:Y:S01]  /*371d0*/  FFMA R3, R3, R24, -R14.reuse ;  /* 0x0000001803037223 */ /* 0x100fe2000000080e */
        /* <DEDUP_REMOVED lines=21> */
.L_x_1227:
        /* <DEDUP_REMOVED lines=17> */
.L_x_1235:
[----:B------:R-:W-:Y:S05]  /*37440*/  BSYNC.RECONVERGENT B6 ;  /* 0x0000000000067941 */ /* 0x000fea0003800200 */
.L_x_1234:
        /* <DEDUP_REMOVED lines=17> */
.L_x_1237:
[----:B------:R-:W-:Y:S05]  /*37560*/  BSYNC.RECONVERGENT B6 ;  /* 0x0000000000067941 */ /* 0x000fea0003800200 */
.L_x_1236:
        /* <DEDUP_REMOVED lines=14> */
.L_x_1239:
[----:B------:R-:W-:Y:S05]  /*37650*/  BSYNC.RECONVERGENT B6 ;  /* 0x0000000000067941 */ /* 0x000fea0003800200 */
.L_x_1238:
[----:B------:R-:W-:Y:S01]  /*37660*/  FADD R6, -R13, R4 ;  /* 0x000000040d067221 */ /* 0x000fe20000000100 */
[-C--:B------:R-:W-:Y:S01]  /*37670*/  FFMA R10, R101, R14.reuse, -R10 ;  /* 0x0000000e650a7223 */ /* 0x080fe2000000080a */
[----:B------:R-:W-:Y:S01]  /*37680*/  FADD R4, -R94, R14 ;  /* 0x0000000e5e047221 */ /* 0x000fe20000000100 */
        /* <DEDUP_REMOVED lines=23> */
.L_x_1197:
[----:B------:R-:W1:Y:S01]  /*37800*/  LDS.U8 R4, [R4+UR19+0x3] ;  /* 0x0000031304047984 */ /* 0x000e620008000000 */
        /* <DEDUP_REMOVED lines=9> */
[----:B------:R-:W1:Y:S02]  /*378a0*/  LDS.U8 R0, [R35+0x3] ;  /* 0x0000030023007984 */ /* 0x000e640000000000 */
[----:B-1----:R-:W-:-:S13]  /*378b0*/  ISETP.NE.AND P0, PT, R0, RZ, PT ;  /* 0x000000ff0000720c */ /* 0x002fda0003f05270 */
[----:B------:R-:W-:Y:S05]  /*378c0*/  @!P0 BREAK.RELIABLE B6 ;  /* 0x0000000000068942 */ /* 0x000fea0003800100 */
[----:B------:R-:W-:Y:S05]  /*378d0*/  @P0 BRA `(.L_x_1241) ;  /* 0x00000088009c0947 */ /* 0x000fea0003800000 */
[----:B------:R-:W1:Y:S01]  /*378e0*/  LDS R13, [R13+0xc] ;  /* 0x00000c000d0d7984 */ /* 0x000e620000000800 */
[----:B0-----:R-:W-:Y:S01]  /*378f0*/  FMUL R19, R47, 3 ;  /* 0x404000002f137820 */ /* 0x001fe20000400000 */
[----:B------:R-:W-:Y:S01]  /*37900*/  FADD R0, R60, R60 ;  /* 0x0000003c3c007221 */ /* 0x000fe20000000000 */
[----:B------:R-:W-:Y:S01]  /*37910*/  UMOV UR4, 0x3dcccccd ;  /* 0x3dcccccd00047882 */ /* 0x000fe20000000000 */
[----:B------:R-:W0:Y:S01]  /*37920*/  LDS R17, [R17+0xc] ;  /* 0x00000c0011117984 */ /* 0x000e220000000800 */
[C---:B------:R-:W-:Y:S01]  /*37930*/  FFMA R6, R94.reuse, -4, R19 ;  /* 0xc08000005e067823 */ /* 0x040fe20000000013 */
[----:B------:R-:W-:Y:S01]  /*37940*/  FADD R16, R94, R94 ;  /* 0x0000005e5e107221 */ /* 0x000fe20000000000 */
[----:B------:R-:W-:Y:S01]  /*37950*/  BSSY.RECONVERGENT B7, `(.L_x_1242) ;  /* 0x000002c000077945 */ /* 0x000fe20003800200 */
[----:B------:R-:W2:Y:S01]  /*37960*/  LDS R22, [R5+0xc] ;  /* 0x00000c0005167984 */ /* 0x000ea20000000800 */
[----:B------:R-:W-:Y:S01]  /*37970*/  FADD R8, R65, R6 ;  /* 0x0000000641087221 */ /* 0x000fe20000000000 */
[----:B------:R-:W-:-:S02]  /*37980*/  FADD R6, -R16, R47 ;  /* 0x0000002f10067221 */ /* 0x000fc40000000100 */
[----:B------:R-:W3:Y:S02]  /*37990*/  LDS R12, [R15+0xc] ;  /* 0x00000c000f0c7984 */ /* 0x000ee40000000800 */
[----:B------:R-:W-:Y:S01]  /*379a0*/  FADD R6, R65, R6 ;  /* 0x0000000641067221 */ /* 0x000fe20000000000 */
[----:B-1----:R-:W-:Y:S01]  /*379b0*/  FFMA R3, R60, -4, R13 ;  /* 0xc08000003c037823 */ /* 0x002fe2000000000d */
[----:B------:R-:W-:-:S03]  /*379c0*/  FADD R0, R13, -R0 ;  /* 0x800000000d007221 */ /* 0x000fc60000000000 */
[----:B------:R-:W-:Y:S01]  /*379d0*/  FADD R4, R3, R19 ;  /* 0x0000001303047221 */ /* 0x000fe20000000000 */
[----:B------:R-:W-:Y:S01]  /*379e0*/  FADD R0, R47, R0 ;  /* 0x000000002f007221 */ /* 0x000fe20000000000 */
[----:B------:R-:W-:Y:S02]  /*379f0*/  MOV R19, UR4 ;  /* 0x0000000400137c02 */ /* 0x000fe40008000f00 */
[----:B------:R-:W-:Y:S01]  /*37a00*/  FMUL R11, R4, 0.25 ;  /* 0x3e800000040b7820 */ /* 0x000fe20000400000 */
[----:B------:R-:W-:-:S03]  /*37a10*/  FMUL R3, R0, 1.0833333730697631836 ;  /* 0x3f8aaaab00037820 */ /* 0x000fc60000400000 */
[----:B------:R-:W-:-:S04]  /*37a20*/  FMUL R11, R4, R11 ;  /* 0x0000000b040b7220 */ /* 0x000fc80000400000 */
[----:B------:R-:W-:Y:S01]  /*37a30*/  FFMA R3, R0, R3, R11 ;  /* 0x0000000300037223 */ /* 0x000fe2000000000b */
[----:B------:R-:W-:Y:S01]  /*37a40*/  FADD R11, R47, R47 ;  /* 0x0000002f2f0b7221 */ /* 0x000fe20000000000 */
[----:B------:R1:W4:Y:S02]  /*37a50*/  LDS R0, [R9+0xc] ;  /* 0x00000c0009007984 */ /* 0x0003240000000800 */
[----:B------:R-:W-:Y:S01]  /*37a60*/  FADD R4, R3, 9.9999999747524270788e-07 ;  /* 0x358637bd03047421 */ /* 0x000fe20000000000 */
[----:B------:R-:W-:Y:S01]  /*37a70*/  FADD R11, R60, -R11 ;  /* 0x8000000b3c0b7221 */ /* 0x000fe20000000000 */
[----:B------:R5:W0:Y:S02]  /*37a80*/  LDS R3, [R7+0xc] ;  /* 0x00000c0007037984 */ /* 0x000a240000000800 */
[----:B------:R-:W-:Y:S01]  /*37a90*/  FMUL R10, R4, R4 ;  /* 0x00000004040a7220 */ /* 0x000fe20000400000 */
[----:B------:R-:W-:Y:S01]  /*37aa0*/  FADD R11, R94, R11 ;  /* 0x0000000b5e0b7221 */ /* 0x000fe20000000000 */
[----:B-1----:R-:W-:-:S02]  /*37ab0*/  FMUL R9, R8, 0.25 ;  /* 0x3e80000008097820 */ /* 0x002fc40000400000 */
[----:B------:R-:W1:Y:S01]  /*37ac0*/  MUFU.RCP R21, R10 ;  /* 0x0000000a00157308 */ /* 0x000e620000001000 */
[----:B------:R-:W-:Y:S01]  /*37ad0*/  FMUL R4, R11, 1.0833333730697631836 ;  /* 0x3f8aaaab0b047820 */ /* 0x000fe20000400000 */
[----:B-----5:R-:W-:-:S03]  /*37ae0*/  FADD R7, -R94, R60 ;  /* 0x0000003c5e077221 */ /* 0x020fc60000000100 */
[----:B------:R-:W-:Y:S01]  /*37af0*/  FMUL R4, R11, R4 ;  /* 0x000000040b047220 */ /* 0x000fe20000400000 */
[----:B------:R-:W-:Y:S01]  /*37b00*/  FMUL R11, R8, R9 ;  /* 0x00000009080b7220 */ /* 0x000fe20000400000 */
[C---:B------:R-:W-:Y:S01]  /*37b10*/  FMUL R8, R7.reuse, 0.25 ;  /* 0x3e80000007087820 */ /* 0x040fe20000400000 */
[----:B------:R-:W5:Y:S01]  /*37b20*/  FCHK P0, R19, R10 ;  /* 0x0000000a13007302 */ /* 0x000f620000000000 */
[C---:B------:R-:W-:Y:S02]  /*37b30*/  FMUL R9, R6.reuse, 1.0833333730697631836 ;  /* 0x3f8aaaab06097820 */ /* 0x040fe40000400000 */
[----:B------:R-:W-:Y:S02]  /*37b40*/  FFMA R8, R7, R8, R4 ;  /* 0x0000000807087223 */ /* 0x000fe40000000004 */
[----:B------:R-:W-:Y:S01]  /*37b50*/  FFMA R4, R6, R9, R11 ;  /* 0x0000000906047223 */ /* 0x000fe2000000000b */
[----:B-1----:R-:W-:-:S04]  /*37b60*/  FFMA R14, -R10, R21, 1 ;  /* 0x3f8000000a0e7423 */ /* 0x002fc80000000115 */
[----:B------:R-:W-:-:S04]  /*37b70*/  FFMA R5, R21, R14, R21 ;  /* 0x0000000e15057223 */ /* 0x000fc80000000015 */
[----:B------:R-:W-:-:S04]  /*37b80*/  FFMA R14, R5, 0.10000000149011611938, RZ ;  /* 0x3dcccccd050e7823 */ /* 0x000fc800000000ff */
[----:B------:R-:W-:-:S04]  /*37b90*/  FFMA R15, -R10, R14, 0.10000000149011611938 ;  /* 0x3dcccccd0a0f7423 */ /* 0x000fc8000000010e */
[----:B------:R-:W-:Y:S01]  /*37ba0*/  FFMA R5, R5, R15, R14 ;  /* 0x0000000f05057223 */ /* 0x000fe2000000000e */
[----:B0-2345:R-:W-:Y:S06]  /*37bb0*/  @!P0 BRA `(.L_x_1243) ;  /* 0x0000000000148947 */ /* 0x03dfec0003800000 */
[----:B------:R-:W-:Y:S01]  /*37bc0*/  HFMA2 R7, -RZ, RZ, 1.44921875, -19.203125 ;  /* 0x3dcccccdff077431 */ /* 0x000fe200000001ff */
[----:B------:R-:W-:Y:S02]  /*37bd0*/  MOV R6, R10 ;  /* 0x0000000a00067202 */ /* 0x000fe40000000f00 */
[----:B------:R-:W-:-:S07]  /*37be0*/  MOV R108, 0x37c00 ;  /* 0x00037c00006c7802 */ /* 0x000fce0000000f00 */
[----:B------:R-:W-:Y:S05]  /*37bf0*/  CALL.REL.NOINC `($__internal_2_$__cuda_sm3x_div_rn_noftz_f32_slowpath) ;  /* 0x000001b800387944 */ /* 0x000fea0003c00000 */
[----:B------:R-:W-:-:S07]  /*37c00*/  MOV R5, R109 ;  /* 0x0000006d00057202 */ /* 0x000fce0000000f00 */
.L_x_1243:
[----:B------:R-:W-:Y:S05]  /*37c10*/  BSYNC.RECONVERGENT B7 ;  /* 0x0000000000077941 */ /* 0x000fea0003800200 */
.L_x_1242:
        /* <DEDUP_REMOVED lines=17> */
.L_x_1245:
[----:B------:R-:W-:Y:S05]  /*37d30*/  BSYNC.RECONVERGENT B7 ;  /* 0x0000000000077941 */ /* 0x000fea0003800200 */
.L_x_1244:
        /* <DEDUP_REMOVED lines=17> */
.L_x_1247:
[----:B------:R-:W-:Y:S05]  /*37e50*/  BSYNC.RECONVERGENT B7 ;  /* 0x0000000000077941 */ /* 0x000fea0003800200 */
.L_x_1246:
        /* <DEDUP_REMOVED lines=16> */
.L_x_1249:
[----:B------:R-:W-:Y:S05]  /*37f60*/  BSYNC.RECONVERGENT B7 ;  /* 0x0000000000077941 */ /* 0x000fea0003800200 */
.L_x_1248:
        /* <DEDUP_REMOVED lines=8> */
[----:B------:R-:W-:Y:S01]  /*37ff0*/  FFMA R14, R47, 11, R14 ;  /* 0x413000002f0e7823 */ /* 0x000fe2000000000e */
[----:B0-----:R-:W-:-:S04]  /*38000*/  FFMA R4, -R10, R5, 1 ;  /* 0x3f8000000a047423 */ /* 0x001fc80000000105 */
[----:B------:R-:W-:-:S04]  /*38010*/  FFMA R4, R5, R4, R5 ;  /* 0x0000000405047223 */ /* 0x000fc80000000005 */
[----:B------:R-:W-:-:S04]  /*38020*/  FFMA R5, R4, R11, RZ ;  /* 0x0000000b04057223 */ /* 0x000fc800000000ff */
[----:B------:R-:W-:-:S04]  /*38030*/  FFMA R6, -R10, R5, R11 ;  /* 0x000000050a067223 */ /* 0x000fc8000000010b */
[----:B------:R-:W-:Y:S01]  /*38040*/  FFMA R109, R4, R6, R5 ;  /* 0x00000006046d7223 */ /* 0x000fe20000000005 */
[----:B------:R-:W-:Y:S01]  /*38050*/  FMUL R4, R7, 0.16666667163372039795 ;  /* 0x3e2aaaab07047820 */ /* 0x000fe20000400000 */
[----:B------:R-:W-:Y:S01]  /*38060*/  FMUL R5, R14, 0.16666667163372039795 ;  /* 0x3e2aaaab0e057820 */ /* 0x000fe20000400000 */
[----:B-1----:R-:W-:Y:S06]  /*38070*/  @!P0 BRA `(.L_x_1251) ;  /* 0x0000000000108947 */ /* 0x002fec0003800000 */
[----:B------:R-:W-:Y:S02]  /*38080*/  MOV R7, R11 ;  /* 0x0000000b00077202 */ /* 0x000fe40000000f00 */
[----:B------:R-:W-:Y:S02]  /*38090*/  MOV R6, R10 ;  /* 0x0000000a00067202 */ /* 0x000fe40000000f00 */
[----:B------:R-:W-:-:S07]  /*380a0*/  MOV R108, 0x380c0 ;  /* 0x000380c0006c7802 */ /* 0x000fce0000000f00 */
[----:B------:R-:W-:Y:S05]  /*380b0*/  CALL.REL.NOINC `($__internal_2_$__cuda_sm3x_div_rn_noftz_f32_slowpath) ;  /* 0x000001b400087944 */ /* 0x000fea0003c00000 */
.L_x_1251:
[----:B------:R-:W-:Y:S05]  /*380c0*/  BSYNC.RECONVERGENT B7 ;  /* 0x0000000000077941 */ /* 0x000fea0003800200 */
.L_x_1250:
        /* <DEDUP_REMOVED lines=19> */
.L_x_1253:
[----:B------:R-:W-:Y:S05]  /*38200*/  BSYNC.RECONVERGENT B7 ;  /* 0x0000000000077941 */ /* 0x000fea0003800200 */
.L_x_1252:
        /* <DEDUP_REMOVED lines=14> */
[----:B------:R-:W-:-:S03]  /*382f0*/  FFMA R9, R101, -4, R6 ;  /* 0xc080000065097823 */ /* 0x000fc60000000006 */
[----:B------:R-:W-:Y:S01]  /*38300*/  FFMA R4, R7, R4, R8 ;  /* 0x0000000407047223 */ /* 0x000fe20000000008 */
[----:B------:R-:W-:Y:S01]  /*38310*/  FADD R6, R66, R9 ;  /* 0x0000000942067221 */ /* 0x000fe20000000000 */
[--C-:B------:R-:W-:Y:S02]  /*38320*/  FADD R9, -R19, R46.reuse ;  /* 0x0000002e13097221 */ /* 0x100fe40000000100 */
[----:B------:R-:W-:Y:S02]  /*38330*/  FADD R4, R4, 9.9999999747524270788e-07 ;  /* 0x358637bd04047421 */ /* 0x000fe40000000000 */
[----:B------:R-:W-:Y:S02]  /*38340*/  FADD R9, R66, R9 ;  /* 0x0000000942097221 */ /* 0x000fe40000000000 */
[----:B------:R-:W-:Y:S01]  /*38350*/  FMUL R13, R4, R4 ;  /* 0x00000004040d7220 */ /* 0x000fe20000400000 */
[----:B------:R-:W-:Y:S01]  /*38360*/  FADD R4, R46, R46 ;  /* 0x0000002e2e047221 */ /* 0x000fe20000000000 */
[----:B------:R-:W-:-:S02]  /*38370*/  FMUL R10, R9, 1.0833333730697631836 ;  /* 0x3f8aaaab090a7820 */ /* 0x000fc40000400000 */
        /* <DEDUP_REMOVED lines=8> */
[----:B------:R-:W-:Y:S01]  /*38400*/  FMUL R11, R6, 0.25 ;  /* 0x3e800000060b7820 */ /* 0x000fe20000400000 */
[----:B------:R-:W-:Y:S02]  /*38410*/  FADD R8, -R101, R59 ;  /* 0x0000003b65087221 */ /* 0x000fe40000000100 */
[----:B------:R-:W-:Y:S01]  /*38420*/  FFMA R19, R4, 0.10000000149011611938, RZ ;  /* 0x3dcccccd04137823 */ /* 0x000fe200000000ff */
[----:B------:R-:W-:Y:S01]  /*38430*/  FMUL R14, R6, R11 ;  /* 0x0000000b060e7220 */ /* 0x000fe20000400000 */
[C---:B------:R-:W-:Y:S02]  /*38440*/  FMUL R6, R8.reuse, 0.25 ;  /* 0x3e80000008067820 */ /* 0x040fe40000400000 */
[----:B------:R-:W-:Y:S01]  /*38450*/  FFMA R11, -R13, R19, 0.10000000149011611938 ;  /* 0x3dcccccd0d0b7423 */ /* 0x000fe20000000113 */
[----:B------:R-:W-:Y:S01]  /*38460*/  FFMA R5, R9, R10, R14 ;  /* 0x0000000a09057223 */ /* 0x000fe2000000000e */
[----:B------:R-:W-:-:S02]  /*38470*/  FFMA R8, R8, R6, R7 ;  /* 0x0000000608087223 */ /* 0x000fc40000000007 */
[----:B------:R-:W-:Y:S01]  /*38480*/  FFMA R4, R4, R11, R19 ;  /* 0x0000000b04047223 */ /* 0x000fe20000000013 */
[----:B-1----:R-:W-:Y:S06]  /*38490*/  @!P0 BRA `(.L_x_1255) ;  /* 0x0000000000148947 */ /* 0x002fec0003800000 */
[----:B------:R-:W-:Y:S01]  /*384a0*/  HFMA2 R7, -RZ, RZ, 1.44921875, -19.203125 ;  /* 0x3dcccccdff077431 */ /* 0x000fe200000001ff */
[----:B------:R-:W-:Y:S02]  /*384b0*/  MOV R6, R13 ;  /* 0x0000000d00067202 */ /* 0x000fe40000000f00 */
[----:B------:R-:W-:-:S07]  /*384c0*/  MOV R108, 0x384e0 ;  /* 0x000384e0006c7802 */ /* 0x000fce0000000f00 */
[----:B------:R-:W-:Y:S05]  /*384d0*/  CALL.REL.NOINC `($__internal_2_$__cuda_sm3x_div_rn_noftz_f32_slowpath) ;  /* 0x000001b000007944 */ /* 0x000fea0003c00000 */
[----:B------:R-:W-:-:S07]  /*384e0*/  MOV R4, R109 ;  /* 0x0000006d00047202 */ /* 0x000fce0000000f00 */
.L_x_1255:
[----:B------:R-:W-:Y:S05]  /*384f0*/  BSYNC.RECONVERGENT B7 ;  /* 0x0000000000077941 */ /* 0x000fea0003800200 */
.L_x_1254:
        /* <DEDUP_REMOVED lines=17> */
.L_x_1257:
[----:B------:R-:W-:Y:S05]  /*38610*/  BSYNC.RECONVERGENT B7 ;  /* 0x0000000000077941 */ /* 0x000fea0003800200 */
.L_x_1256:
        /* <DEDUP_REMOVED lines=17> */
.L_x_1259:
[----:B------:R-:W-:Y:S05]  /*38730*/  BSYNC.RECONVERGENT B7 ;  /* 0x0000000000077941 */ /* 0x000fea0003800200 */
.L_x_1258:
        /* <DEDUP_REMOVED lines=16> */
.L_x_1261:
[----:B------:R-:W-:Y:S05]  /*38840*/  BSYNC.RECONVERGENT B7 ;  /* 0x0000000000077941 */ /* 0x000fea0003800200 */
.L_x_1260:
        /* <DEDUP_REMOVED lines=21> */
.L_x_1263:
[----:B------:R-:W-:Y:S05]  /*389a0*/  BSYNC.RECONVERGENT B7 ;  /* 0x0000000000077941 */ /* 0x000fea0003800200 */
.L_x_1262:
        /* <DEDUP_REMOVED lines=10> */
[----:B------:R-:W-:-:S03]  /*38a50*/  FFMA R4, R9, R4, R6 ;  /* 0x0000000409047223 */ /* 0x000fc60000000006 */
        /* <DEDUP_REMOVED lines=8> */
.L_x_1265:
[----:B------:R-:W-:Y:S05]  /*38ae0*/  BSYNC.RECONVERGENT B7 ;  /* 0x0000000000077941 */ /* 0x000fea0003800200 */
.L_x_1264:
        /* <DEDUP_REMOVED lines=15> */
[----:B------:R-:W-:Y:S01]  /*38be0*/  FFMA R7, R6, R7, R9 ;  /* 0x0000000706077223 */ /* 0x000fe20000000009 */
[----:B------:R-:W-:Y:S01]  /*38bf0*/  FADD R9, R63, R8 ;  /* 0x000000083f097221 */ /* 0x000fe20000000000 */
[--C-:B------:R-:W-:Y:S01]  /*38c00*/  FADD R10, -R10, R45.reuse ;  /* 0x0000002d0a0a7221 */ /* 0x100fe20000000100 */
[----:B------:R-:W-:Y:S01]  /*38c10*/  FADD R8, -R99, R58 ;  /* 0x0000003a63087221 */ /* 0x000fe20000000100 */
[----:B------:R-:W-:Y:S01]  /*38c20*/  FADD R7, R7, 9.9999999747524270788e-07 ;  /* 0x358637bd07077421 */ /* 0x000fe20000000000 */
[----:B------:R-:W-:Y:S01]  /*38c30*/  FMUL R12, R9, 0.25 ;  /* 0x3e800000090c7820 */ /* 0x000fe20000400000 */
[----:B------:R-:W-:Y:S02]  /*38c40*/  FADD R10, R63, R10 ;  /* 0x0000000a3f0a7221 */ /* 0x000fe40000000000 */
[----:B------:R-:W-:Y:S01]  /*38c50*/  FMUL R14, R7, R7 ;  /* 0x00000007070e7220 */ /* 0x000fe20000400000 */
[----:B------:R-:W-:Y:S01]  /*38c60*/  FADD R7, R45, R45 ;  /* 0x0000002d2d077221 */ /* 0x000fe20000000000 */
[----:B------:R-:W-:Y:S01]  /*38c70*/  FMUL R19, R9, R12 ;  /* 0x0000000c09137220 */ /* 0x000fe20000400000 */
[----:B------:R-:W-:Y:S01]  /*38c80*/  FMUL R9, R8, 0.25 ;  /* 0x3e80000008097820 */ /* 0x000fe20000400000 */
        /* <DEDUP_REMOVED lines=9> */
[----:B------:R-:W-:-:S03]  /*38d20*/  FMUL R11, R10, 1.0833333730697631836 ;  /* 0x3f8aaaab0a0b7820 */ /* 0x000fc60000400000 */
[----:B------:R-:W-:Y:S01]  /*38d30*/  FFMA R21, R6, 0.10000000149011611938, RZ ;  /* 0x3dcccccd06157823 */ /* 0x000fe200000000ff */
[----:B------:R-:W-:-:S03]  /*38d40*/  FFMA R5, R10, R11, R19 ;  /* 0x0000000b0a057223 */ /* 0x000fc60000000013 */
        /* <DEDUP_REMOVED lines=8> */
.L_x_1267:
[----:B------:R-:W-:Y:S05]  /*38dd0*/  BSYNC.RECONVERGENT B7 ;  /* 0x0000000000077941 */ /* 0x000fea0003800200 */
.L_x_1266:
        /* <DEDUP_REMOVED lines=17> */
.L_x_1269:
[----:B------:R-:W-:Y:S05]  /*38ef0*/  BSYNC.RECONVERGENT B7 ;  /* 0x0000000000077941 */ /* 0x000fea0003800200 */
.L_x_1268:
        /* <DEDUP_REMOVED lines=17> */
.L_x_1271:
[----:B------:R-:W-:Y:S05]  /*39010*/  BSYNC.RECONVERGENT B7 ;  /* 0x0000000000077941 */ /* 0x000fea0003800200 */
.L_x_1270:
        /* <DEDUP_REMOVED lines=16> */
.L_x_1273:
[----:B------:R-:W-:Y:S05]  /*39120*/  BSYNC.RECONVERGENT B7 ;  /* 0x0000000000077941 */ /* 0x000fea0003800200 */
.L_x_1272:
        /* <DEDUP_REMOVED lines=21> */
.L_x_1275:
[----:B------:R-:W-:Y:S05]  /*39280*/  BSYNC.RECONVERGENT B7 ;  /* 0x0000000000077941 */ /* 0x000fea0003800200 */
.L_x_1274:
        /* <DEDUP_REMOVED lines=19> */
.L_x_1277:
[----:B------:R-:W-:Y:S05]  /*393c0*/  BSYNC.RECONVERGENT B7 ;  /* 0x0000000000077941 */ /* 0x000fea0003800200 */
.L_x_1276:
        /* <DEDUP_REMOVED lines=12> */
[----:B------:R-:W-:Y:S01]  /*39490*/  FFMA R33, R109, R33, R4 ;  /* 0x000000216d217223 */ /* 0x000fe20000000004 */
[----:B------:R-:W-:Y:S01]  /*394a0*/  FMUL R10, R5, R6 ;  /* 0x00000006050a7220 */ /* 0x000fe20000400000 */
[----:B------:R-:W-:-:S04]  /*394b0*/  FMUL R6, R3, 1.0833333730697631836 ;  /* 0x3f8aaaab03067820 */ /* 0x000fc80000400000 */
        /* <DEDUP_REMOVED lines=31> */
.L_x_1279:
[----:B------:R-:W-:Y:S05]  /*396b0*/  BSYNC.RECONVERGENT B7 ;  /* 0x0000000000077941 */ /* 0x000fea0003800200 */
.L_x_1278:
        /* <DEDUP_REMOVED lines=17> */
.L_x_1281:
[----:B------:R-:W-:Y:S05]  /*397d0*/  BSYNC.RECONVERGENT B7 ;  /* 0x0000000000077941 */ /* 0x000fea0003800200 */
.L_x_1280:
        /* <DEDUP_REMOVED lines=17> */
.L_x_1283:
[----:B------:R-:W-:Y:S05]  /*398f0*/  BSYNC.RECONVERGENT B7 ;  /* 0x0000000000077941 */ /* 0x000fea0003800200 */
.L_x_1282:
        /* <DEDUP_REMOVED lines=16> */
.L_x_1285:
[----:B------:R-:W-:Y:S05]  /*39a00*/  BSYNC.RECONVERGENT B7 ;  /* 0x0000000000077941 */ /* 0x000fea0003800200 */
.L_x_1284:
        /* <DEDUP_REMOVED lines=21> */
.L_x_1287:
[----:B------:R-:W-:Y:S05]  /*39b60*/  BSYNC.RECONVERGENT B7 ;  /* 0x0000000000077941 */ /* 0x000fea0003800200 */
.L_x_1286:
        /* <DEDUP_REMOVED lines=19> */
.L_x_1289:
[----:B------:R-:W-:Y:S05]  /*39ca0*/  BSYNC.RECONVERGENT B7 ;  /* 0x0000000000077941 */ /* 0x000fea0003800200 */
.L_x_1288:
        /* <DEDUP_REMOVED lines=30> */
[C---:B------:R-:W-:Y:S01]  /*39e90*/  FMUL R9, R8.reuse, 0.25 ;  /* 0x3e80000008097820 */ /* 0x040fe20000400000 */
[----:B------:R-:W-:Y:S01]  /*39ea0*/  FADD R6, R61, R4 ;  /* 0x000000043d067221 */ /* 0x000fe20000000000 */
[----:B------:R-:W-:Y:S01]  /*39eb0*/  FMUL R4, R7, 0.25 ;  /* 0x3e80000007047820 */ /* 0x000fe20000400000 */
[----:B------:R-:W-:Y:S01]  /*39ec0*/  FFMA R24, R5, 0.10000000149011611938, RZ ;  /* 0x3dcccccd05187823 */ /* 0x000fe200000000ff */
[----:B------:R-:W-:Y:S01]  /*39ed0*/  FMUL R19, R8, R9 ;  /* 0x0000000908137220 */ /* 0x000fe20000400000 */
[----:B------:R-:W-:Y:S01]  /*39ee0*/  FMUL R9, R6, 1.0833333730697631836 ;  /* 0x3f8aaaab06097820 */ /* 0x000fe20000400000 */
[----:B------:R-:W-:Y:S01]  /*39ef0*/  FFMA R4, R7, R4, R0 ;  /* 0x0000000407047223 */ /* 0x000fe20000000000 */
[----:B------:R-:W-:Y:S02]  /*39f00*/  FFMA R8, -R20, R24, 0.10000000149011611938 ;  /* 0x3dcccccd14087423 */ /* 0x000fe40000000118 */
        /* <DEDUP_REMOVED lines=8> */
.L_x_1291:
[----:B------:R-:W-:Y:S05]  /*39f90*/  BSYNC.RECONVERGENT B7 ;  /* 0x0000000000077941 */ /* 0x000fea0003800200 */
.L_x_1290:
        /* <DEDUP_REMOVED lines=17> */
.L_x_1293:
[----:B------:R-:W-:Y:S05]  /*3a0b0*/  BSYNC.RECONVERGENT B7 ;  /* 0x0000000000077941 */ /* 0x000fea0003800200 */
.L_x_1292:
        /* <DEDUP_REMOVED lines=17> */
.L_x_1295:
[----:B------:R-:W-:Y:S05]  /*3a1d0*/  BSYNC.RECONVERGENT B7 ;  /* 0x0000000000077941 */ /* 0x000fea0003800200 */
.L_x_1294:
        /* <DEDUP_REMOVED lines=16> */
.L_x_1297:
[----:B------:R-:W-:Y:S05]  /*3a2e0*/  BSYNC.RECONVERGENT B7 ;  /* 0x0000000000077941 */ /* 0x000fea0003800200 */
.L_x_1296:
        /* <DEDUP_REMOVED lines=21> */
.L_x_1299:
[----:B------:R-:W-:Y:S05]  /*3a440*/  BSYNC.RECONVERGENT B7 ;  /* 0x0000000000077941 */ /* 0x000fea0003800200 */
.L_x_1298:
[----:B------:R-:W0:Y:S01]  /*3a450*/  MUFU.RCP R7, R20 ;  /* 0x0000001400077308 */ /* 0x000e220000001000 */
[----:B------:R-:W-:Y:S01]  /*3a460*/  FADD R9, R43, R43 ;  /* 0x0000002b2b097221 */ /* 0x000fe20000000000 */
[----:B------:R-:W-:Y:S01]  /*3a470*/  FMUL R109, R109, R0 ;  /* 0x000000006d6d7220 */ /* 0x000fe20000400000 */
[----:B------:R-:W-:Y:S02]  /*3a480*/  BSSY.RECONVERGENT B7, `(.L_x_1300) ;  /* 0x0000010000077945 */ /* 0x000fe40003800200 */
[----:B------:R-:W-:Y:S01]  /*3a490*/  FFMA R24, R2, 5, R9 ;  /* 0x40a0000002187823 */ /* 0x000fe20000000009 */
[----:B------:R-:W-:Y:S02]  /*3a4a0*/  FFMA R3, R4, R3, R109 ;  /* 0x0000000304037223 */ /* 0x000fe4000000006d */
[----:B------:R-:W1:Y:S01]  /*3a4b0*/  FCHK P0, R5, R20 ;  /* 0x0000001405007302 */ /* 0x000e620000000000 */
[----:B------:R-:W-:Y:S01]  /*3a4c0*/  FADD R24, -R61, R24 ;  /* 0x000000183d187221 */ /* 0x000fe20000000100 */
        /* <DEDUP_REMOVED lines=11> */
.L_x_1301:
[----:B------:R-:W-:Y:S05]  /*3a580*/  BSYNC.RECONVERGENT B7 ;  /* 0x0000000000077941 */ /* 0x000fea0003800200 */
.L_x_1300:
        /* <DEDUP_REMOVED lines=46> */
.L_x_1303:
[----:B------:R-:W-:Y:S05]  /*3a870*/  BSYNC.RECONVERGENT B7 ;  /* 0x0000000000077941 */ /* 0x000fea0003800200 */
.L_x_1302:
        /* <DEDUP_REMOVED lines=17> */
.L_x_1305:
[----:B------:R-:W-:Y:S05]  /*3a990*/  BSYNC.RECONVERGENT B7 ;  /* 0x0000000000077941 */ /* 0x000fea0003800200 */
.L_x_1304:
        /* <DEDUP_REMOVED lines=17> */
.L_x_1307:
[----:B------:R-:W-:Y:S05]  /*3aab0*/  BSYNC.RECONVERGENT B7 ;  /* 0x0000000000077941 */ /* 0x000fea0003800200 */
.L_x_1306:
        /* <DEDUP_REMOVED lines=16> */
.L_x_1309:
[----:B------:R-:W-:Y:S05]  /*3abc0*/  BSYNC.RECONVERGENT B7 ;  /* 0x0000000000077941 */ /* 0x000fea0003800200 */
.L_x_1308:
        /* <DEDUP_REMOVED lines=21> */
.L_x_1311:
[----:B------:R-:W-:Y:S05]  /*3ad20*/  BSYNC.RECONVERGENT B7 ;  /* 0x0000000000077941 */ /* 0x000fea0003800200 */
.L_x_1310:
[----:B------:R-:W0:Y:S01]  /*3ad30*/  MUFU.RCP R0, R21 ;  /* 0x0000001500007308 */ /* 0x000e220000001000 */
[----:B------:R-:W-:Y:S01]  /*3ad40*/  FMUL R6, R109, R17 ;  /* 0x000000116d067220 */ /* 0x000fe20000400000 */
[----:B------:R-:W-:Y:S03]  /*3ad50*/  BSSY.RECONVERGENT B7, `(.L_x_1312) ;  /* 0x0000011000077945 */ /* 0x000fe60003800200 */
[----:B------:R-:W-:-:S03]  /*3ad60*/  FFMA R4, R19, R4, R6 ;  /* 0x0000000413047223 */ /* 0x000fc60000000006 */
[----:B------:R-:W1:Y:S01]  /*3ad70*/  FCHK P0, R20, R21 ;  /* 0x0000001514007302 */ /* 0x000e620000000000 */
[----:B0-----:R-:W-:-:S04]  /*3ad80*/  FFMA R7, -R21, R0, 1 ;  /* 0x3f80000015077423 */ /* 0x001fc80000000100 */
[----:B------:R-:W-:Y:S01]  /*3ad90*/  FFMA R7, R0, R7, R0 ;  /* 0x0000000700077223 */ /* 0x000fe20000000000 */
[----:B------:R-:W-:-:S03]  /*3ada0*/  FADD R0, R42, R42 ;  /* 0x0000002a2a007221 */ /* 0x000fc60000000000 */
[----:B------:R-:W-:Y:S01]  /*3adb0*/  FFMA R22, R7, R20, RZ ;  /* 0x0000001407167223 */ /* 0x000fe200000000ff */
[----:B------:R-:W-:-:S03]  /*3adc0*/  FFMA R23, R95, 5, R0 ;  /* 0x40a000005f177823 */ /* 0x000fc60000000000 */
[----:B------:R-:W-:Y:S01]  /*3add0*/  FFMA R17, -R21, R22, R20 ;  /* 0x0000001615117223 */ /* 0x000fe20000000114 */
[----:B------:R-:W-:-:S03]  /*3ade0*/  FADD R23, -R62, R23 ;  /* 0x000000173e177221 */ /* 0x000fc60000000100 */
[----:B------:R-:W-:Y:S01]  /*3adf0*/  FFMA R109, R7, R17, R22 ;  /* 0x00000011076d7223 */ /* 0x000fe20000000016 */
[----:B------:R-:W-:Y:S01]  /*3ae00*/  FMUL R17, R23, 0.16666667163372039795 ;  /* 0x3e2aaaab17117820 */ /* 0x000fe20000400000 */
[----:B-1----:R-:W-:Y:S06]  /*3ae10*/  @!P0 BRA `(.L_x_1313) ;  /* 0x0000000000108947 */ /* 0x002fec0003800000 */
[----:B------:R-:W-:Y:S02]  /*3ae20*/  MOV R7, R20 ;  /* 0x0000001400077202 */ /* 0x000fe40000000f00 */
[----:B------:R-:W-:Y:S02]  /*3ae30*/  MOV R6, R21 ;  /* 0x0000001500067202 */ /* 0x000fe40000000f00 */
[----:B------:R-:W-:-:S07]  /*3ae40*/  MOV R108, 0x3ae60 ;  /* 0x0003ae60006c7802 */ /* 0x000fce0000000f00 */
[----:B------:R-:W-:Y:S05]  /*3ae50*/  CALL.REL.NOINC `($__internal_2_$__cuda_sm3x_div_rn_noftz_f32_slowpath) ;  /* 0x0000018400a07944 */ /* 0x000fea0003c00000 */
.L_x_1313:
[----:B------:R-:W-:Y:S05]  /*3ae60*/  BSYNC.RECONVERGENT B7 ;  /* 0x0000000000077941 */ /* 0x000fea0003800200 */
.L_x_1312:
        /* <DEDUP_REMOVED lines=27> */
[----:B0-----:R-:W-:-:S04]  /*3b020*/  FFMA R21, -R25, R20, 1 ;  /* 0x3f80000019157423 */ /* 0x001fc80000000114 */
[----:B------:R-:W-:Y:S01]  /*3b030*/  FFMA R6, R20, R21, R20 ;  /* 0x0000001514067223 */ /* 0x000fe20000000014 */
[----:B------:R-:W-:Y:S01]  /*3b040*/  FADD R20, -R47, R65 ;  /* 0x000000412f147221 */ /* 0x000fe20000000100 */
[----:B------:R-:W-:Y:S02]  /*3b050*/  FADD R21, R60, R19 ;  /* 0x000000133c157221 */ /* 0x000fe40000000000 */
[----:B------:R-:W-:Y:S01]  /*3b060*/  FFMA R27, R6, 0.10000000149011611938, RZ ;  /* 0x3dcccccd061b7823 */ /* 0x000fe200000000ff */
[C---:B------:R-:W-:Y:S01]  /*3b070*/  FMUL R19, R20.reuse, 0.25 ;  /* 0x3e80000014137820 */ /* 0x040fe20000400000 */
[----:B------:R-:W-:Y:S02]  /*3b080*/  FMUL R22, R21, 1.0833333730697631836 ;  /* 0x3f8aaaab15167820 */ /* 0x000fe40000400000 */
        /* <DEDUP_REMOVED lines=10> */
.L_x_1315:
[----:B------:R-:W-:Y:S05]  /*3b130*/  BSYNC.RECONVERGENT B7 ;  /* 0x0000000000077941 */ /* 0x000fea0003800200 */
.L_x_1314:
        /* <DEDUP_REMOVED lines=17> */
.L_x_1317:
[----:B------:R-:W-:Y:S05]  /*3b250*/  BSYNC.RECONVERGENT B7 ;  /* 0x0000000000077941 */ /* 0x000fea0003800200 */
.L_x_1316:
        /* <DEDUP_REMOVED lines=17> */
.L_x_1319:
[----:B------:R-:W-:Y:S05]  /*3b370*/  BSYNC.RECONVERGENT B7 ;  /* 0x0000000000077941 */ /* 0x000fea0003800200 */
.L_x_1318:
        /* <DEDUP_REMOVED lines=16> */
.L_x_1321:
[----:B------:R-:W-:Y:S05]  /*3b480*/  BSYNC.RECONVERGENT B7 ;  /* 0x0000000000077941 */ /* 0x000fea0003800200 */
.L_x_1320:
        /* <DEDUP_REMOVED lines=20> */
.L_x_1323:
[----:B------:R-:W-:Y:S05]  /*3b5d0*/  BSYNC.RECONVERGENT B7 ;  /* 0x0000000000077941 */ /* 0x000fea0003800200 */
.L_x_1322:
        /* <DEDUP_REMOVED lines=18> */
.L_x_1325:
[----:B------:R-:W-:Y:S05]  /*3b700*/  BSYNC.RECONVERGENT B7 ;  /* 0x0000000000077941 */ /* 0x000fea0003800200 */
.L_x_1324:
        /* <DEDUP_REMOVED lines=44> */
.L_x_1327:
[----:B------:R-:W-:Y:S05]  /*3b9d0*/  BSYNC.RECONVERGENT B7 ;  /* 0x0000000000077941 */ /* 0x000fea0003800200 */
.L_x_1326:
        /* <DEDUP_REMOVED lines=17> */
.L_x_1329:
[----:B------:R-:W-:Y:S05]  /*3baf0*/  BSYNC.RECONVERGENT B7 ;  /* 0x0000000000077941 */ /* 0x000fea0003800200 */
.L_x_1328:
        /* <DEDUP_REMOVED lines=17> */
.L_x_1331:
[----:B------:R-:W-:Y:S05]  /*3bc10*/  BSYNC.RECONVERGENT B7 ;  /* 0x0000000000077941 */ /* 0x000fea0003800200 */
.L_x_1330:
        /* <DEDUP_REMOVED lines=16> */
.L_x_1333:
[----:B------:R-:W-:Y:S05]  /*3bd20*/  BSYNC.RECONVERGENT B7 ;  /* 0x0000000000077941 */ /* 0x000fea0003800200 */
.L_x_1332:
        /* <DEDUP_REMOVED lines=20> */
.L_x_1335:
[----:B------:R-:W-:Y:S05]  /*3be70*/  BSYNC.RECONVERGENT B7 ;  /* 0x0000000000077941 */ /* 0x000fea0003800200 */
.L_x_1334:
        /* <DEDUP_REMOVED lines=18> */
.L_x_1337:
[----:B------:R-:W-:Y:S05]  /*3bfa0*/  BSYNC.RECONVERGENT B7 ;  /* 0x0000000000077941 */ /* 0x000fea0003800200 */
.L_x_1336:
        /* <DEDUP_REMOVED lines=12> */
[----:B------:R-:W-:-:S04]  /*3c070*/  FMUL R7, R6, 1.0833333730697631836 ;  /* 0x3f8aaaab06077820 */ /* 0x000fc80000400000 */
[----:B------:R-:W-:Y:S01]  /*3c080*/  FFMA R7, R6, R7, R13 ;  /* 0x0000000706077223 */ /* 0x000fe2000000000d */
[----:B------:R-:W-:Y:S01]  /*3c090*/  FADD R6, -R14, R63 ;  /* 0x0000003f0e067221 */ /* 0x000fe20000000100 */
[----:B------:R-:W-:Y:S02]  /*3c0a0*/  FFMA R13, R45, -4, R20 ;  /* 0xc08000002d0d7823 */ /* 0x000fe40000000014 */
[----:B------:R-:W-:Y:S01]  /*3c0b0*/  FADD R7, R7, 9.9999999747524270788e-07 ;  /* 0x358637bd07077421 */ /* 0x000fe20000000000 */
[----:B------:R-:W-:Y:S01]  /*3c0c0*/  FADD R6, R45, R6 ;  /* 0x000000062d067221 */ /* 0x000fe20000000000 */
[----:B------:R-:W-:Y:S01]  /*3c0d0*/  FADD R19, R58, R13 ;  /* 0x0000000d3a137221 */ /* 0x000fe20000000000 */
[----:B------:R-:W-:Y:S01]  /*3c0e0*/  FADD R13, R99, -R12 ;  /* 0x8000000c630d7221 */ /* 0x000fe20000000000 */
[----:B------:R-:W-:Y:S01]  /*3c0f0*/  FMUL R21, R7, R7 ;  /* 0x0000000707157220 */ /* 0x000fe20000400000 */
[----:B------:R-:W-:Y:S01]  /*3c100*/  FMUL R7, R6, 1.0833333730697631836 ;  /* 0x3f8aaaab06077820 */ /* 0x000fe20000400000 */
[----:B------:R-:W-:-:S02]  /*3c110*/  FMUL R20, R19, 0.25 ;  /* 0x3e80000013147820 */ /* 0x000fc40000400000 */
[----:B------:R-:W0:Y:S01]  /*3c120*/  MUFU.RCP R18, R21 ;  /* 0x0000001500127308 */ /* 0x000e220000001000 */
[----:B------:R-:W-:Y:S01]  /*3c130*/  FMUL R7, R6, R7 ;  /* 0x0000000706077220 */ /* 0x000fe20000400000 */
[----:B------:R-:W-:Y:S01]  /*3c140*/  FADD R6, -R45, R63 ;  /* 0x0000003f2d067221 */ /* 0x000fe20000000100 */
[----:B------:R-:W-:-:S05]  /*3c150*/  FMUL R22, R19, R20 ;  /* 0x0000001413167220 */ /* 0x000fca0000400000 */
[----:B------:R-:W1:Y:S01]  /*3c160*/  FCHK P0, R24, R21 ;  /* 0x0000001518007302 */ /* 0x000e620000000000 */
        /* <DEDUP_REMOVED lines=16> */
.L_x_1339:
[----:B------:R-:W-:Y:S05]  /*3c270*/  BSYNC.RECONVERGENT B7 ;  /* 0x0000000000077941 */ /* 0x000fea0003800200 */
.L_x_1338:
        /* <DEDUP_REMOVED lines=17> */
.L_x_1341:
[----:B------:R-:W-:Y:S05]  /*3c390*/  BSYNC.RECONVERGENT B7 ;  /* 0x0000000000077941 */ /* 0x000fea0003800200 */
.L_x_1340:
        /* <DEDUP_REMOVED lines=17> */
.L_x_1343:
[----:B------:R-:W-:Y:S05]  /*3c4b0*/  BSYNC.RECONVERGENT B7 ;  /* 0x0000000000077941 */ /* 0x000fea0003800200 */
.L_x_1342:
        /* <DEDUP_REMOVED lines=16> */
.L_x_1345:
[----:B------:R-:W-:Y:S05]  /*3c5c0*/  BSYNC.RECONVERGENT B7 ;  /* 0x0000000000077941 */ /* 0x000fea0003800200 */
.L_x_1344:
[----:B------:R-:W0:Y:S01]  /*3c5d0*/  MUFU.RCP R6, R17 ;  /* 0x0000001100067308 */ /* 0x000e220000001000 */
[----:B------:R-:W-:Y:S01]  /*3c5e0*/  FADD R18, R52, R52 ;  /* 0x0000003434127221 */ /* 0x000fe20000000000 */
[----:B------:R-:W-:Y:S01]  /*3c5f0*/  FFMA R19, R99, 5, -R63 ;  /* 0x40a0000063137823 */ /* 0x000fe2000000083f */
        /* <DEDUP_REMOVED lines=17> */
.L_x_1347:
[----:B------:R-:W-:Y:S05]  /*3c710*/  BSYNC.RECONVERGENT B7 ;  /* 0x0000000000077941 */ /* 0x000fea0003800200 */
.L_x_1346:
        /* <DEDUP_REMOVED lines=18> */
.L_x_1349:
[----:B------:R-:W-:Y:S05]  /*3c840*/  BSYNC.RECONVERGENT B7 ;  /* 0x0000000000077941 */ /* 0x000fea0003800200 */
.L_x_1348:
        /* <DEDUP_REMOVED lines=21> */
[----:B------:R-:W-:Y:S01]  /*3c9a0*/  FADD R7, -R11, R64 ;  /* 0x000000400b077221 */ /* 0x000fe20000000100 */
        /* <DEDUP_REMOVED lines=22> */
.L_x_1351:
[----:B------:R-:W-:Y:S05]  /*3cb10*/  BSYNC.RECONVERGENT B7 ;  /* 0x0000000000077941 */ /* 0x000fea0003800200 */
.L_x_1350:
        /* <DEDUP_REMOVED lines=17> */
.L_x_1353:
[----:B------:R-:W-:Y:S05]  /*3cc30*/  BSYNC.RECONVERGENT B7 ;  /* 0x0000000000077941 */ /* 0x000fea0003800200 */
.L_x_1352:
        /* <DEDUP_REMOVED lines=17> */
.L_x_1355:
[----:B------:R-:W-:Y:S05]  /*3cd50*/  BSYNC.RECONVERGENT B7 ;  /* 0x0000000000077941 */ /* 0x000fea0003800200 */
.L_x_1354:
        /* <DEDUP_REMOVED lines=16> */
.L_x_1357:
[----:B------:R-:W-:Y:S05]  /*3ce60*/  BSYNC.RECONVERGENT B7 ;  /* 0x0000000000077941 */ /* 0x000fea0003800200 */
.L_x_1356:
        /* <DEDUP_REMOVED lines=20> */
.L_x_1359:
[----:B------:R-:W-:Y:S05]  /*3cfb0*/  BSYNC.RECONVERGENT B7 ;  /* 0x0000000000077941 */ /* 0x000fea0003800200 */
.L_x_1358:
        /* <DEDUP_REMOVED lines=18> */
.L_x_1361:
[----:B------:R-:W-:Y:S05]  /*3d0e0*/  BSYNC.RECONVERGENT B7 ;  /* 0x0000000000077941 */ /* 0x000fea0003800200 */
.L_x_1360:
        /* <DEDUP_REMOVED lines=44> */
.L_x_1363:
[----:B------:R-:W-:Y:S05]  /*3d3b0*/  BSYNC.RECONVERGENT B7 ;  /* 0x0000000000077941 */ /* 0x000fea0003800200 */
.L_x_1362:
        /* <DEDUP_REMOVED lines=17> */
.L_x_1365:
[----:B------:R-:W-:Y:S05]  /*3d4d0*/  BSYNC.RECONVERGENT B7 ;  /* 0x0000000000077941 */ /* 0x000fea0003800200 */
.L_x_1364:
        /* <DEDUP_REMOVED lines=17> */
.L_x_1367:
[----:B------:R-:W-:Y:S05]  /*3d5f0*/  BSYNC.RECONVERGENT B7 ;  /* 0x0000000000077941 */ /* 0x000fea0003800200 */
.L_x_1366:
        /* <DEDUP_REMOVED lines=16> */
.L_x_1369:
[----:B------:R-:W-:Y:S05]  /*3d700*/  BSYNC.RECONVERGENT B7 ;  /* 0x0000000000077941 */ /* 0x000fea0003800200 */
.L_x_1368:
        /* <DEDUP_REMOVED lines=20> */
.L_x_1371:
[----:B------:R-:W-:Y:S05]  /*3d850*/  BSYNC.RECONVERGENT B7 ;  /* 0x0000000000077941 */ /* 0x000fea0003800200 */
.L_x_1370:
        /* <DEDUP_REMOVED lines=18> */
.L_x_1373:
[----:B------:R-:W-:Y:S05]  /*3d980*/  BSYNC.RECONVERGENT B7 ;  /* 0x0000000000077941 */ /* 0x000fea0003800200 */
.L_x_1372:
        /* <DEDUP_REMOVED lines=44> */
.L_x_1375:
[----:B------:R-:W-:Y:S05]  /*3dc50*/  BSYNC.RECONVERGENT B7 ;  /* 0x0000000000077941 */ /* 0x000fea0003800200 */
.L_x_1374:
        /* <DEDUP_REMOVED lines=17> */
.L_x_1377:
[----:B------:R-:W-:Y:S05]  /*3dd70*/  BSYNC.RECONVERGENT B7 ;  /* 0x0000000000077941 */ /* 0x000fea0003800200 */
.L_x_1376:
        /* <DEDUP_REMOVED lines=17> */
.L_x_1379:
[----:B------:R-:W-:Y:S05]  /*3de90*/  BSYNC.RECONVERGENT B7 ;  /* 0x0000000000077941 */ /* 0x000fea0003800200 */
.L_x_1378:
        /* <DEDUP_REMOVED lines=16> */
.L_x_1381:
[----:B------:R-:W-:Y:S05]  /*3dfa0*/  BSYNC.RECONVERGENT B7 ;  /* 0x0000000000077941 */ /* 0x000fea0003800200 */
.L_x_1380:
        /* <DEDUP_REMOVED lines=20> */
.L_x_1383:
[----:B------:R-:W-:Y:S05]  /*3e0f0*/  BSYNC.RECONVERGENT B7 ;  /* 0x0000000000077941 */ /* 0x000fea0003800200 */
.L_x_1382:
[----:B------:R-:W0:Y:S01]  /*3e100*/  MUFU.RCP R7, R12 ;  /* 0x0000000c00077308 */ /* 0x000e220000001000 */
[----:B------:R-:W-:Y:S01]  /*3e110*/  FFMA R16, R42, 5, R5 ;  /* 0x40a000002a107823 */ /* 0x000fe20000000005 */
[----:B------:R-:W-:Y:S03]  /*3e120*/  BSSY.RECONVERGENT B7, `(.L_x_1384) ;  /* 0x0000010000077945 */ /* 0x000fe60003800200 */
[----:B------:R-:W-:-:S03]  /*3e130*/  FADD R16, -R55, R16 ;  /* 0x0000001037107221 */ /* 0x000fc60000000100 */
[----:B------:R-:W1:Y:S01]  /*3e140*/  FCHK P0, R10, R12 ;  /* 0x0000000c0a007302 */ /* 0x000e620000000000 */
        /* <DEDUP_REMOVED lines=13> */
.L_x_1385:
[----:B------:R-:W-:Y:S05]  /*3e220*/  BSYNC.RECONVERGENT B7 ;  /* 0x0000000000077941 */ /* 0x000fea0003800200 */
.L_x_1384:
        /* <DEDUP_REMOVED lines=19> */
.L_x_1387:
[----:B------:R-:W-:Y:S05]  /*3e360*/  BSYNC.RECONVERGENT B7 ;  /* 0x0000000000077941 */ /* 0x000fea0003800200 */
.L_x_1386:
        /* <DEDUP_REMOVED lines=11> */
.L_x_1389:
[----:B-1----:R-:W-:Y:S01]  /*3e420*/  FMUL.FTZ R5, R6, R7 ;  /* 0x0000000706057220 */ /* 0x002fe20000410000 */
[----:B------:R-:W-:-:S03]  /*3e430*/  FMUL.FTZ R7, R7, 0.5 ;  /* 0x3f00000007077820 */ /* 0x000fc60000410000 */
[----:B------:R-:W-:-:S04]  /*3e440*/  FFMA R6, -R5, R5, R6 ;  /* 0x0000000505067223 */ /* 0x000fc80000000106 */
[----:B------:R-:W-:-:S07]  /*3e450*/  FFMA R5, R6, R7, R5 ;  /* 0x0000000706057223 */ /* 0x000fce0000000005 */
.L_x_1390:
[----:B------:R-:W-:Y:S05]  /*3e460*/  BSYNC.RECONVERGENT B1 ;  /* 0x0000000000017941 */ /* 0x000fea0003800200 */
.L_x_1388:
        /* <DEDUP_REMOVED lines=14> */
.L_x_1392:
[----:B------:R-:W-:Y:S05]  /*3e550*/  BSYNC.RECONVERGENT B7 ;  /* 0x0000000000077941 */ /* 0x000fea0003800200 */
.L_x_1391:
        /* <DEDUP_REMOVED lines=10> */
.L_x_1394:
[----:B-1----:R-:W-:Y:S01]  /*3e600*/  FMUL.FTZ R21, R6, R7 ;  /* 0x0000000706157220 */ /* 0x002fe20000410000 */
[----:B------:R-:W-:-:S03]  /*3e610*/  FMUL.FTZ R7, R7, 0.5 ;  /* 0x3f00000007077820 */ /* 0x000fc60000410000 */
[----:B------:R-:W-:-:S04]  /*3e620*/  FFMA R6, -R21, R21, R6 ;  /* 0x0000001515067223 */ /* 0x000fc80000000106 */
[----:B------:R-:W-:-:S07]  /*3e630*/  FFMA R21, R6, R7, R21 ;  /* 0x0000000706157223 */ /* 0x000fce0000000015 */
.L_x_1395:
[----:B------:R-:W-:Y:S05]  /*3e640*/  BSYNC.RECONVERGENT B1 ;  /* 0x0000000000017941 */ /* 0x000fea0003800200 */
.L_x_1393:
        /* <DEDUP_REMOVED lines=26> */
.L_x_1399:
[----:B------:R-:W-:Y:S05]  /*3e7f0*/  BSYNC.RECONVERGENT B8 ;  /* 0x0000000000087941 */ /* 0x000fea0003800200 */
.L_x_1398:
[----:B------:R-:W-:-:S04]  /*3e800*/  FADD R109, R11, R109 ;  /* 0x0000006d0b6d7221 */ /* 0x000fc80000000000 */
[----:B------:R-:W-:-:S05]  /*3e810*/  FMUL R109, R109, 0.5 ;  /* 0x3f0000006d6d7820 */ /* 0x000fca0000400000 */
[----:B------:R-:W-:-:S07]  /*3e820*/  FSEL R25, R109, -R109, P4 ;  /* 0x8000006d6d197208 */ /* 0x000fce0002000000 */
.L_x_1397:
[----:B------:R-:W-:Y:S05]  /*3e830*/  BSYNC.RECONVERGENT B7 ;  /* 0x0000000000077941 */ /* 0x000fea0003800200 */
.L_x_1396:
        /* <DEDUP_REMOVED lines=18> */
.L_x_1403:
[----:B------:R-:W-:Y:S05]  /*3e960*/  BSYNC.RECONVERGENT B8 ;  /* 0x0000000000087941 */ /* 0x000fea0003800200 */
.L_x_1402:
[----:B------:R-:W-:-:S04]  /*3e970*/  FADD R109, R11, R109 ;  /* 0x0000006d0b6d7221 */ /* 0x000fc80000000000 */
[----:B------:R-:W-:-:S05]  /*3e980*/  FMUL R109, R109, 0.5 ;  /* 0x3f0000006d6d7820 */ /* 0x000fca0000400000 */
[----:B------:R-:W-:-:S07]  /*3e990*/  FSEL R26, R109, -R109, P4 ;  /* 0x8000006d6d1a7208 */ /* 0x000fce0002000000 */
.L_x_1401:
[----:B------:R-:W-:Y:S05]  /*3e9a0*/  BSYNC.RECONVERGENT B7 ;  /* 0x0000000000077941 */ /* 0x000fea0003800200 */
.L_x_1400:
        /* <DEDUP_REMOVED lines=26> */
.L_x_1405:
[----:B------:R-:W-:Y:S05]  /*3eb50*/  BSYNC.RECONVERGENT B7 ;  /* 0x0000000000077941 */ /* 0x000fea0003800200 */
.L_x_1404:
        /* <DEDUP_REMOVED lines=26> */
.L_x_1407:
[----:B------:R-:W-:Y:S05]  /*3ed00*/  BSYNC.RECONVERGENT B7 ;  /* 0x0000000000077941 */ /* 0x000fea0003800200 */
.L_x_1406:
        /* <DEDUP_REMOVED lines=17> */
.L_x_1409:
[----:B------:R-:W-:Y:S05]  /*3ee20*/  BSYNC.RECONVERGENT B7 ;  /* 0x0000000000077941 */ /* 0x000fea0003800200 */
.L_x_1408:
[----:B------:R-:W0:Y:S01]  /*3ee30*/  MUFU.RCP R6, R27 ;  /* 0x0000001b00067308 */ /* 0x000e220000001000 */
[----:B------:R-:W-:Y:S01]  /*3ee40*/  FFMA R10, R10, 0.5, R11 ;  /* 0x3f0000000a0a7823 */ /* 0x000fe2000000000b */
[----:B------:R-:W-:Y:S01]  /*3ee50*/  BSSY.RECONVERGENT B7, `(.L_x_1410) ;  /* 0x0000015000077945 */ /* 0x000fe20003800200 */
[C---:B------:R-:W-:Y:S01]  /*3ee60*/  FMUL R14, R32.reuse, R23 ;  /* 0x00000017200e7220 */ /* 0x040fe20000400000 */
[----:B------:R-:W-:Y:S01]  /*3ee70*/  FFMA R12, R32, R22, R3 ;  /* 0x00000016200c7223 */ /* 0x000fe20000000003 */
[----:B------:R-:W-:Y:S01]  /*3ee80*/  FADD R109, R10, R109 ;  /* 0x0000006d0a6d7221 */ /* 0x000fe20000000000 */
[----:B------:R-:W-:Y:S02]  /*3ee90*/  FMUL R11, R32, R21 ;  /* 0x00000015200b7220 */ /* 0x000fe40000400000 */
[----:B------:R-:W1:Y:S01]  /*3eea0*/  FCHK P0, R0, R27 ;  /* 0x0000001b00007302 */ /* 0x000e620000000000 */
[----:B------:R-:W-:-:S04]  /*3eeb0*/  FADD R109, R109, R8 ;  /* 0x000000086d6d7221 */ /* 0x000fc80000000000 */
[----:B------:R-:W-:Y:S01]  /*3eec0*/  FMUL R109, R28, R109 ;  /* 0x0000006d1c6d7220 */ /* 0x000fe20000400000 */
[----:B0-----:R-:W-:-:S03]  /*3eed0*/  FFMA R7, -R27, R6, 1 ;  /* 0x3f8000001b077423 */ /* 0x001fc60000000106 */
[----:B------:R-:W-:Y:S01]  /*3eee0*/  FMUL R10, R32, R109 ;  /* 0x0000006d200a7220 */ /* 0x000fe20000400000 */
        /* <DEDUP_REMOVED lines=10> */
[----:B------:R-:W-:-:S07]  /*3ef90*/  MOV R6, R109 ;  /* 0x0000006d00067202 */ /* 0x000fce0000000f00 */
.L_x_1411:
[----:B------:R-:W-:Y:S05]  /*3efa0*/  BSYNC.RECONVERGENT B7 ;  /* 0x0000000000077941 */ /* 0x000fea0003800200 */
.L_x_1410:
        /* <DEDUP_REMOVED lines=43> */
.L_x_1413:
[----:B------:R-:W-:Y:S05]  /*3f260*/  BSYNC.RECONVERGENT B7 ;  /* 0x0000000000077941 */ /* 0x000fea0003800200 */
.L_x_1412:
[----:B------:R-:W-:Y:S01]  /*3f270*/  FMNMX R106, R104, 9.9999999600419720025e-13, !PT ;  /* 0x2b8cbccc686a7809 */ /* 0x000fe20007800000 */
[----:B------:R-:W-:Y:S01]  /*3f280*/  FADD R6, |R34|, |R31| ;  /* 0x4000001f22067221 */ /* 0x000fe20000000200 */
[----:B------:R-:W-:Y:S01]  /*3f290*/  FADD R8, -R29, R102 ;  /* 0x000000661d087221 */ /* 0x000fe20000000100 */
        /* <DEDUP_REMOVED lines=20> */
.L_x_1415:
[----:B------:R-:W-:Y:S05]  /*3f3e0*/  BSYNC.RECONVERGENT B7 ;  /* 0x0000000000077941 */ /* 0x000fea0003800200 */
.L_x_1414:
        /* <DEDUP_REMOVED lines=17> */
.L_x_1417:
[----:B------:R-:W-:Y:S05]  /*3f500*/  BSYNC.RECONVERGENT B7 ;  /* 0x0000000000077941 */ /* 0x000fea0003800200 */
.L_x_1416:
        /* <DEDUP_REMOVED lines=16> */
.L_x_1419:
[----:B------:R-:W-:Y:S05]  /*3f610*/  BSYNC.RECONVERGENT B7 ;  /* 0x0000000000077941 */ /* 0x000fea0003800200 */
.L_x_1418:
[----:B------:R-:W-:Y:S01]  /*3f620*/  FMUL R7, R17, R25 ;  /* 0x0000001911077220 */ /* 0x000fe20000400000 */
[----:B------:R-:W-:Y:S01]  /*3f630*/  FMUL R6, R29, R19 ;  /* 0x000000131d067220 */ /* 0x000fe20000400000 */
[-C--:B------:R-:W-:Y:S01]  /*3f640*/  FMUL R117, R26, R25.reuse ;  /* 0x000000191a757220 */ /* 0x080fe20000400000 */
[-C--:B------:R-:W-:Y:S01]  /*3f650*/  FMUL R111, R9, R25.reuse ;  /* 0x00000019096f7220 */ /* 0x080fe20000400000 */
[----:B------:R-:W-:Y:S01]  /*3f660*/  FFMA R7, R22, R26, -R7 ;  /* 0x0000001a16077223 */ /* 0x000fe20000000807 */
[----:B------:R-:W-:Y:S01]  /*3f670*/  FMUL R6, R6, R25 ;  /* 0x0000001906067220 */ /* 0x000fe20000400000 */
[----:B------:R-:W-:Y:S01]  /*3f680*/  FMUL R104, R29, R20 ;  /* 0x000000141d687220 */ /* 0x000fe20000400000 */
[----:B------:R-:W-:Y:S01]  /*3f690*/  FADD R119, -R18, R15 ;  /* 0x0000000f12777221 */ /* 0x000fe20000000100 */
[----:B------:R-:W-:Y:S01]  /*3f6a0*/  FFMA R114, R106, R117, R7 ;  /* 0x000000756a727223 */ /* 0x000fe20000000007 */
[-C--:B------:R-:W-:Y:S01]  /*3f6b0*/  FFMA R106, R10, R26.reuse, -R111 ;  /* 0x0000001a0a6a7223 */ /* 0x080fe2000000086f */
[----:B------:R-:W-:Y:S01]  /*3f6c0*/  FFMA R6, R13, R26, -R6 ;  /* 0x0000001a0d067223 */ /* 0x000fe20000000806 */
[----:B------:R-:W-:Y:S01]  /*3f6d0*/  FADD R121, -R24, R19 ;  /* 0x0000001318797221 */ /* 0x000fe20000000100 */
[----:B------:R-:W-:Y:S01]  /*3f6e0*/  FMUL R7, R104, R25 ;  /* 0x0000001968077220 */ /* 0x000fe20000400000 */
[----:B------:R-:W-:Y:S01]  /*3f6f0*/  FFMA R119, R119, R117, R106 ;  /* 0x0000007577777223 */ /* 0x000fe2000000006a */
[----:B------:R-:W-:Y:S01]  /*3f700*/  FFMA R106, R29, R17, R0 ;  /* 0x000000111d6a7223 */ /* 0x000fe20000000000 */
[----:B------:R-:W-:Y:S01]  /*3f710*/  FFMA R121, R121, R117, R6 ;  /* 0x0000007579797223 */ /* 0x000fe20000000006 */
[----:B------:R-:W-:Y:S01]  /*3f720*/  FMUL R6, R29, R16 ;  /* 0x000000101d067220 */ /* 0x000fe20000400000 */
[----:B------:R-:W-:Y:S01]  /*3f730*/  FADD R125, -R23, R20 ;  /* 0x00000014177d7221 */ /* 0x000fe20000000100 */
[-C--:B------:R-:W-:Y:S01]  /*3f740*/  FFMA R108, R14, R26.reuse, -R7 ;  /* 0x0000001a0e6c7223 */ /* 0x080fe20000000807 */
[-C--:B------:R-:W-:Y:S01]  /*3f750*/  FMUL R7, R106, R25.reuse ;  /* 0x000000196a077220 */ /* 0x080fe20000400000 */
[----:B------:R-:W-:Y:S01]  /*3f760*/  FMUL R6, R6, R25 ;  /* 0x0000001906067220 */ /* 0x000fe20000400000 */
[----:B------:R-:W-:Y:S01]  /*3f770*/  FADD R123, -R22, R17 ;  /* 0x00000011167b7221 */ /* 0x000fe20000000100 */
[-C--:B------:R-:W-:Y:S01]  /*3f780*/  FFMA R125, R125, R117.reuse, R108 ;  /* 0x000000757d7d7223 */ /* 0x080fe2000000006c */
[-C--:B------:R-:W-:Y:S01]  /*3f790*/  FFMA R108, R12, R26.reuse, -R7 ;  /* 0x0000001a0c6c7223 */ /* 0x080fe20000000807 */
[----:B------:R-:W-:Y:S01]  /*3f7a0*/  FFMA R6, R11, R26, -R6 ;  /* 0x0000001a0b067223 */ /* 0x000fe20000000806 */
[----:B------:R-:W-:Y:S01]  /*3f7b0*/  FADD R7, -R21, R16 ;  /* 0x0000001015077221 */ /* 0x000fe20000000100 */
[----:B------:R-:W-:Y:S01]  /*3f7c0*/  FADD R109, R109, R116 ;  /* 0x000000746d6d7221 */ /* 0x000fe20000000000 */
[-C--:B------:R-:W-:Y:S01]  /*3f7d0*/  FFMA R123, R123, R117.reuse, R108 ;  /* 0x000000757b7b7223 */ /* 0x080fe2000000006c */
[----:B------:R-:W-:Y:S01]  /*3f7e0*/  BSSY.RECONVERGENT B2, `(.L_x_1420) ;  /* 0x0000014000027945 */ /* 0x000fe20003800200 */
[----:B------:R-:W-:Y:S01]  /*3f7f0*/  FFMA R117, R7, R117, R6 ;  /* 0x0000007507757223 */ /* 0x000fe20000000006 */
[----:B------:R-:W-:Y:S01]  /*3f800*/  FADD R6, R26, -R25 ;  /* 0x800000191a067221 */ /* 0x000fe20000000000 */
[----:B------:R-:W-:-:S04]  /*3f810*/  FMUL R109, R109, 0.5 ;  /* 0x3f0000006d6d7820 */ /* 0x000fc80000400000 */
[----:B------:R-:W-:Y:S01]  /*3f820*/  FMNMX R7, |R6|, 9.9999999600419720025e-13, !PT ;  /* 0x2b8cbccc06077809 */ /* 0x000fe20007800200 */
[----:B------:R-:W-:-:S03]  /*3f830*/  FMUL.SAT R109, R109, 5 ;  /* 0x40a000006d6d7820 */ /* 0x000fc60000402000 */
[----:B------:R-:W-:Y:S01]  /*3f840*/  LOP3.LUT R108, R7, 0x80000000, R6, 0xb8, !PT ;  /* 0x80000000076c7812 */ /* 0x000fe200078eb806 */
[----:B------:R-:W-:-:S03]  /*3f850*/  FMUL R8, R8, R109 ;  /* 0x0000006d08087220 */ /* 0x000fc60000400000 */
[----:B------:R-:W-:-:S04]  /*3f860*/  IADD3 R6, PT, PT, R108, 0x1800000, RZ ;  /* 0x018000006c067810 */ /* 0x000fc80007ffe0ff */
[----:B------:R-:W-:-:S04]  /*3f870*/  LOP3.LUT R6, R6, 0x7f800000, RZ, 0xc0, !PT ;  /* 0x7f80000006067812 */ /* 0x000fc800078ec0ff */
[----:B------:R-:W-:-:S13]  /*3f880*/  ISETP.GT.U32.AND P0, PT, R6, 0x1ffffff, PT ;  /* 0x01ffffff0600780c */ /* 0x000fda0003f04070 */
[----:B------:R-:W-:Y:S05]  /*3f890*/  @P0 BRA `(.L_x_1421) ;  /* 0x0000000000100947 */ /* 0x000fea0003800000 */
[----:B------:R-:W-:Y:S02]  /*3f8a0*/  MOV R6, R108 ;  /* 0x0000006c00067202 */ /* 0x000fe40000000f00 */
[----:B------:R-:W-:-:S07]  /*3f8b0*/  MOV R108, 0x3f8d0 ;  /* 0x0003f8d0006c7802 */ /* 0x000fce0000000f00 */
[----:B------:R-:W-:Y:S05]  /*3f8c0*/  CALL.REL.NOINC `($__internal_0_$__cuda_sm20_rcp_rn_f32_slowpath) ;  /* 0x0000013400dc7944 */ /* 0x000fea0003c00000 */
[----:B------:R-:W-:Y:S05]  /*3f8d0*/  BRA `(.L_x_1422) ;  /* 0x0000000000107947 */ /* 0x000fea0003800000 */
.L_x_1421:
[----:B------:R-:W0:Y:S02]  /*3f8e0*/  MUFU.RCP R109, R108 ;  /* 0x0000006c006d7308 */ /* 0x000e240000001000 */
[----:B0-----:R-:W-:-:S04]  /*3f8f0*/  FFMA R6, R108, R109, -1 ;  /* 0xbf8000006c067423 */ /* 0x001fc8000000006d */
[----:B------:R-:W-:-:S04]  /*3f900*/  FADD.FTZ R6, -R6, -RZ ;  /* 0x800000ff06067221 */ /* 0x000fc80000010100 */
[----:B------:R-:W-:-:S07]  /*3f910*/  FFMA R109, R109, R6, R109 ;  /* 0x000000066d6d7223 */ /* 0x000fce000000006d */
.L_x_1422:
[----:B------:R-:W-:Y:S05]  /*3f920*/  BSYNC.RECONVERGENT B2 ;  /* 0x0000000000027941 */ /* 0x000fea0003800200 */
.L_x_1420:
        /* <DEDUP_REMOVED lines=25> */
.L_x_1425:
[----:B------:R-:W-:Y:S05]  /*3fac0*/  BSYNC.RECONVERGENT B7 ;  /* 0x0000000000077941 */ /* 0x000fea0003800200 */
.L_x_1424:
        /* <DEDUP_REMOVED lines=17> */
.L_x_1427:
[----:B------:R-:W-:Y:S05]  /*3fbe0*/  BSYNC.RECONVERGENT B7 ;  /* 0x0000000000077941 */ /* 0x000fea0003800200 */
.L_x_1426:
        /* <DEDUP_REMOVED lines=14> */
.L_x_1429:
[----:B------:R-:W-:Y:S05]  /*3fcd0*/  BSYNC.RECONVERGENT B7 ;  /* 0x0000000000077941 */ /* 0x000fea0003800200 */
.L_x_1428:
        /* <DEDUP_REMOVED lines=26> */
.L_x_1423:
        /* <DEDUP_REMOVED lines=17> */
.L_x_1431:
[----:B------:R-:W-:Y:S05]  /*3ff90*/  BSYNC.RECONVERGENT B7 ;  /* 0x0000000000077941 */ /* 0x000fea0003800200 */
.L_x_1430:
        /* <DEDUP_REMOVED lines=16> */
.L_x_1433:
[----:B------:R-:W-:Y:S05]  /*400a0*/  BSYNC.RECONVERGENT B7 ;  /* 0x0000000000077941 */ /* 0x000fea0003800200 */
.L_x_1432:
        /* <DEDUP_REMOVED lines=13> */
.L_x_1435:
[----:B------:R-:W-:Y:S05]  /*40180*/  BSYNC.RECONVERGENT B7 ;  /* 0x0000000000077941 */ /* 0x000fea0003800200 */
.L_x_1434:
[-C--:B------:R-:W-:Y:S01]  /*40190*/  FFMA R3, R30, R4.reuse, -R19 ;  /* 0x000000041e037223 */ /* 0x080fe20000000813 */
[----:B------:R-:W-:Y:S01]  /*401a0*/  FADD R109, -R16, R109 ;  /* 0x0000006d106d7221 */ /* 0x000fe20000000100 */
[----:B------:R-:W-:Y:S01]  /*401b0*/  FFMA R31, R31, R4, -R20 ;  /* 0x000000041f1f7223 */ /* 0x000fe20000000814 */
[----:B------:R-:W-:Y:S01]  /*401c0*/  FADD R6, -R27, R4 ;  /* 0x000000041b067221 */ /* 0x000fe20000000100 */
[--C-:B------:R-:W-:Y:S01]  /*401d0*/  FFMA R5, R4, R102, -R17.reuse ;  /* 0x0000006604057223 */ /* 0x100fe20000000811 */
[----:B------:R-:W-:Y:S01]  /*401e0*/  FADD R0, -R15, R0 ;  /* 0x000000000f007221 */ /* 0x000fe20000000100 */
[-C--:B------:R-:W-:Y:S01]  /*401f0*/  FMUL R4, R3, R26.reuse ;  /* 0x0000001a03047220 */ /* 0x080fe20000400000 */
[-C--:B------:R-:W-:Y:S01]  /*40200*/  FMUL R109, R109, R26.reuse ;  /* 0x0000001a6d6d7220 */ /* 0x080fe20000400000 */
[-C--:B------:R-:W-:Y:S01]  /*40210*/  FFMA R6, R6, R26.reuse, R17 ;  /* 0x0000001a06067223 */ /* 0x080fe20000000011 */
[----:B------:R-:W-:Y:S01]  /*40220*/  FADD R10, -R8, 1 ;  /* 0x3f800000080a7421 */ /* 0x000fe20000000100 */
[-C--:B------:R-:W-:Y:S01]  /*40230*/  FFMA R31, R31, R26.reuse, R104 ;  /* 0x0000001a1f1f7223 */ /* 0x080fe20000000068 */
[-C--:B------:R-:W-:Y:S01]  /*40240*/  FFMA R5, R5, R26.reuse, R106 ;  /* 0x0000001a05057223 */ /* 0x080fe2000000006a */
[----:B------:R-:W-:Y:S01]  /*40250*/  FFMA R0, R0, R26, R9 ;  /* 0x0000001a00007223 */ /* 0x000fe20000000009 */
[C---:B------:R-:W-:Y:S01]  /*40260*/  FFMA R4, R29.reuse, R19, R4 ;  /* 0x000000131d047223 */ /* 0x040fe20000000004 */
        /* <DEDUP_REMOVED lines=14> */
.L_x_1241:
[----:B------:R-:W-:Y:S05]  /*40350*/  BSYNC.RELIABLE B6 ;  /* 0x0000000000067941 */ /* 0x000fea0003800100 */
.L_x_1240:
        /* <DEDUP_REMOVED lines=16> */
.L_x_1437:
[----:B------:R-:W-:Y:S05]  /*40460*/  BSYNC.RECONVERGENT B6 ;  /* 0x0000000000067941 */ /* 0x000fea0003800200 */
.L_x_1436:
        /* <DEDUP_REMOVED lines=8> */
[----:B------:R-:W-:-:S07]  /*404f0*/  MOV R6, 0x40510 ;  /* 0x0004051000067802 */ /* 0x000fce0000000f00 */
[----:B-1----:R-:W-:Y:S05]  /*40500*/  CALL.REL.NOINC `($__internal_1_$__cuda_sm20_sqrt_rn_f32_slowpath) ;  /* 0x0000012c00a07944 */ /* 0x002fea0003c00000 */
[----:B------:R-:W-:Y:S01]  /*40510*/  MOV R3, R21 ;  /* 0x0000001500037202 */ /* 0x000fe20000000f00 */
[----:B------:R-:W-:Y:S06]  /*40520*/  BRA `(.L_x_1440) ;  /* 0x0000000000107947 */ /* 0x000fec0003800000 */
.L_x_1439:
[----:B-1----:R-:W-:Y:S01]  /*40530*/  FMUL.FTZ R3, R7, R4 ;  /* 0x0000000407037220 */ /* 0x002fe20000410000 */
[----:B------:R-:W-:-:S03]  /*40540*/  FMUL.FTZ R5, R4, 0.5 ;  /* 0x3f00000004057820 */ /* 0x000fc60000410000 */
[----:B------:R-:W-:-:S04]  /*40550*/  FFMA R4, -R3, R3, R7 ;  /* 0x0000000303047223 */ /* 0x000fc80000000107 */
[----:B------:R-:W-:-:S07]  /*40560*/  FFMA R3, R4, R5, R3 ;  /* 0x0000000504037223 */ /* 0x000fce0000000003 */
.L_x_1440:
[----:B------:R-:W-:Y:S05]  /*40570*/  BSYNC.RECONVERGENT B1 ;  /* 0x0000000000017941 */ /* 0x000fea0003800200 */
.L_x_1438:
        /* <DEDUP_REMOVED lines=14> */
.L_x_1442:
[----:B------:R-:W-:Y:S05]  /*40660*/  BSYNC.RECONVERGENT B6 ;  /* 0x0000000000067941 */ /* 0x000fea0003800200 */
.L_x_1441:
[----:B------:R-:W-:Y:S01]  /*40670*/  FMNMX R7, R109, 9.9999999600419720025e-13, !PT ;  /* 0x2b8cbccc6d077809 */ /* 0x000fe20007800000 */
[----:B------:R-:W-:Y:S03]  /*40680*/  BSSY.RECONVERGENT B1, `(.L_x_1443) ;  /* 0x000000c000017945 */ /* 0x000fe60003800200 */
[----:B------:R-:W-:Y:S01]  /*40690*/  IADD3 R5, PT, PT, R7, -0xd000000, RZ ;  /* 0xf300000007057810 */ /* 0x000fe20007ffe0ff */
[----:B------:R0:W1:Y:S03]  /*406a0*/  MUFU.RSQ R4, R7 ;  /* 0x0000000700047308 */ /* 0x0000660000001400 */
[----:B------:R-:W-:-:S13]  /*406b0*/  ISETP.GT.U32.AND P0, PT, R5, 0x727fffff, PT ;  /* 0x727fffff0500780c */ /* 0x000fda0003f04070 */
[----:B0-----:R-:W-:Y:S05]  /*406c0*/  @!P0 BRA `(.L_x_1444) ;  /* 0x00000000000c8947 */ /* 0x001fea0003800000 */
[----:B------:R-:W-:-:S07]  /*406d0*/  MOV R6, 0x406f0 ;  /* 0x000406f000067802 */ /* 0x000fce0000000f00 */
[----:B-1----:R-:W-:Y:S05]  /*406e0*/  CALL.REL.NOINC `($__internal_1_$__cuda_sm20_sqrt_rn_f32_slowpath) ;  /* 0x0000012c00287944 */ /* 0x002fea0003c00000 */
[----:B------:R-:W-:Y:S05]  /*406f0*/  BRA `(.L_x_1445) ;  /* 0x0000000000107947 */ /* 0x000fea0003800000 */
.L_x_1444:
[----:B-1----:R-:W-:Y:S01]  /*40700*/  FMUL.FTZ R21, R7, R4 ;  /* 0x0000000407157220 */ /* 0x002fe20000410000 */
[----:B------:R-:W-:-:S03]  /*40710*/  FMUL.FTZ R5, R4, 0.5 ;  /* 0x3f00000004057820 */ /* 0x000fc60000410000 */
[----:B------:R-:W-:-:S04]  /*40720*/  FFMA R4, -R21, R21, R7 ;  /* 0x0000001515047223 */ /* 0x000fc80000000107 */
[----:B------:R-:W-:-:S07]  /*40730*/  FFMA R21, R4, R5, R21 ;  /* 0x0000000504157223 */ /* 0x000fce0000000015 */
.L_x_1445:
[----:B------:R-:W-:Y:S05]  /*40740*/  BSYNC.RECONVERGENT B1 ;  /* 0x0000000000017941 */ /* 0x000fea0003800200 */
.L_x_1443:
        /* <DEDUP_REMOVED lines=26> */
.L_x_1449:
[----:B------:R-:W-:Y:S05]  /*408f0*/  BSYNC.RECONVERGENT B7 ;  /* 0x0000000000077941 */ /* 0x000fea0003800200 */
.L_x_1448:
[----:B------:R-:W-:-:S04]  /*40900*/  FADD R109, R5, R109 ;  /* 0x0000006d056d7221 */ /* 0x000fc80000000000 */
[----:B------:R-:W-:-:S05]  /*40910*/  FMUL R109, R109, 0.5 ;  /* 0x3f0000006d6d7820 */ /* 0x000fca0000400000 */
[----:B------:R-:W-:-:S07]  /*40920*/  FSEL R27, R109, -R109, P4 ;  /* 0x8000006d6d1b7208 */ /* 0x000fce0002000000 */
.L_x_1447:
[----:B------:R-:W-:Y:S05]  /*40930*/  BSYNC.RECONVERGENT B6 ;  /* 0x0000000000067941 */ /* 0x000fea0003800200 */
.L_x_1446:
        /* <DEDUP_REMOVED lines=18> */
.L_x_1453:
[----:B------:R-:W-:Y:S05]  /*40a60*/  BSYNC.RECONVERGENT B7 ;  /* 0x0000000000077941 */ /* 0x000fea0003800200 */
.L_x_1452:
[----:B------:R-:W-:-:S04]  /*40a70*/  FADD R109, R5, R109 ;  /* 0x0000006d056d7221 */ /* 0x000fc80000000000 */
[----:B------:R-:W-:-:S05]  /*40a80*/  FMUL R109, R109, 0.5 ;  /* 0x3f0000006d6d7820 */ /* 0x000fca0000400000 */
[----:B------:R-:W-:-:S07]  /*40a90*/  FSEL R26, R109, -R109, P4 ;  /* 0x8000006d6d1a7208 */ /* 0x000fce0002000000 */
.L_x_1451:
[----:B------:R-:W-:Y:S05]  /*40aa0*/  BSYNC.RECONVERGENT B6 ;  /* 0x0000000000067941 */ /* 0x000fea0003800200 */
.L_x_1450:
        /* <DEDUP_REMOVED lines=21> */
.L_x_1455:
[----:B------:R-:W-:Y:S05]  /*40c00*/  BSYNC.RECONVERGENT B6 ;  /* 0x0000000000067941 */ /* 0x000fea0003800200 */
.L_x_1454:
[----:B------:R-:W-:Y:S01]  /*40c10*/  FMUL R3, R3, R18 ;  /* 0x0000001203037220 */ /* 0x000fe20000400000 */
[----:B------:R-:W-:Y:S04]  /*40c20*/  BSSY.RECONVERGENT B6, `(.L_x_1456) ;  /* 0x0000016000067945 */ /* 0x000fe80003800200 */
        /* <DEDUP_REMOVED lines=21> */
.L_x_1457:
[----:B------:R-:W-:Y:S05]  /*40d80*/  BSYNC.RECONVERGENT B6 ;  /* 0x0000000000067941 */ /* 0x000fea0003800200 */
.L_x_1456:
[----:B------:R-:W0:Y:S01]  /*40d90*/  MUFU.RCP R3, R0 ;  /* 0x0000000000037308 */ /* 0x000e220000001000 */
[----:B------:R-:W-:Y:S01]  /*40da0*/  FMNMX R10, RZ, R42, !PT ;  /* 0x0000002aff0a7209 */ /* 0x000fe20007800000 */
[----:B------:R-:W-:Y:S06]  /*40db0*/  BSSY.RECONVERGENT B6, `(.L_x_1458) ;  /* 0x0000014000067945 */ /* 0x000fec0003800200 */
[----:B------:R-:W1:Y:S01]  /*40dc0*/  FCHK P0, R29, R0 ;  /* 0x000000001d007302 */ /* 0x000e620000000000 */
[----:B0-----:R-:W-:-:S04]  /*40dd0*/  FFMA R6, -R0, R3, 1 ;  /* 0x3f80000000067423 */ /* 0x001fc80000000103 */
[----:B------:R-:W-:Y:S01]  /*40de0*/  FFMA R14, R3, R6, R3 ;  /* 0x00000006030e7223 */ /* 0x000fe20000000003 */
[----:B------:R-:W-:Y:S01]  /*40df0*/  FFMA R6, R4, 0.5, R5 ;  /* 0x3f00000004067823 */ /* 0x000fe20000000005 */
[----:B------:R-:W-:Y:S02]  /*40e00*/  FMNMX R3, R47, 1.000000003171076851e-30, !PT ;  /* 0x0da242602f037809 */ /* 0x000fe40007800000 */
[----:B------:R-:W-:Y:S01]  /*40e10*/  FFMA R7, R29, R14, RZ ;  /* 0x0000000e1d077223 */ /* 0x000fe200000000ff */
[----:B------:R-:W-:Y:S02]  /*40e20*/  FADD R13, R6, R9 ;  /* 0x00000009060d7221 */ /* 0x000fe40000000000 */
[----:B------:R-:W-:Y:S01]  /*40e30*/  FMUL R19, R44, R3 ;  /* 0x000000032c137220 */ /* 0x000fe20000400000 */
[----:B------:R-:W-:Y:S01]  /*40e40*/  FFMA R12, -R0, R7, R29 ;  /* 0x00000007000c7223 */ /* 0x000fe2000000011d */
[----:B------:R-:W-:Y:S01]  /*40e50*/  FMUL R17, R3, R10 ;  /* 0x0000000a03117220 */ /* 0x000fe20000400000 */
[-C--:B------:R-:W-:Y:S01]  /*40e60*/  FMUL R22, R45, R3.reuse ;  /* 0x000000032d167220 */ /* 0x080fe20000400000 */
[----:B------:R-:W-:Y:S01]  /*40e70*/  FMUL R15, R46, R3 ;  /* 0x000000032e0f7220 */ /* 0x000fe20000400000 */
[----:B------:R-:W-:Y:S01]  /*40e80*/  FFMA R109, R14, R12, R7 ;  /* 0x0000000c0e6d7223 */ /* 0x000fe20000000007 */
[----:B------:R-:W-:Y:S01]  /*40e90*/  FMUL R13, R13, R18 ;  /* 0x000000120d0d7220 */ /* 0x000fe20000400000 */
[----:B-1----:R-:W-:Y:S06]  /*40ea0*/  @!P0 BRA `(.L_x_1459) ;  /* 0x0000000000108947 */ /* 0x002fec0003800000 */
[----:B------:R-:W-:Y:S02]  /*40eb0*/  MOV R7, R29 ;  /* 0x0000001d00077202 */ /* 0x000fe40000000f00 */
[----:B------:R-:W-:Y:S02]  /*40ec0*/  MOV R6, R3 ;  /* 0x0000000300067202 */ /* 0x000fe40000000f00 */
[----:B------:R-:W-:-:S07]  /*40ed0*/  MOV R108, 0x40ef0 ;  /* 0x00040ef0006c7802 */ /* 0x000fce0000000f00 */
[----:B------:R-:W-:Y:S05]  /*40ee0*/  CALL.REL.NOINC `($__internal_2_$__cuda_sm3x_div_rn_noftz_f32_slowpath) ;  /* 0x00000124007c7944 */ /* 0x000fea0003c00000 */
.L_x_1459:
[----:B------:R-:W-:Y:S05]  /*40ef0*/  BSYNC.RECONVERGENT B6 ;  /* 0x0000000000067941 */ /* 0x000fea0003800200 */
.L_x_1458:
[----:B------:R-:W0:Y:S01]  /*40f00*/  MUFU.RCP R7, R18 ;  /* 0x0000001200077308 */ /* 0x000e220000001000 */
[----:B------:R-:W-:Y:S01]  /*40f10*/  FFMA R10, R11, 0.5, R10 ;  /* 0x3f0000000b0a7823 */ /* 0x000fe2000000000a */
[----:B------:R-:W-:Y:S01]  /*40f20*/  BSSY.RECONVERGENT B6, `(.L_x_1460) ;  /* 0x0000018000067945 */ /* 0x000fe20003800200 */
[C---:B------:R-:W-:Y:S01]  /*40f30*/  FMUL R25, R44.reuse, R15 ;  /* 0x0000000f2c197220 */ /* 0x040fe20000400000 */
[----:B------:R-:W-:Y:S01]  /*40f40*/  FMUL R24, R44, R22 ;  /* 0x000000162c187220 */ /* 0x000fe20000400000 */
[----:B------:R-:W-:Y:S01]  /*40f50*/  FADD R109, R10, R109 ;  /* 0x0000006d0a6d7221 */ /* 0x000fe20000000000 */
[C---:B------:R-:W-:Y:S01]  /*40f60*/  FFMA R23, R44.reuse, R19, R29 ;  /* 0x000000132c177223 */ /* 0x040fe2000000001d */
[----:B------:R-:W-:Y:S01]  /*40f70*/  FMUL R21, R44, R17 ;  /* 0x000000112c157220 */ /* 0x000fe20000400000 */
[----:B------:R-:W1:Y:S01]  /*40f80*/  FCHK P0, R16, R18 ;  /* 0x0000001210007302 */ /* 0x000e620000000000 */
[----:B------:R-:W-:Y:S01]  /*40f90*/  FADD R8, R109, R8 ;  /* 0x000000086d087221 */ /* 0x000fe20000000000 */
[----:B------:R-:W-:Y:S01]  /*40fa0*/  FMUL R14, R18, R9 ;  /* 0x00000009120e7220 */ /* 0x000fe20000400000 */
        /* <DEDUP_REMOVED lines=15> */
.L_x_1461:
[----:B------:R-:W-:Y:S05]  /*410a0*/  BSYNC.RECONVERGENT B6 ;  /* 0x0000000000067941 */ /* 0x000fea0003800200 */
.L_x_1460:
        /* <DEDUP_REMOVED lines=14> */
[C---:B------:R-:W-:Y:S01]  /*41190*/  FMUL R100, R97.reuse, R10 ;  /* 0x0000000a61647220 */ /* 0x040fe20000400000 */
[C---:B------:R-:W-:Y:S01]  /*411a0*/  FFMA R102, R97.reuse, R12, R16 ;  /* 0x0000000c61667223 */ /* 0x040fe20000000010 */
        /* <DEDUP_REMOVED lines=27> */
.L_x_1463:
[----:B------:R-:W-:Y:S05]  /*41360*/  BSYNC.RECONVERGENT B6 ;  /* 0x0000000000067941 */ /* 0x000fea0003800200 */
.L_x_1462:
        /* <DEDUP_REMOVED lines=23> */
.L_x_1465:
[----:B------:R-:W-:Y:S05]  /*414e0*/  BSYNC.RECONVERGENT B6 ;  /* 0x0000000000067941 */ /* 0x000fea0003800200 */
.L_x_1464:
        /* <DEDUP_REMOVED lines=16> */
.L_x_1467:
[----:B------:R-:W-:Y:S05]  /*415f0*/  BSYNC.RECONVERGENT B6 ;  /* 0x0000000000067941 */ /* 0x000fea0003800200 */
.L_x_1466:
[C-C-:B------:R-:W-:Y:S01]  /*41600*/  FADD R4, R3.reuse, R18.reuse ;  /* 0x0000001203047221 */ /* 0x140fe20000000000 */
[----:B------:R-:W-:Y:S04]  /*41610*/  BSSY.RECONVERGENT B6, `(.L_x_1468) ;  /* 0x000000e000067945 */ /* 0x000fe80003800200 */
[----:B------:R-:W-:Y:S01]  /*41620*/  FMNMX R6, R4, 9.9999999600419720025e-13, !PT ;  /* 0x2b8cbccc04067809 */ /* 0x000fe20007800000 */
[----:B------:R-:W-:-:S03]  /*41630*/  FADD R4, -R3, R18 ;  /* 0x0000001203047221 */ /* 0x000fc60000000100 */
        /* <DEDUP_REMOVED lines=11> */
.L_x_1469:
[----:B------:R-:W-:Y:S05]  /*416f0*/  BSYNC.RECONVERGENT B6 ;  /* 0x0000000000067941 */ /* 0x000fea0003800200 */
.L_x_1468:
[----:B------:R-:W-:Y:S01]  /*41700*/  FADD R6, R26, -R27 ;  /* 0x8000001b1a067221 */ /* 0x000fe20000000000 */
[----:B------:R-:W-:Y:S01]  /*41710*/  FMUL R30, R97, R0 ;  /* 0x00000000611e7220 */ /* 0x000fe20000400000 */
[----:B------:R-:W-:Y:S01]  /*41720*/  FADD R7, R109, R5 ;  /* 0x000000056d077221 */ /* 0x000fe20000000000 */
[----:B------:R-:W-:Y:S01]  /*41730*/  FMUL R5, R27, R12 ;  /* 0x0000000c1b057220 */ /* 0x000fe20000400000 */
[----:B------:R-:W-:Y:S01]  /*41740*/  FADD R123, R0, -R15 ;  /* 0x8000000f007b7221 */ /* 0x000fe20000000000 */
[----:B------:R-:W-:Y:S01]  /*41750*/  FMNMX R107, |R6|, 9.9999999600419720025e-13, !PT ;  /* 0x2b8cbccc066b7809 */ /* 0x000fe20007800200 */
[-C--:B------:R-:W-:Y:S01]  /*41760*/  FMUL R28, R30, R27.reuse ;  /* 0x0000001b1e1c7220 */ /* 0x080fe20000400000 */
[----:B------:R-:W-:Y:S01]  /*41770*/  FMUL R102, R9, R27 ;  /* 0x0000001b09667220 */ /* 0x000fe20000400000 */
[C---:B------:R-:W-:Y:S01]  /*41780*/  FFMA R5, R26.reuse, R19, -R5 ;  /* 0x000000131a057223 */ /* 0x040fe20000000805 */
[----:B------:R-:W-:Y:S01]  /*41790*/  LOP3.LUT R6, R107, 0x80000000, R6, 0xb8, !PT ;  /* 0x800000006b067812 */ /* 0x000fe200078eb806 */
[----:B------:R-:W-:Y:S01]  /*417a0*/  FMUL R107, R26, R27 ;  /* 0x0000001b1a6b7220 */ /* 0x000fe20000400000 */
[-C--:B------:R-:W-:Y:S01]  /*417b0*/  FFMA R28, R25, R26.reuse, -R28 ;  /* 0x0000001a191c7223 */ /* 0x080fe2000000081c */
[----:B------:R-:W-:Y:S01]  /*417c0*/  FADD R117, -R20, R13 ;  /* 0x0000000d14757221 */ /* 0x000fe20000000100 */
[----:B------:R-:W-:Y:S01]  /*417d0*/  IADD3 R104, PT, PT, R6, 0x1800000, RZ ;  /* 0x0180000006687810 */ /* 0x000fe20007ffe0ff */
[----:B------:R-:W-:Y:S01]  /*417e0*/  FFMA R102, R11, R26, -R102 ;  /* 0x0000001a0b667223 */ /* 0x000fe20000000866 */
[-C--:B------:R-:W-:Y:S01]  /*417f0*/  FFMA R125, R4, R107.reuse, R5 ;  /* 0x0000006b047d7223 */ /* 0x080fe20000000005 */
[-C--:B------:R-:W-:Y:S01]  /*41800*/  FFMA R123, R123, R107.reuse, R28 ;  /* 0x0000006b7b7b7223 */ /* 0x080fe2000000001c */
[----:B------:R-:W-:Y:S01]  /*41810*/  LOP3.LUT R104, R104, 0x7f800000, RZ, 0xc0, !PT ;  /* 0x7f80000068687812 */ /* 0x000fe200078ec0ff */
[C---:B------:R-:W-:Y:S01]  /*41820*/  FMUL R28, R97.reuse, R10 ;  /* 0x0000000a611c7220 */ /* 0x040fe20000400000 */
[C---:B------:R-:W-:Y:S01]  /*41830*/  FFMA R5, R97.reuse, R12, R16 ;  /* 0x0000000c61057223 */ /* 0x040fe20000000010 */
[----:B------:R-:W-:Y:S01]  /*41840*/  FMUL R4, R97, R14 ;  /* 0x0000000e61047220 */ /* 0x000fe20000400000 */
[----:B------:R-:W-:Y:S01]  /*41850*/  ISETP.GT.U32.AND P0, PT, R104, 0x1ffffff, PT ;  /* 0x01ffffff6800780c */ /* 0x000fe20003f04070 */
[----:B------:R-:W-:Y:S01]  /*41860*/  FFMA R117, R117, R107, R102 ;  /* 0x0000006b75757223 */ /* 0x000fe20000000066 */
[-C--:B------:R-:W-:Y:S01]  /*41870*/  FMUL R109, R28, R27.reuse ;  /* 0x0000001b1c6d7220 */ /* 0x080fe20000400000 */
[-C--:B------:R-:W-:Y:S01]  /*41880*/  FMUL R102, R5, R27.reuse ;  /* 0x0000001b05667220 */ /* 0x080fe20000400000 */
[----:B------:R-:W-:Y:S01]  /*41890*/  FMUL R104, R4, R27 ;  /* 0x0000001b04687220 */ /* 0x000fe20000400000 */
[----:B------:R-:W-:Y:S01]  /*418a0*/  FMUL R7, R7, 0.5 ;  /* 0x3f00000007077820 */ /* 0x000fe20000400000 */
        /* <DEDUP_REMOVED lines=17> */
.L_x_1471:
[----:B------:R-:W0:Y:S02]  /*419c0*/  MUFU.RCP R7, R6 ;  /* 0x0000000600077308 */ /* 0x000e240000001000 */
[----:B0-----:R-:W-:-:S04]  /*419d0*/  FFMA R102, R6, R7, -1 ;  /* 0xbf80000006667423 */ /* 0x001fc80000000007 */
[----:B------:R-:W-:-:S04]  /*419e0*/  FADD.FTZ R102, -R102, -RZ ;  /* 0x800000ff66667221 */ /* 0x000fc80000010100 */
[----:B------:R-:W-:-:S07]  /*419f0*/  FFMA R102, R7, R102, R7 ;  /* 0x0000006607667223 */ /* 0x000fce0000000007 */
.L_x_1472:
[----:B------:R-:W-:Y:S05]  /*41a00*/  BSYNC.RECONVERGENT B2 ;  /* 0x0000000000027941 */ /* 0x000fea0003800200 */
.L_x_1470:
        /* <DEDUP_REMOVED lines=25> */
.L_x_1475:
[----:B------:R-:W-:Y:S05]  /*41ba0*/  BSYNC.RECONVERGENT B6 ;  /* 0x0000000000067941 */ /* 0x000fea0003800200 */
.L_x_1474:
        /* <DEDUP_REMOVED lines=17> */
.L_x_1477:
[----:B------:R-:W-:Y:S05]  /*41cc0*/  BSYNC.RECONVERGENT B6 ;  /* 0x0000000000067941 */ /* 0x000fea0003800200 */
.L_x_1476:
        /* <DEDUP_REMOVED lines=14> */
.L_x_1479:
[----:B------:R-:W-:Y:S05]  /*41db0*/  BSYNC.RECONVERGENT B6 ;  /* 0x0000000000067941 */ /* 0x000fea0003800200 */
.L_x_1478:
[----:B------:R-:W-:Y:S01]  /*41dc0*/  FADD R4, -R3, R0 ;  /* 0x0000000003047221 */ /* 0x000fe20000000100 */
        /* <DEDUP_REMOVED lines=25> */
.L_x_1473:
        /* <DEDUP_REMOVED lines=17> */
.L_x_1481:
[----:B------:R-:W-:Y:S05]  /*42070*/  BSYNC.RECONVERGENT B6 ;  /* 0x0000000000067941 */ /* 0x000fea0003800200 */
.L_x_1480:
        /* <DEDUP_REMOVED lines=17> */
.L_x_1483:
[----:B------:R-:W-:Y:S05]  /*42190*/  BSYNC.RECONVERGENT B6 ;  /* 0x0000000000067941 */ /* 0x000fea0003800200 */
.L_x_1482:
        /* <DEDUP_REMOVED lines=14> */
.L_x_1485:
[----:B------:R-:W-:Y:S05]  /*42280*/  BSYNC.RECONVERGENT B6 ;  /* 0x0000000000067941 */ /* 0x000fea0003800200 */
.L_x_1484:
[----:B------:R-:W-:Y:S01]  /*42290*/  FADD R7, R3, -R18 ;  /* 0x8000001203077221 */ /* 0x000fe20000000000 */
        /* <DEDUP_REMOVED lines=24> */
.L_x_1215:
[----:B------:R-:W-:Y:S05]  /*42420*/  BSYNC.RECONVERGENT B5 ;  /* 0x0000000000057941 */ /* 0x000fea0003800200 */
.L_x_1196:
[----:B------:R-:W-:Y:S01]  /*42430*/  ISETP.NE.AND P0, PT, R87, RZ, PT ;  /* 0x000000ff5700720c */ /* 0x000fe20003f05270 */
[----:B------:R-:W-:Y:S04]  /*42440*/  BSSY.RECONVERGENT B6, `(.L_x_1486) ;  /* 0x0000c7d000067945 */ /* 0x000fe80003800200 */
[----:B------:R-:W-:Y:S08]  /*42450*/  BSSY.RELIABLE B5, `(.L_x_1487) ;  /* 0x0000006000057945 */ /* 0x000ff00003800100 */
[----:B------:R-:W-:Y:S05]  /*42460*/  @P0 BRA `(.L_x_1488) ;  /* 0x0000000000100947 */ /* 0x000fea0003800000 */
[----:B------:R-:W1:Y:S02]  /*42470*/  LDS.U8 R68, [R68+UR19+0x3] ;  /* 0x0000031344447984 */ /* 0x000e640008000000 */
[----:B-1----:R-:W-:-:S13]  /*42480*/  ISETP.NE.AND P0, PT, R68, RZ, PT ;  /* 0x000000ff4400720c */ /* 0x002fda0003f05270 */
[----:B------:R-:W-:Y:S05]  /*42490*/  @!P0 BREAK.RELIABLE B5 ;  /* 0x0000000000058942 */ /* 0x000fea0003800100 */
[----:B------:R-:W-:Y:S05]  /*424a0*/  @!P0 BRA `(.L_x_1489) ;  /* 0x0000001800e08947 */ /* 0x000fea0003800000 */
.L_x_1488:
[----:B------:R-:W-:Y:S05]  /*424b0*/  BSYNC.RELIABLE B5 ;  /* 0x0000000000057941 */ /* 0x000fea0003800100 */
.L_x_1487:
        /* <DEDUP_REMOVED lines=14> */
.L_x_1491:
[----:B------:R-:W-:Y:S05]  /*425a0*/  BSYNC.RECONVERGENT B7 ;  /* 0x0000000000077941 */ /* 0x000fea0003800200 */
.L_x_1490:
        /* <DEDUP_REMOVED lines=10> */
.L_x_1493:
[----:B--2---:R-:W-:Y:S01]  /*42650*/  FMUL.FTZ R32, R7, R0 ;  /* 0x0000000007207220 */ /* 0x004fe20000410000 */
[----:B------:R-:W-:-:S03]  /*42660*/  FMUL.FTZ R0, R0, 0.5 ;  /* 0x3f00000000007820 */ /* 0x000fc60000410000 */
[----:B------:R-:W-:-:S04]  /*42670*/  FFMA R3, -R32, R32, R7 ;  /* 0x0000002020037223 */ /* 0x000fc80000000107 */
[----:B------:R-:W-:-:S07]  /*42680*/  FFMA R32, R3, R0, R32 ;  /* 0x0000000003207223 */ /* 0x000fce0000000020 */
.L_x_1494:
[----:B------:R-:W-:Y:S05]  /*42690*/  BSYNC.RECONVERGENT B1 ;  /* 0x0000000000017941 */ /* 0x000fea0003800200 */
.L_x_1492:
        /* <DEDUP_REMOVED lines=25> */
.L_x_1498:
[----:B------:R-:W-:Y:S05]  /*42830*/  BSYNC.RECONVERGENT B8 ;  /* 0x0000000000087941 */ /* 0x000fea0003800200 */
.L_x_1497:
[----:B------:R-:W-:-:S04]  /*42840*/  FADD R109, R10, R109 ;  /* 0x0000006d0a6d7221 */ /* 0x000fc80000000000 */
[----:B------:R-:W-:-:S05]  /*42850*/  FMUL R109, R109, 0.5 ;  /* 0x3f0000006d6d7820 */ /* 0x000fca0000400000 */
[----:B------:R-:W-:-:S07]  /*42860*/  FSEL R22, R109, -R109, P4 ;  /* 0x8000006d6d167208 */ /* 0x000fce0002000000 */
.L_x_1496:
[----:B------:R-:W-:Y:S05]  /*42870*/  BSYNC.RECONVERGENT B7 ;  /* 0x0000000000077941 */ /* 0x000fea0003800200 */
.L_x_1495:
        /* <DEDUP_REMOVED lines=18> */
.L_x_1502:
[----:B------:R-:W-:Y:S05]  /*429a0*/  BSYNC.RECONVERGENT B8 ;  /* 0x0000000000087941 */ /* 0x000fea0003800200 */
.L_x_1501:
[----:B------:R-:W-:-:S04]  /*429b0*/  FADD R109, R10, R109 ;  /* 0x0000006d0a6d7221 */ /* 0x000fc80000000000 */
[----:B------:R-:W-:-:S05]  /*429c0*/  FMUL R109, R109, 0.5 ;  /* 0x3f0000006d6d7820 */ /* 0x000fca0000400000 */
[----:B------:R-:W-:-:S07]  /*429d0*/  FSEL R20, R109, -R109, P4 ;  /* 0x8000006d6d147208 */ /* 0x000fce0002000000 */
.L_x_1500:
[----:B------:R-:W-:Y:S05]  /*429e0*/  BSYNC.RECONVERGENT B7 ;  /* 0x0000000000077941 */ /* 0x000fea0003800200 */
.L_x_1499:
        /* <DEDUP_REMOVED lines=20> */
.L_x_1504:
[----:B------:R-:W-:Y:S05]  /*42b30*/  BSYNC.RECONVERGENT B7 ;  /* 0x0000000000077941 */ /* 0x000fea0003800200 */
.L_x_1503:
[----:B------:R-:W1:Y:S01]  /*42b40*/  MUFU.RCP R7, R94 ;  /* 0x0000005e00077308 */ /* 0x000e620000001000 */
[----:B------:R-:W-:Y:S01]  /*42b50*/  BSSY.RECONVERGENT B7, `(.L_x_1505) ;  /* 0x0000014000077945 */ /* 0x000fe20003800200 */
[C---:B------:R-:W-:Y:S01]  /*42b60*/  FMUL R18, R94.reuse, R95 ;  /* 0x0000005f5e127220 */ /* 0x040fe20000400000 */
[C---:B------:R-:W-:Y:S01]  /*42b70*/  FMUL R16, R94.reuse, -R97 ;  /* 0x800000615e107220 */ /* 0x040fe20000400000 */
[C---:B------:R-:W-:Y:S01]  /*42b80*/  FMUL R14, R94.reuse, R101 ;  /* 0x000000655e0e7220 */ /* 0x040fe20000400000 */
[C---:B------:R-:W-:Y:S01]  /*42b90*/  FMUL R13, R94.reuse, R97 ;  /* 0x000000615e0d7220 */ /* 0x040fe20000400000 */
[C---:B------:R-:W-:Y:S02]  /*42ba0*/  FMUL R12, R94.reuse, R99 ;  /* 0x000000635e0c7220 */ /* 0x040fe40000400000 */
[----:B------:R-:W2:Y:S01]  /*42bb0*/  FCHK P0, R2, R94 ;  /* 0x0000005e02007302 */ /* 0x000ea20000000000 */
[----:B-1----:R-:W-:-:S04]  /*42bc0*/  FFMA R6, -R94, R7, 1 ;  /* 0x3f8000005e067423 */ /* 0x002fc80000000107 */
[----:B------:R-:W-:Y:S01]  /*42bd0*/  FFMA R7, R7, R6, R7 ;  /* 0x0000000607077223 */ /* 0x000fe20000000007 */
[----:B------:R-:W-:-:S03]  /*42be0*/  FFMA R6, R3, 0.5, R0 ;  /* 0x3f00000003067823 */ /* 0x000fc60000000000 */
[----:B------:R-:W-:Y:S01]  /*42bf0*/  FFMA R109, R2, R7, RZ ;  /* 0x00000007026d7223 */ /* 0x000fe200000000ff */
[----:B------:R-:W-:-:S03]  /*42c00*/  FADD R17, R95, R6 ;  /* 0x000000065f117221 */ /* 0x000fc60000000000 */
[C---:B------:R-:W-:Y:S01]  /*42c10*/  FFMA R10, -R94.reuse, R109, R2 ;  /* 0x0000006d5e0a7223 */ /* 0x040fe20000000102 */
[----:B------:R-:W-:-:S03]  /*42c20*/  FMUL R17, R94, R17 ;  /* 0x000000115e117220 */ /* 0x000fc60000400000 */
[----:B------:R-:W-:Y:S01]  /*42c30*/  FFMA R109, R7, R10, R109 ;  /* 0x0000000a076d7223 */ /* 0x000fe2000000006d */
[----:B--2---:R-:W-:Y:S06]  /*42c40*/  @!P0 BRA `(.L_x_1506) ;  /* 0x0000000000108947 */ /* 0x004fec0003800000 */
[----:B------:R-:W-:Y:S02]  /*42c50*/  MOV R7, R2 ;  /* 0x0000000200077202 */ /* 0x000fe40000000f00 */
[----:B------:R-:W-:Y:S02]  /*42c60*/  MOV R6, R94 ;  /* 0x0000005e00067202 */ /* 0x000fe40000000f00 */
[----:B------:R-:W-:-:S07]  /*42c70*/  MOV R108, 0x42c90 ;  /* 0x00042c90006c7802 */ /* 0x000fce0000000f00 */
[----:B0-----:R-:W-:Y:S05]  /*42c80*/  CALL.REL.NOINC `($__internal_2_$__cuda_sm3x_div_rn_noftz_f32_slowpath) ;  /* 0x0000010800147944 */ /* 0x001fea0003c00000 */
.L_x_1506:
[----:B------:R-:W-:Y:S05]  /*42c90*/  BSYNC.RECONVERGENT B7 ;  /* 0x0000000000077941 */ /* 0x000fea0003800200 */
.L_x_1505:
[----:B------:R-:W-:Y:S01]  /*42ca0*/  FFMA R6, R3, 0.5, R95 ;  /* 0x3f00000003067823 */ /* 0x000fe2000000005f */
[----:B------:R-:W-:Y:S01]  /*42cb0*/  FSETP.GE.AND P0, PT, R22, RZ, PT ;  /* 0x000000ff1600720b */ /* 0x000fe20003f06000 */
[C---:B------:R-:W-:Y:S01]  /*42cc0*/  FMUL R11, R97.reuse, R14 ;  /* 0x0000000e610b7220 */ /* 0x040fe20000400000 */
[C---:B------:R-:W-:Y:S01]  /*42cd0*/  FMUL R10, R97.reuse, R12 ;  /* 0x0000000c610a7220 */ /* 0x040fe20000400000 */
[----:B------:R-:W-:Y:S01]  /*42ce0*/  FADD R109, R6, R109 ;  /* 0x0000006d066d7221 */ /* 0x000fe20000000000 */
[-C--:B------:R-:W-:Y:S01]  /*42cf0*/  FFMA R3, R97, R13.reuse, R2 ;  /* 0x0000000d61037223 */ /* 0x080fe20000000002 */
        /* <DEDUP_REMOVED lines=14> */
[C---:B------:R-:W-:Y:S01]  /*42de0*/  FMUL R21, R97.reuse, -R12 ;  /* 0x8000000c61157220 */ /* 0x040fe20000400000 */
[C---:B------:R-:W-:Y:S01]  /*42df0*/  FFMA R26, -R97.reuse, R16, R2 ;  /* 0x00000010611a7223 */ /* 0x040fe20000000102 */
        /* <DEDUP_REMOVED lines=26> */
.L_x_1509:
[----:B------:R-:W-:Y:S05]  /*42fa0*/  BSYNC.RECONVERGENT B7 ;  /* 0x0000000000077941 */ /* 0x000fea0003800200 */
.L_x_1508:
[----:B------:R-:W-:Y:S01]  /*42fb0*/  FMNMX R34, R32, 9.9999999600419720025e-13, !PT ;  /* 0x2b8cbccc20227809 */ /* 0x000fe20007800000 */
[----:B------:R-:W-:Y:S01]  /*42fc0*/  FADD R6, |R101|, |R101| ;  /* 0x4000006565067221 */ /* 0x000fe20000000200 */
[----:B------:R-:W-:Y:S01]  /*42fd0*/  FADD R19, R97, R30 ;  /* 0x0000001e61137221 */ /* 0x000fe20000000000 */
[----:B------:R-:W-:Y:S01]  /*42fe0*/  BSSY.RECONVERGENT B7, `(.L_x_1510) ;  /* 0x0000014000077945 */ /* 0x000fe20003800200 */
[----:B------:R-:W1:Y:S01]  /*42ff0*/  MUFU.RCP R32, R34 ;  /* 0x0000002200207308 */ /* 0x000e620000001000 */
[----:B------:R-:W-:Y:S01]  /*43000*/  FADD R6, |R99|, R6 ;  /* 0x0000000663067221 */ /* 0x000fe20000000200 */
[----:B------:R-:W-:-:S03]  /*43010*/  FFMA R19, R27, R19, R2 ;  /* 0x000000131b137223 */ /* 0x000fc60000000002 */
[----:B------:R-:W-:Y:S01]  /*43020*/  FADD R7, |R99|, R6 ;  /* 0x0000000663077221 */ /* 0x000fe20000000200 */
[----:B------:R-:W-:-:S03]  /*43030*/  FADD R6, -R97, R30 ;  /* 0x0000001e61067221 */ /* 0x000fc60000000100 */
        /* <DEDUP_REMOVED lines=14> */
.L_x_1511:
[----:B------:R-:W-:Y:S05]  /*43120*/  BSYNC.RECONVERGENT B7 ;  /* 0x0000000000077941 */ /* 0x000fea0003800200 */
.L_x_1510:
        /* <DEDUP_REMOVED lines=16> */
.L_x_1513:
[----:B------:R-:W-:Y:S05]  /*43230*/  BSYNC.RECONVERGENT B7 ;  /* 0x0000000000077941 */ /* 0x000fea0003800200 */
.L_x_1512:
        /* <DEDUP_REMOVED lines=15> */
.L_x_1515:
[----:B------:R-:W-:Y:S05]  /*43330*/  BSYNC.RECONVERGENT B7 ;  /* 0x0000000000077941 */ /* 0x000fea0003800200 */
.L_x_1514:
[----:B------:R-:W-:Y:S01]  /*43340*/  FADD R6, R20, -R22 ;  /* 0x8000001614067221 */ /* 0x000fe20000000000 */
[----:B------:R-:W-:Y:S01]  /*43350*/  FMUL R7, R22, R16 ;  /* 0x0000001016077220 */ /* 0x000fe20000400000 */
[-C--:B0-----:R-:W-:Y:S01]  /*43360*/  FMUL R36, R20, R22.reuse ;  /* 0x0000001614247220 */ /* 0x081fe20000400000 */
[----:B------:R-:W-:Y:S01]  /*43370*/  FADD R37, R14, -R14 ;  /* 0x8000000e0e257221 */ /* 0x000fe20000000000 */
        /* <DEDUP_REMOVED lines=11> */
[----:B------:R-:W-:Y:S01]  /*43430*/  FFMA R35, R10, R20, -R35 ;  /* 0x000000140a237223 */ /* 0x000fe20000000823 */
[-C--:B------:R-:W-:Y:S01]  /*43440*/  FFMA R42, R23, R36.reuse, R42 ;  /* 0x00000024172a7223 */ /* 0x080fe2000000002a */
[----:B------:R-:W-:Y:S01]  /*43450*/  LOP3.LUT R34, R34, 0x7f800000, RZ, 0xc0, !PT ;  /* 0x7f80000022227812 */ /* 0x000fe200078ec0ff */
[----:B------:R-:W-:Y:S01]  /*43460*/  FFMA R40, R37, R36, R6 ;  /* 0x0000002425287223 */ /* 0x000fe20000000006 */
[----:B------:R-:W-:Y:S01]  /*43470*/  FMUL R6, R26, R22 ;  /* 0x000000161a067220 */ /* 0x000fe20000400000 */
[----:B------:R-:W-:Y:S01]  /*43480*/  FFMA R38, R38, R36, R35 ;  /* 0x0000002426267223 */ /* 0x000fe20000000023 */
[----:B------:R-:W-:Y:S01]  /*43490*/  ISETP.GT.U32.AND P0, PT, R34, 0x1ffffff, PT ;  /* 0x01ffffff2200780c */ /* 0x000fe20003f04070 */
[----:B------:R-:W-:Y:S01]  /*434a0*/  FMUL R34, R25, R22 ;  /* 0x0000001619227220 */ /* 0x000fe20000400000 */
[----:B------:R-:W-:Y:S01]  /*434b0*/  FADD R35, -R13, R16 ;  /* 0x000000100d237221 */ /* 0x000fe20000000100 */
[----:B------:R-:W-:Y:S01]  /*434c0*/  FADD R37, R17, -R17 ;  /* 0x8000001111257221 */ /* 0x000fe20000000000 */
[----:B------:R-:W-:Y:S01]  /*434d0*/  FADD R46, R18, -R18 ;  /* 0x80000012122e7221 */ /* 0x000fe20000000000 */
        /* <DEDUP_REMOVED lines=14> */
.L_x_1517:
[----:B------:R-:W0:Y:S02]  /*435c0*/  MUFU.RCP R109, R50 ;  /* 0x00000032006d7308 */ /* 0x000e240000001000 */
[----:B0-----:R-:W-:-:S04]  /*435d0*/  FFMA R6, R50, R109, -1 ;  /* 0xbf80000032067423 */ /* 0x001fc8000000006d */
[----:B------:R-:W-:-:S04]  /*435e0*/  FADD.FTZ R6, -R6, -RZ ;  /* 0x800000ff06067221 */ /* 0x000fc80000010100 */
[----:B------:R-:W-:-:S07]  /*435f0*/  FFMA R109, R109, R6, R109 ;  /* 0x000000066d6d7223 */ /* 0x000fce000000006d */
.L_x_1518:
[----:B------:R-:W-:Y:S05]  /*43600*/  BSYNC.RECONVERGENT B2 ;  /* 0x0000000000027941 */ /* 0x000fea0003800200 */
.L_x_1516:
        /* <DEDUP_REMOVED lines=25> */
.L_x_1521:
[----:B------:R-:W-:Y:S05]  /*437a0*/  BSYNC.RECONVERGENT B7 ;  /* 0x0000000000077941 */ /* 0x000fea0003800200 */
.L_x_1520:
        /* <DEDUP_REMOVED lines=17> */
.L_x_1523:
[----:B------:R-:W-:Y:S05]  /*438c0*/  BSYNC.RECONVERGENT B7 ;  /* 0x0000000000077941 */ /* 0x000fea0003800200 */
.L_x_1522:
        /* <DEDUP_REMOVED lines=14> */
.L_x_1525:
[----:B------:R-:W-:Y:S05]  /*439b0*/  BSYNC.RECONVERGENT B7 ;  /* 0x0000000000077941 */ /* 0x000fea0003800200 */
.L_x_1524:
[----:B------:R-:W-:Y:S01]  /*439c0*/  FADD R6, -R94, R20 ;  /* 0x000000145e067221 */ /* 0x000fe20000000100 */
[-C--:B------:R-:W-:Y:S01]  /*439d0*/  FFMA R14, R101, R20.reuse, -R14 ;  /* 0x00000014650e7223 */ /* 0x080fe2000000080e */
        /* <DEDUP_REMOVED lines=24> */
.L_x_1519:
        /* <DEDUP_REMOVED lines=17> */
.L_x_1527:
[----:B------:R-:W-:Y:S05]  /*43c70*/  BSYNC.RECONVERGENT B7 ;  /* 0x0000000000077941 */ /* 0x000fea0003800200 */
.L_x_1526:
        /* <DEDUP_REMOVED lines=17> */
.L_x_1529:
[----:B------:R-:W-:Y:S05]  /*43d90*/  BSYNC.RECONVERGENT B7 ;  /* 0x0000000000077941 */ /* 0x000fea0003800200 */
.L_x_1528:
        /* <DEDUP_REMOVED lines=14> */
.L_x_1531:
[----:B------:R-:W-:Y:S05]  /*43e80*/  BSYNC.RECONVERGENT B7 ;  /* 0x0000000000077941 */ /* 0x000fea0003800200 */
.L_x_1530:
[----:B------:R-:W-:Y:S01]  /*43e90*/  FADD R7, -R94, R3 ;  /* 0x000000035e077221 */ /* 0x000fe20000000100 */
[-C--:B------:R-:W-:Y:S01]  /*43ea0*/  FFMA R11, R101, R3.reuse, -R14 ;  /* 0x00000003650b7223 */ /* 0x080fe2000000080e */
[----:B------:R-:W-:Y:S01]  /*43eb0*/  FFMA R12, R99, R3, -R12 ;  /* 0x00000003630c7223 */ /* 0x000fe2000000080c */
[----:B------:R-:W-:Y:S01]  /*43ec0*/  FADD R22, -R17, R22 ;  /* 0x0000001611167221 */ /* 0x000fe20000000100 */
[----:B------:R-:W-:Y:S01]  /*43ed0*/  FADD R109, -R18, R109 ;  /* 0x0000006d126d7221 */ /* 0x000fe20000000100 */
[--C-:B------:R-:W-:Y:S01]  /*43ee0*/  FFMA R3, R3, R30, -R16.reuse ;  /* 0x0000001e03037223 */ /* 0x100fe20000000810 */
        /* <DEDUP_REMOVED lines=20> */
.L_x_1489:
[----:B------:R-:W1:Y:S01]  /*44030*/  LDS.U8 R67, [R67+UR19+0x3] ;  /* 0x0000031343437984 */ /* 0x000e620008000000 */
[----:B------:R-:W-:Y:S01]  /*44040*/  BSSY.RELIABLE B7, `(.L_x_1532) ;  /* 0x00008ae000077945 */ /* 0x000fe20003800100 */
[----:B-1----:R-:W-:-:S13]  /*44050*/  LOP3.LUT P0, RZ, R67, 0xff, R48, 0xc8, !PT ;  /* 0x000000ff43ff7812 */ /* 0x002fda000780c830 */
[----:B------:R-:W-:Y:S05]  /*44060*/  @P0 BRA `(.L_x_1533) ;  /* 0x0000008800ac0947 */ /* 0x000fea0003800000 */
[----:B------:R-:W1:Y:S02]  /*44070*/  LDS.U8 R0, [R35+0x3] ;  /* 0x0000030023007984 */ /* 0x000e640000000000 */
[----:B-1----:R-:W-:-:S13]  /*44080*/  ISETP.NE.AND P0, PT, R0, RZ, PT ;  /* 0x000000ff0000720c */ /* 0x002fda0003f05270 */
[----:B------:R-:W-:Y:S05]  /*44090*/  @P0 BRA `(.L_x_1533) ;  /* 0x0000008800a00947 */ /* 0x000fea0003800000 */
[----:B------:R-:W-:-:S06]  /*440a0*/  IADD3 R35, PT, PT, R98, R35, RZ ;  /* 0x0000002362237210 */ /* 0x000fcc0007ffe0ff */
[----:B------:R-:W1:Y:S02]  /*440b0*/  LDS.U8 R35, [R35+0x3] ;  /* 0x0000030023237984 */ /* 0x000e640000000000 */
        /* <DEDUP_REMOVED lines=21> */
[----:B------:R-:W-:Y:S02]  /*44210*/  FADD R14, R65, R12 ;  /* 0x0000000c410e7221 */ /* 0x000fe40000000000 */
[----:B------:R-:W-:-:S04]  /*44220*/  FADD R3, R3, 9.9999999747524270788e-07 ;  /* 0x358637bd03037421 */ /* 0x000fc80000000000 */
[----:B------:R-:W-:Y:S01]  /*44230*/  FMUL R10, R3, R3 ;  /* 0x00000003030a7220 */ /* 0x000fe20000400000 */
[----:B------:R-:W-:-:S03]  /*44240*/  FMUL R3, R0, 0.25 ;  /* 0x3e80000000037820 */ /* 0x000fc60000400000 */
[----:B------:R-:W0:Y:S01]  /*44250*/  MUFU.RCP R11, R10 ;  /* 0x0000000a000b7308 */ /* 0x000e220000001000 */
[----:B------:R-:W-:Y:S01]  /*44260*/  FMUL R3, R0, R3 ;  /* 0x0000000300037220 */ /* 0x000fe20000400000 */
[----:B------:R-:W-:Y:S01]  /*44270*/  FADD R0, R54, R7 ;  /* 0x0000000736007221 */ /* 0x000fe20000000000 */
[----:B------:R-:W-:-:S03]  /*44280*/  FADD R7, R94, -R13 ;  /* 0x8000000d5e077221 */ /* 0x000fc60000000000 */
[----:B------:R-:W-:Y:S01]  /*44290*/  FMUL R13, R0, 0.25 ;  /* 0x3e800000000d7820 */ /* 0x000fe20000400000 */
[----:B------:R-:W-:Y:S01]  /*442a0*/  FADD R7, R54, R7 ;  /* 0x0000000736077221 */ /* 0x000fe20000000000 */
[----:B------:R1:W2:Y:S01]  /*442b0*/  FCHK P0, R15, R10 ;  /* 0x0000000a0f007302 */ /* 0x0002a20000000000 */
[----:B0-----:R-:W-:Y:S01]  /*442c0*/  FFMA R6, -R10, R11, 1 ;  /* 0x3f8000000a067423 */ /* 0x001fe2000000010b */
[----:B-1----:R-:W-:-:S03]  /*442d0*/  FMUL R15, R14, 1.0833333730697631836 ;  /* 0x3f8aaaab0e0f7820 */ /* 0x002fc60000400000 */
[----:B------:R-:W-:Y:S01]  /*442e0*/  FFMA R11, R11, R6, R11 ;  /* 0x000000060b0b7223 */ /* 0x000fe2000000000b */
[----:B------:R-:W-:Y:S01]  /*442f0*/  FMUL R6, R0, R13 ;  /* 0x0000000d00067220 */ /* 0x000fe20000400000 */
[----:B------:R-:W-:Y:S01]  /*44300*/  FMUL R0, R7, 1.0833333730697631836 ;  /* 0x3f8aaaab07007820 */ /* 0x000fe20000400000 */
[----:B------:R-:W-:Y:S01]  /*44310*/  FFMA R3, R14, R15, R3 ;  /* 0x0000000f0e037223 */ /* 0x000fe20000000003 */
[----:B------:R-:W-:Y:S02]  /*44320*/  FFMA R12, R11, 0.10000000149011611938, RZ ;  /* 0x3dcccccd0b0c7823 */ /* 0x000fe400000000ff */
[----:B------:R-:W-:Y:S02]  /*44330*/  FFMA R0, R7, R0, R6 ;  /* 0x0000000007007223 */ /* 0x000fe40000000006 */
        /* <DEDUP_REMOVED lines=8> */
.L_x_1535:
[----:B------:R-:W-:Y:S05]  /*443c0*/  BSYNC.RECONVERGENT B8 ;  /* 0x0000000000087941 */ /* 0x000fea0003800200 */
.L_x_1534:
        /* <DEDUP_REMOVED lines=17> */
.L_x_1537:
[----:B------:R-:W-:Y:S05]  /*444e0*/  BSYNC.RECONVERGENT B8 ;  /* 0x0000000000087941 */ /* 0x000fea0003800200 */
.L_x_1536:
        /* <DEDUP_REMOVED lines=17> */
.L_x_1539:
[----:B------:R-:W-:Y:S05]  /*44600*/  BSYNC.RECONVERGENT B8 ;  /* 0x0000000000087941 */ /* 0x000fea0003800200 */
.L_x_1538:
        /* <DEDUP_REMOVED lines=16> */
.L_x_1541:
[----:B------:R-:W-:Y:S05]  /*44710*/  BSYNC.RECONVERGENT B8 ;  /* 0x0000000000087941 */ /* 0x000fea0003800200 */
.L_x_1540:
        /* <DEDUP_REMOVED lines=21> */
.L_x_1543:
[----:B------:R-:W-:Y:S05]  /*44870*/  BSYNC.RECONVERGENT B8 ;  /* 0x0000000000087941 */ /* 0x000fea0003800200 */
.L_x_1542:
        /* <DEDUP_REMOVED lines=19> */
.L_x_1545:
[----:B------:R-:W-:Y:S05]  /*449b0*/  BSYNC.RECONVERGENT B8 ;  /* 0x0000000000087941 */ /* 0x000fea0003800200 */
.L_x_1544:
        /* <DEDUP_REMOVED lines=29> */
[----:B0-----:R-:W-:Y:S01]  /*44b90*/  FFMA R10, -R14, R15, 1 ;  /* 0x3f8000000e0a7423 */ /* 0x001fe2000000010f */
[----:B-1----:R-:W-:-:S03]  /*44ba0*/  FMUL R19, R20, 1.0833333730697631836 ;  /* 0x3f8aaaab14137820 */ /* 0x002fc60000400000 */
[----:B------:R-:W-:Y:S01]  /*44bb0*/  FFMA R15, R15, R10, R15 ;  /* 0x0000000a0f0f7223 */ /* 0x000fe2000000000f */
[----:B------:R-:W-:Y:S01]  /*44bc0*/  FMUL R10, R7, 0.25 ;  /* 0x3e800000070a7820 */ /* 0x000fe20000400000 */
[----:B------:R-:W-:Y:S02]  /*44bd0*/  FFMA R3, R20, R19, R3 ;  /* 0x0000001314037223 */ /* 0x000fe40000000003 */
[----:B------:R-:W-:Y:S01]  /*44be0*/  FFMA R16, R15, 0.10000000149011611938, RZ ;  /* 0x3dcccccd0f107823 */ /* 0x000fe200000000ff */
[----:B------:R-:W-:Y:S01]  /*44bf0*/  FMUL R17, R7, R10 ;  /* 0x0000000a07117220 */ /* 0x000fe20000400000 */
[----:B------:R-:W-:Y:S02]  /*44c00*/  FMUL R7, R6, 1.0833333730697631836 ;  /* 0x3f8aaaab06077820 */ /* 0x000fe40000400000 */
        /* <DEDUP_REMOVED lines=9> */
.L_x_1547:
[----:B------:R-:W-:Y:S05]  /*44ca0*/  BSYNC.RECONVERGENT B8 ;  /* 0x0000000000087941 */ /* 0x000fea0003800200 */
.L_x_1546:
        /* <DEDUP_REMOVED lines=17> */
.L_x_1549:
[----:B------:R-:W-:Y:S05]  /*44dc0*/  BSYNC.RECONVERGENT B8 ;  /* 0x0000000000087941 */ /* 0x000fea0003800200 */
.L_x_1548:
        /* <DEDUP_REMOVED lines=17> */
.L_x_1551:
[----:B------:R-:W-:Y:S05]  /*44ee0*/  BSYNC.RECONVERGENT B8 ;  /* 0x0000000000087941 */ /* 0x000fea0003800200 */
.L_x_1550:
        /* <DEDUP_REMOVED lines=16> */
.L_x_1553:
[----:B------:R-:W-:Y:S05]  /*44ff0*/  BSYNC.RECONVERGENT B8 ;  /* 0x0000000000087941 */ /* 0x000fea0003800200 */
.L_x_1552:
        /* <DEDUP_REMOVED lines=21> */
.L_x_1555:
[----:B------:R-:W-:Y:S05]  /*45150*/  BSYNC.RECONVERGENT B8 ;  /* 0x0000000000087941 */ /* 0x000fea0003800200 */
.L_x_1554:
        /* <DEDUP_REMOVED lines=19> */
.L_x_1557:
[----:B------:R-:W-:Y:S05]  /*45290*/  BSYNC.RECONVERGENT B8 ;  /* 0x0000000000087941 */ /* 0x000fea0003800200 */
.L_x_1556:
        /* <DEDUP_REMOVED lines=10> */
[----:B------:R-:W-:Y:S01]  /*45340*/  FADD R7, R99, R10 ;  /* 0x0000000a63077221 */ /* 0x000fe20000000000 */
[----:B------:R-:W-:-:S02]  /*45350*/  FADD R10, R63, R63 ;  /* 0x0000003f3f0a7221 */ /* 0x000fc40000000000 */
        /* <DEDUP_REMOVED lines=21> */
[----:B------:R-:W-:Y:S01]  /*454b0*/  FMUL R10, R21, 1.0833333730697631836 ;  /* 0x3f8aaaab150a7820 */ /* 0x000fe20000400000 */
[----:B------:R-:W-:Y:S02]  /*454c0*/  FFMA R14, R14, R19, R14 ;  /* 0x000000130e0e7223 */ /* 0x000fe4000000000e */
[----:B------:R-:W-:Y:S01]  /*454d0*/  FFMA R3, R3, R16, R20 ;  /* 0x0000001003037223 */ /* 0x000fe20000000014 */
[----:B------:R-:W-:Y:S01]  /*454e0*/  FFMA R10, R21, R10, R6 ;  /* 0x0000000a150a7223 */ /* 0x000fe20000000006 */
[----:B------:R-:W-:-:S04]  /*454f0*/  FFMA R19, R14, 0.10000000149011611938, RZ ;  /* 0x3dcccccd0e137823 */ /* 0x000fc800000000ff */
        /* <DEDUP_REMOVED lines=8> */
.L_x_1559:
[----:B------:R-:W-:Y:S05]  /*45580*/  BSYNC.RECONVERGENT B8 ;  /* 0x0000000000087941 */ /* 0x000fea0003800200 */
.L_x_1558:
        /* <DEDUP_REMOVED lines=17> */
.L_x_1561:
[----:B------:R-:W-:Y:S05]  /*456a0*/  BSYNC.RECONVERGENT B8 ;  /* 0x0000000000087941 */ /* 0x000fea0003800200 */
.L_x_1560:
        /* <DEDUP_REMOVED lines=17> */
.L_x_1563:
[----:B------:R-:W-:Y:S05]  /*457c0*/  BSYNC.RECONVERGENT B8 ;  /* 0x0000000000087941 */ /* 0x000fea0003800200 */
.L_x_1562:
        /* <DEDUP_REMOVED lines=16> */
.L_x_1565:
[----:B------:R-:W-:Y:S05]  /*458d0*/  BSYNC.RECONVERGENT B8 ;  /* 0x0000000000087941 */ /* 0x000fea0003800200 */
.L_x_1564:
        /* <DEDUP_REMOVED lines=21> */
.L_x_1567:
[----:B------:R-:W-:Y:S05]  /*45a30*/  BSYNC.RECONVERGENT B8 ;  /* 0x0000000000087941 */ /* 0x000fea0003800200 */
.L_x_1566:
        /* <DEDUP_REMOVED lines=19> */
.L_x_1569:
[----:B------:R-:W-:Y:S05]  /*45b70*/  BSYNC.RECONVERGENT B8 ;  /* 0x0000000000087941 */ /* 0x000fea0003800200 */
.L_x_1568:
        /* <DEDUP_REMOVED lines=8> */
[----:B------:R-:W-:Y:S01]  /*45c00*/  FADD R22, R64, R64 ;  /* 0x0000004040167221 */ /* 0x000fe20000000000 */
[C---:B------:R-:W-:Y:S01]  /*45c10*/  FMUL R7, R6.reuse, 0.25 ;  /* 0x3e80000006077820 */ /* 0x040fe20000400000 */
[----:B------:R-:W-:Y:S01]  /*45c20*/  FADD R10, R97, R10 ;  /* 0x0000000a610a7221 */ /* 0x000fe20000000000 */
[----:B------:R-:W-:Y:S01]  /*45c30*/  FADD R17, -R17, R44 ;  /* 0x0000002c11117221 */ /* 0x000fe20000000100 */
[----:B------:R-:W-:Y:S01]  /*45c40*/  BSSY.RECONVERGENT B8, `(.L_x_1570) ;  /* 0x0000022000087945 */ /* 0x000fe20003800200 */
[----:B------:R-:W-:Y:S01]  /*45c50*/  FMUL R7, R6, R7 ;  /* 0x0000000706077220 */ /* 0x000fe20000400000 */
[----:B------:R-:W-:Y:S01]  /*45c60*/  FMUL R6, R10, 1.0833333730697631836 ;  /* 0x3f8aaaab0a067820 */ /* 0x000fe20000400000 */
[----:B------:R-:W-:Y:S01]  /*45c70*/  FADD R28, R64, R17 ;  /* 0x00000011401c7221 */ /* 0x000fe20000000000 */
[----:B------:R-:W-:-:S02]  /*45c80*/  FFMA R3, R109, R14, R3 ;  /* 0x0000000e6d037223 */ /* 0x000fc40000000003 */
[----:B------:R-:W-:Y:S01]  /*45c90*/  FFMA R7, R10, R6, R7 ;  /* 0x000000060a077223 */ /* 0x000fe20000000007 */
[----:B------:R-:W-:-:S03]  /*45ca0*/  FADD R6, R44, -R64 ;  /* 0x800000402c067221 */ /* 0x000fc60000000000 */
        /* <DEDUP_REMOVED lines=8> */
[----:B------:R-:W1:Y:S03]  /*45d30*/  FCHK P0, R30, R19 ;  /* 0x000000131e007302 */ /* 0x000e660000000000 */
[----:B------:R-:W-:Y:S01]  /*45d40*/  FADD R6, R51, R6 ;  /* 0x0000000633067221 */ /* 0x000fe20000000000 */
[----:B0-----:R-:W-:-:S04]  /*45d50*/  FFMA R15, -R19, R16, 1 ;  /* 0x3f800000130f7423 */ /* 0x001fc80000000110 */
[----:B------:R-:W-:Y:S01]  /*45d60*/  FFMA R16, R16, R15, R16 ;  /* 0x0000000f10107223 */ /* 0x000fe20000000010 */
[----:B------:R-:W-:-:S03]  /*45d70*/  FMUL R15, R10, 0.25 ;  /* 0x3e8000000a0f7820 */ /* 0x000fc60000400000 */
[----:B------:R-:W-:Y:S01]  /*45d80*/  FFMA R21, R16, 0.10000000149011611938, RZ ;  /* 0x3dcccccd10157823 */ /* 0x000fe200000000ff */
[----:B------:R-:W-:Y:S01]  /*45d90*/  FMUL R17, R10, R15 ;  /* 0x0000000f0a117220 */ /* 0x000fe20000400000 */
[----:B------:R-:W-:Y:S01]  /*45da0*/  FMUL R10, R28, 1.0833333730697631836 ;  /* 0x3f8aaaab1c0a7820 */ /* 0x000fe20000400000 */
[----:B------:R-:W-:Y:S01]  /*45db0*/  FMUL R15, R6, 1.0833333730697631836 ;  /* 0x3f8aaaab060f7820 */ /* 0x000fe20000400000 */
        /* <DEDUP_REMOVED lines=10> */
.L_x_1571:
[----:B------:R-:W-:Y:S05]  /*45e60*/  BSYNC.RECONVERGENT B8 ;  /* 0x0000000000087941 */ /* 0x000fea0003800200 */
.L_x_1570:
        /* <DEDUP_REMOVED lines=17> */
.L_x_1573:
[----:B------:R-:W-:Y:S05]  /*45f80*/  BSYNC.RECONVERGENT B8 ;  /* 0x0000000000087941 */ /* 0x000fea0003800200 */
.L_x_1572:
        /* <DEDUP_REMOVED lines=17> */
.L_x_1575:
[----:B------:R-:W-:Y:S05]  /*460a0*/  BSYNC.RECONVERGENT B8 ;  /* 0x0000000000087941 */ /* 0x000fea0003800200 */
.L_x_1574:
        /* <DEDUP_REMOVED lines=16> */
.L_x_1577:
[----:B------:R-:W-:Y:S05]  /*461b0*/  BSYNC.RECONVERGENT B8 ;  /* 0x0000000000087941 */ /* 0x000fea0003800200 */
.L_x_1576:
        /* <DEDUP_REMOVED lines=21> */
.L_x_1579:
[----:B------:R-:W-:Y:S05]  /*46310*/  BSYNC.RECONVERGENT B8 ;  /* 0x0000000000087941 */ /* 0x000fea0003800200 */
.L_x_1578:
        /* <DEDUP_REMOVED lines=19> */
.L_x_1581:
[----:B------:R-:W-:Y:S05]  /*46450*/  BSYNC.RECONVERGENT B8 ;  /* 0x0000000000087941 */ /* 0x000fea0003800200 */
.L_x_1580:
        /* <DEDUP_REMOVED lines=16> */
[----:B------:R-:W-:Y:S01]  /*46560*/  FADD R28, -R28, R43 ;  /* 0x0000002b1c1c7221 */ /* 0x000fe20000000100 */
[----:B------:R-:W-:Y:S01]  /*46570*/  BSSY.RECONVERGENT B8, `(.L_x_1582) ;  /* 0x000001d000087945 */ /* 0x000fe20003800200 */
[----:B------:R-:W-:Y:S01]  /*46580*/  FFMA R7, R14, R6, R7 ;  /* 0x000000060e077223 */ /* 0x000fe20000000007 */
[----:B------:R-:W-:Y:S01]  /*46590*/  FADD R6, R43, -R61 ;  /* 0x8000003d2b067221 */ /* 0x000fe20000000000 */
[----:B------:R-:W-:Y:S01]  /*465a0*/  FADD R30, R61, R28 ;  /* 0x0000001c3d1e7221 */ /* 0x000fe20000000000 */
[----:B------:R-:W-:Y:S01]  /*465b0*/  FFMA R10, R109, R19, R10 ;  /* 0x000000136d0a7223 */ /* 0x000fe2000000000a */
        /* <DEDUP_REMOVED lines=11> */
[----:B------:R-:W-:Y:S01]  /*46670*/  FMUL R14, R21, 1.0833333730697631836 ;  /* 0x3f8aaaab150e7820 */ /* 0x000fe20000400000 */
[----:B------:R-:W-:Y:S01]  /*46680*/  FFMA R19, R30, R25, R7 ;  /* 0x000000191e137223 */ /* 0x000fe20000000007 */
[----:B------:R-:W-:Y:S01]  /*46690*/  FFMA R28, R17, 0.10000000149011611938, RZ ;  /* 0x3dcccccd111c7823 */ /* 0x000fe200000000ff */
[----:B------:R-:W-:-:S03]  /*466a0*/  FMUL R6, R6, R23 ;  /* 0x0000001706067220 */ /* 0x000fc60000400000 */
        /* <DEDUP_REMOVED lines=9> */
.L_x_1583:
[----:B------:R-:W-:Y:S05]  /*46740*/  BSYNC.RECONVERGENT B8 ;  /* 0x0000000000087941 */ /* 0x000fea0003800200 */
.L_x_1582:
        /* <DEDUP_REMOVED lines=17> */
.L_x_1585:
[----:B------:R-:W-:Y:S05]  /*46860*/  BSYNC.RECONVERGENT B8 ;  /* 0x0000000000087941 */ /* 0x000fea0003800200 */
.L_x_1584:
        /* <DEDUP_REMOVED lines=17> */
.L_x_1587:
[----:B------:R-:W-:Y:S05]  /*46980*/  BSYNC.RECONVERGENT B8 ;  /* 0x0000000000087941 */ /* 0x000fea0003800200 */
.L_x_1586:
        /* <DEDUP_REMOVED lines=16> */
.L_x_1589:
[----:B------:R-:W-:Y:S05]  /*46a90*/  BSYNC.RECONVERGENT B8 ;  /* 0x0000000000087941 */ /* 0x000fea0003800200 */
.L_x_1588:
        /* <DEDUP_REMOVED lines=21> */
.L_x_1591:
[----:B------:R-:W-:Y:S05]  /*46bf0*/  BSYNC.RECONVERGENT B8 ;  /* 0x0000000000087941 */ /* 0x000fea0003800200 */
.L_x_1590:
        /* <DEDUP_REMOVED lines=19> */
.L_x_1593:
[----:B------:R-:W-:Y:S05]  /*46d30*/  BSYNC.RECONVERGENT B8 ;  /* 0x0000000000087941 */ /* 0x000fea0003800200 */
.L_x_1592:
        /* <DEDUP_REMOVED lines=21> */
[----:B------:R-:W-:Y:S01]  /*46e90*/  FMUL R7, R6, 0.25 ;  /* 0x3e80000006077820 */ /* 0x000fe20000400000 */
[----:B------:R-:W-:-:S02]  /*46ea0*/  FADD R22, R49, R22 ;  /* 0x0000001631167221 */ /* 0x000fc40000000000 */
[----:B------:R-:W0:Y:S01]  /*46eb0*/  MUFU.RCP R30, R29 ;  /* 0x0000001d001e7308 */ /* 0x000e220000001000 */
[----:B------:R-:W-:Y:S01]  /*46ec0*/  FMUL R7, R6, R7 ;  /* 0x0000000706077220 */ /* 0x000fe20000400000 */
[----:B------:R-:W-:Y:S01]  /*46ed0*/  FFMA R6, R62, -4, R21 ;  /* 0xc08000003e067823 */ /* 0x000fe20000000015 */
[----:B------:R-:W-:-:S03]  /*46ee0*/  FMUL R25, R22, 1.0833333730697631836 ;  /* 0x3f8aaaab16197820 */ /* 0x000fc60000400000 */
[----:B------:R-:W-:Y:S02]  /*46ef0*/  FADD R21, R49, R6 ;  /* 0x0000000631157221 */ /* 0x000fe40000000000 */
[----:B------:R-:W1:Y:S01]  /*46f00*/  FCHK P0, R34, R29 ;  /* 0x0000001d22007302 */ /* 0x000e620000000000 */
[----:B0-----:R-:W-:-:S04]  /*46f10*/  FFMA R23, -R29, R30, 1 ;  /* 0x3f8000001d177423 */ /* 0x001fc8000000011e */
[----:B------:R-:W-:Y:S01]  /*46f20*/  FFMA R6, R30, R23, R30 ;  /* 0x000000171e067223 */ /* 0x000fe2000000001e */
[----:B------:R-:W-:Y:S01]  /*46f30*/  FMUL R30, R21, 0.25 ;  /* 0x3e800000151e7820 */ /* 0x000fe20000400000 */
[----:B------:R-:W-:Y:S02]  /*46f40*/  FFMA R23, R109, R28, R19 ;  /* 0x0000001c6d177223 */ /* 0x000fe40000000013 */
[----:B------:R-:W-:Y:S01]  /*46f50*/  FFMA R31, R6, 0.10000000149011611938, RZ ;  /* 0x3dcccccd061f7823 */ /* 0x000fe200000000ff */
[----:B------:R-:W-:Y:S01]  /*46f60*/  FMUL R27, R21, R30 ;  /* 0x0000001e151b7220 */ /* 0x000fe20000400000 */
        /* <DEDUP_REMOVED lines=11> */
.L_x_1595:
[----:B------:R-:W-:Y:S05]  /*47020*/  BSYNC.RECONVERGENT B8 ;  /* 0x0000000000087941 */ /* 0x000fea0003800200 */
.L_x_1594:
        /* <DEDUP_REMOVED lines=17> */
.L_x_1597:
[----:B------:R-:W-:Y:S05]  /*47140*/  BSYNC.RECONVERGENT B8 ;  /* 0x0000000000087941 */ /* 0x000fea0003800200 */
.L_x_1596:
        /* <DEDUP_REMOVED lines=17> */
.L_x_1599:
[----:B------:R-:W-:Y:S05]  /*47260*/  BSYNC.RECONVERGENT B8 ;  /* 0x0000000000087941 */ /* 0x000fea0003800200 */
.L_x_1598:
        /* <DEDUP_REMOVED lines=16> */
.L_x_1601:
[----:B------:R-:W-:Y:S05]  /*47370*/  BSYNC.RECONVERGENT B8 ;  /* 0x0000000000087941 */ /* 0x000fea0003800200 */
.L_x_1600:
        /* <DEDUP_REMOVED lines=21> */
.L_x_1603:
[----:B------:R-:W-:Y:S05]  /*474d0*/  BSYNC.RECONVERGENT B8 ;  /* 0x0000000000087941 */ /* 0x000fea0003800200 */
.L_x_1602:
        /* <DEDUP_REMOVED lines=19> */
.L_x_1605:
[----:B------:R-:W-:Y:S05]  /*47610*/  BSYNC.RECONVERGENT B8 ;  /* 0x0000000000087941 */ /* 0x000fea0003800200 */
.L_x_1604:
        /* <DEDUP_REMOVED lines=44> */
.L_x_1607:
[----:B------:R-:W-:Y:S05]  /*478e0*/  BSYNC.RECONVERGENT B8 ;  /* 0x0000000000087941 */ /* 0x000fea0003800200 */
.L_x_1606:
        /* <DEDUP_REMOVED lines=17> */
.L_x_1609:
[----:B------:R-:W-:Y:S05]  /*47a00*/  BSYNC.RECONVERGENT B8 ;  /* 0x0000000000087941 */ /* 0x000fea0003800200 */
.L_x_1608:
        /* <DEDUP_REMOVED lines=17> */
.L_x_1611:
[----:B------:R-:W-:Y:S05]  /*47b20*/  BSYNC.RECONVERGENT B8 ;  /* 0x0000000000087941 */ /* 0x000fea0003800200 */
.L_x_1610:
        /* <DEDUP_REMOVED lines=16> */
.L_x_1613:
[----:B------:R-:W-:Y:S05]  /*47c30*/  BSYNC.RECONVERGENT B8 ;  /* 0x0000000000087941 */ /* 0x000fea0003800200 */
.L_x_1612:
        /* <DEDUP_REMOVED lines=20> */
.L_x_1615:
[----:B------:R-:W-:Y:S05]  /*47d80*/  BSYNC.RECONVERGENT B8 ;  /* 0x0000000000087941 */ /* 0x000fea0003800200 */
.L_x_1614:
        /* <DEDUP_REMOVED lines=18> */
.L_x_1617:
[----:B------:R-:W-:Y:S05]  /*47eb0*/  BSYNC.RECONVERGENT B8 ;  /* 0x0000000000087941 */ /* 0x000fea0003800200 */
.L_x_1616:
        /* <DEDUP_REMOVED lines=44> */
.L_x_1619:
[----:B------:R-:W-:Y:S05]  /*48180*/  BSYNC.RECONVERGENT B8 ;  /* 0x0000000000087941 */ /* 0x000fea0003800200 */
.L_x_1618:
        /* <DEDUP_REMOVED lines=17> */
.L_x_1621:
[----:B------:R-:W-:Y:S05]  /*482a0*/  BSYNC.RECONVERGENT B8 ;  /* 0x0000000000087941 */ /* 0x000fea0003800200 */
.L_x_1620:
        /* <DEDUP_REMOVED lines=17> */
.L_x_1623:
[----:B------:R-:W-:Y:S05]  /*483c0*/  BSYNC.RECONVERGENT B8 ;  /* 0x0000000000087941 */ /* 0x000fea0003800200 */
.L_x_1622:
        /* <DEDUP_REMOVED lines=16> */
.L_x_1625:
[----:B------:R-:W-:Y:S05]  /*484d0*/  BSYNC.RECONVERGENT B8 ;  /* 0x0000000000087941 */ /* 0x000fea0003800200 */
.L_x_1624:
        /* <DEDUP_REMOVED lines=20> */
.L_x_1627:
[----:B------:R-:W-:Y:S05]  /*48620*/  BSYNC.RECONVERGENT B8 ;  /* 0x0000000000087941 */ /* 0x000fea0003800200 */
.L_x_1626:
        /* <DEDUP_REMOVED lines=18> */
.L_x_1629:
[----:B------:R-:W-:Y:S05]  /*48750*/  BSYNC.RECONVERGENT B8 ;  /* 0x0000000000087941 */ /* 0x000fea0003800200 */
.L_x_1628:
        /* <DEDUP_REMOVED lines=8> */
[----:B------:R-:W-:Y:S01]  /*487e0*/  FFMA R30, R99, -4, R30 ;  /* 0xc0800000631e7823 */ /* 0x000fe2000000001e */
[----:B------:R-:W-:Y:S01]  /*487f0*/  FMUL R32, R7, 0.25 ;  /* 0x3e80000007207820 */ /* 0x000fe20000400000 */
[----:B------:R-:W-:Y:S01]  /*48800*/  FADD R6, R63, R6 ;  /* 0x000000063f067221 */ /* 0x000fe20000000000 */
[----:B------:R-:W-:Y:S01]  /*48810*/  FADD R34, R45, R34 ;  /* 0x000000222d227221 */ /* 0x000fe20000000000 */
[----:B------:R-:W-:Y:S01]  /*48820*/  BSSY.RECONVERGENT B8, `(.L_x_1630) ;  /* 0x0000020000087945 */ /* 0x000fe20003800200 */
[----:B------:R-:W-:Y:S01]  /*48830*/  FMUL R13, R7, R32 ;  /* 0x00000020070d7220 */ /* 0x000fe20000400000 */
[----:B------:R-:W-:Y:S01]  /*48840*/  FMUL R7, R6, 1.0833333730697631836 ;  /* 0x3f8aaaab06077820 */ /* 0x000fe20000400000 */
[----:B------:R-:W-:Y:S01]  /*48850*/  FADD R32, R52, -R24 ;  /* 0x8000001834207221 */ /* 0x000fe20000000000 */
[----:B------:R-:W-:Y:S01]  /*48860*/  FMUL R31, R34, 1.0833333730697631836 ;  /* 0x3f8aaaab221f7820 */ /* 0x000fe20000400000 */
[----:B------:R-:W-:Y:S01]  /*48870*/  FFMA R11, R109, R26, R11 ;  /* 0x0000001a6d0b7223 */ /* 0x000fe2000000000b */
[----:B------:R-:W-:Y:S01]  /*48880*/  FFMA R7, R6, R7, R13 ;  /* 0x0000000706077223 */ /* 0x000fe2000000000d */
[----:B------:R-:W-:-:S03]  /*48890*/  FADD R32, R99, R32 ;  /* 0x0000002063207221 */ /* 0x000fc60000000000 */
[----:B------:R-:W-:Y:S01]  /*488a0*/  FADD R7, R7, 9.9999999747524270788e-07 ;  /* 0x358637bd07077421 */ /* 0x000fe20000000000 */
[----:B------:R-:W-:-:S03]  /*488b0*/  FMUL R21, R32, 1.0833333730697631836 ;  /* 0x3f8aaaab20157820 */ /* 0x000fc60000400000 */
[----:B------:R-:W-:Y:S01]  /*488c0*/  FMUL R25, R7, R7 ;  /* 0x0000000707197220 */ /* 0x000fe20000400000 */
[----:B------:R-:W-:Y:S01]  /*488d0*/  FADD R7, R45, R30 ;  /* 0x0000001e2d077221 */ /* 0x000fe20000000000 */
[----:B------:R-:W-:Y:S01]  /*488e0*/  FMUL R21, R32, R21 ;  /* 0x0000001520157220 */ /* 0x000fe20000400000 */
[----:B------:R-:W-:Y:S01]  /*488f0*/  FADD R30, -R99, R52 ;  /* 0x00000034631e7221 */ /* 0x000fe20000000100 */
[----:B------:R-:W0:Y:S01]  /*48900*/  MUFU.RCP R6, R25 ;  /* 0x0000001900067308 */ /* 0x000e220000001000 */
[----:B------:R-:W-:-:S07]  /*48910*/  FMUL R32, R7, 0.25 ;  /* 0x3e80000007207820 */ /* 0x000fce0000400000 */
[----:B------:R-:W1:Y:S01]  /*48920*/  FCHK P0, R40, R25 ;  /* 0x0000001928007302 */ /* 0x000e620000000000 */
[----:B0-----:R-:W-:-:S04]  /*48930*/  FFMA R13, -R25, R6, 1 ;  /* 0x3f800000190d7423 */ /* 0x001fc80000000106 */
[----:B------:R-:W-:Y:S01]  /*48940*/  FFMA R6, R6, R13, R6 ;  /* 0x0000000d06067223 */ /* 0x000fe20000000006 */
[----:B------:R-:W-:Y:S01]  /*48950*/  FMUL R13, R7, R32 ;  /* 0x00000020070d7220 */ /* 0x000fe20000400000 */
[----:B------:R-:W-:Y:S02]  /*48960*/  FMUL R7, R30, 0.25 ;  /* 0x3e8000001e077820 */ /* 0x000fe40000400000 */
        /* <DEDUP_REMOVED lines=11> */
.L_x_1631:
[----:B------:R-:W-:Y:S05]  /*48a20*/  BSYNC.RECONVERGENT B8 ;  /* 0x0000000000087941 */ /* 0x000fea0003800200 */
.L_x_1630:
        /* <DEDUP_REMOVED lines=17> */
.L_x_1633:
[----:B------:R-:W-:Y:S05]  /*48b40*/  BSYNC.RECONVERGENT B8 ;  /* 0x0000000000087941 */ /* 0x000fea0003800200 */
.L_x_1632:
        /* <DEDUP_REMOVED lines=17> */
.L_x_1635:
[----:B------:R-:W-:Y:S05]  /*48c60*/  BSYNC.RECONVERGENT B8 ;  /* 0x0000000000087941 */ /* 0x000fea0003800200 */
.L_x_1634:
        /* <DEDUP_REMOVED lines=16> */
.L_x_1637:
[----:B------:R-:W-:Y:S05]  /*48d70*/  BSYNC.RECONVERGENT B8 ;  /* 0x0000000000087941 */ /* 0x000fea0003800200 */
.L_x_1636:
        /* <DEDUP_REMOVED lines=20> */
.L_x_1639:
[----:B------:R-:W-:Y:S05]  /*48ec0*/  BSYNC.RECONVERGENT B8 ;  /* 0x0000000000087941 */ /* 0x000fea0003800200 */
.L_x_1638:
        /* <DEDUP_REMOVED lines=18> */
.L_x_1641:
[----:B------:R-:W-:Y:S05]  /*48ff0*/  BSYNC.RECONVERGENT B8 ;  /* 0x0000000000087941 */ /* 0x000fea0003800200 */
.L_x_1640:
        /* <DEDUP_REMOVED lines=44> */
.L_x_1643:
[----:B------:R-:W-:Y:S05]  /*492c0*/  BSYNC.RECONVERGENT B8 ;  /* 0x0000000000087941 */ /* 0x000fea0003800200 */
.L_x_1642:
        /* <DEDUP_REMOVED lines=18> */
.L_x_1645:
[----:B------:R-:W-:Y:S05]  /*493f0*/  BSYNC.RECONVERGENT B8 ;  /* 0x0000000000087941 */ /* 0x000fea0003800200 */
.L_x_1644:
        /* <DEDUP_REMOVED lines=18> */
.L_x_1647:
[----:B------:R-:W-:Y:S05]  /*49520*/  BSYNC.RECONVERGENT B8 ;  /* 0x0000000000087941 */ /* 0x000fea0003800200 */
.L_x_1646:
        /* <DEDUP_REMOVED lines=16> */
.L_x_1649:
[----:B------:R-:W-:Y:S05]  /*49630*/  BSYNC.RECONVERGENT B8 ;  /* 0x0000000000087941 */ /* 0x000fea0003800200 */
.L_x_1648:
        /* <DEDUP_REMOVED lines=20> */
.L_x_1651:
[----:B------:R-:W-:Y:S05]  /*49780*/  BSYNC.RECONVERGENT B8 ;  /* 0x0000000000087941 */ /* 0x000fea0003800200 */
.L_x_1650:
        /* <DEDUP_REMOVED lines=18> */
.L_x_1653:
[----:B------:R-:W-:Y:S05]  /*498b0*/  BSYNC.RECONVERGENT B8 ;  /* 0x0000000000087941 */ /* 0x000fea0003800200 */
.L_x_1652:
        /* <DEDUP_REMOVED lines=29> */
[----:B0-----:R-:W-:-:S03]  /*49a90*/  FFMA R27, -R25, R20, 1 ;  /* 0x3f800000191b7423 */ /* 0x001fc60000000114 */
[----:B------:R-:W-:Y:S01]  /*49aa0*/  FFMA R16, R29, R30, R24 ;  /* 0x0000001e1d107223 */ /* 0x000fe20000000018 */
        /* <DEDUP_REMOVED lines=13> */
.L_x_1655:
[----:B------:R-:W-:Y:S05]  /*49b80*/  BSYNC.RECONVERGENT B8 ;  /* 0x0000000000087941 */ /* 0x000fea0003800200 */
.L_x_1654:
        /* <DEDUP_REMOVED lines=18> */
.L_x_1657:
[----:B------:R-:W-:Y:S05]  /*49cb0*/  BSYNC.RECONVERGENT B8 ;  /* 0x0000000000087941 */ /* 0x000fea0003800200 */
.L_x_1656:
        /* <DEDUP_REMOVED lines=18> */
.L_x_1659:
[----:B------:R-:W-:Y:S05]  /*49de0*/  BSYNC.RECONVERGENT B8 ;  /* 0x0000000000087941 */ /* 0x000fea0003800200 */
.L_x_1658:
        /* <DEDUP_REMOVED lines=16> */
.L_x_1661:
[----:B------:R-:W-:Y:S05]  /*49ef0*/  BSYNC.RECONVERGENT B8 ;  /* 0x0000000000087941 */ /* 0x000fea0003800200 */
.L_x_1660:
        /* <DEDUP_REMOVED lines=20> */
.L_x_1663:
[----:B------:R-:W-:Y:S05]  /*4a040*/  BSYNC.RECONVERGENT B8 ;  /* 0x0000000000087941 */ /* 0x000fea0003800200 */
.L_x_1662:
        /* <DEDUP_REMOVED lines=18> */
.L_x_1665:
[----:B------:R-:W-:Y:S05]  /*4a170*/  BSYNC.RECONVERGENT B8 ;  /* 0x0000000000087941 */ /* 0x000fea0003800200 */
.L_x_1664:
        /* <DEDUP_REMOVED lines=15> */
[C---:B------:R-:W-:Y:S01]  /*4a270*/  FFMA R21, R95.reuse, -4, R14 ;  /* 0xc08000005f157823 */ /* 0x040fe2000000000e */
[----:B------:R-:W-:-:S02]  /*4a280*/  FADD R14, -R95, R49 ;  /* 0x000000315f0e7221 */ /* 0x000fc40000000100 */
[----:B------:R-:W-:Y:S01]  /*4a290*/  FFMA R6, R7, R6, R16 ;  /* 0x0000000607067223 */ /* 0x000fe20000000010 */
[----:B------:R-:W-:Y:S01]  /*4a2a0*/  FADD R16, R49, -R28 ;  /* 0x8000001c31107221 */ /* 0x000fe20000000000 */
[----:B------:R-:W-:Y:S01]  /*4a2b0*/  FADD R21, R42, R21 ;  /* 0x000000152a157221 */ /* 0x000fe20000000000 */
[----:B------:R-:W-:Y:S01]  /*4a2c0*/  FMUL R20, R14, 0.25 ;  /* 0x3e8000000e147820 */ /* 0x000fe20000400000 */
[----:B------:R-:W-:Y:S01]  /*4a2d0*/  FADD R6, R6, 9.9999999747524270788e-07 ;  /* 0x358637bd06067421 */ /* 0x000fe20000000000 */
[----:B------:R-:W-:-:S03]  /*4a2e0*/  FADD R16, R95, R16 ;  /* 0x000000105f107221 */ /* 0x000fc60000000000 */
[----:B------:R-:W-:Y:S01]  /*4a2f0*/  FMUL R25, R6, R6 ;  /* 0x0000000606197220 */ /* 0x000fe20000400000 */
[----:B------:R-:W-:-:S03]  /*4a300*/  FMUL R7, R16, 1.0833333730697631836 ;  /* 0x3f8aaaab10077820 */ /* 0x000fc60000400000 */
[----:B------:R-:W0:Y:S01]  /*4a310*/  MUFU.RCP R6, R25 ;  /* 0x0000001900067308 */ /* 0x000e220000001000 */
[----:B------:R-:W-:Y:S01]  /*4a320*/  FMUL R7, R16, R7 ;  /* 0x0000000710077220 */ /* 0x000fe20000400000 */
[----:B------:R-:W-:-:S03]  /*4a330*/  FMUL R16, R21, 0.25 ;  /* 0x3e80000015107820 */ /* 0x000fc60000400000 */
[----:B------:R-:W-:Y:S01]  /*4a340*/  FFMA R20, R14, R20, R7 ;  /* 0x000000140e147223 */ /* 0x000fe20000000007 */
[----:B------:R-:W-:Y:S01]  /*4a350*/  FMUL R21, R21, R16 ;  /* 0x0000001015157220 */ /* 0x000fe20000400000 */
[----:B------:R-:W-:Y:S01]  /*4a360*/  FFMA R16, R109, R17, R24 ;  /* 0x000000116d107223 */ /* 0x000fe20000000018 */
[----:B------:R-:W1:Y:S02]  /*4a370*/  FCHK P0, R32, R25 ;  /* 0x0000001920007302 */ /* 0x000e640000000000 */
        /* <DEDUP_REMOVED lines=12> */
.L_x_1667:
[----:B------:R-:W-:Y:S05]  /*4a440*/  BSYNC.RECONVERGENT B8 ;  /* 0x0000000000087941 */ /* 0x000fea0003800200 */
.L_x_1666:
        /* <DEDUP_REMOVED lines=18> */
.L_x_1669:
[----:B------:R-:W-:Y:S05]  /*4a570*/  BSYNC.RECONVERGENT B8 ;  /* 0x0000000000087941 */ /* 0x000fea0003800200 */
.L_x_1668:
        /* <DEDUP_REMOVED lines=18> */
.L_x_1671:
[----:B------:R-:W-:Y:S05]  /*4a6a0*/  BSYNC.RECONVERGENT B8 ;  /* 0x0000000000087941 */ /* 0x000fea0003800200 */
.L_x_1670:
        /* <DEDUP_REMOVED lines=16> */
.L_x_1673:
[----:B------:R-:W-:Y:S05]  /*4a7b0*/  BSYNC.RECONVERGENT B8 ;  /* 0x0000000000087941 */ /* 0x000fea0003800200 */
.L_x_1672:
        /* <DEDUP_REMOVED lines=20> */
.L_x_1675:
[----:B------:R-:W-:Y:S05]  /*4a900*/  BSYNC.RECONVERGENT B8 ;  /* 0x0000000000087941 */ /* 0x000fea0003800200 */
.L_x_1674:
        /* <DEDUP_REMOVED lines=18> */
.L_x_1677:
[----:B------:R-:W-:Y:S05]  /*4aa30*/  BSYNC.RECONVERGENT B8 ;  /* 0x0000000000087941 */ /* 0x000fea0003800200 */
.L_x_1676:
        /* <DEDUP_REMOVED lines=19> */
.L_x_1679:
[----:B------:R-:W-:Y:S05]  /*4ab70*/  BSYNC.RECONVERGENT B8 ;  /* 0x0000000000087941 */ /* 0x000fea0003800200 */
.L_x_1678:
        /* <DEDUP_REMOVED lines=11> */
.L_x_1681:
[----:B-1----:R-:W-:Y:S01]  /*4ac30*/  FMUL.FTZ R25, R6, R7 ;  /* 0x0000000706197220 */ /* 0x002fe20000410000 */
[----:B------:R-:W-:-:S03]  /*4ac40*/  FMUL.FTZ R7, R7, 0.5 ;  /* 0x3f00000007077820 */ /* 0x000fc60000410000 */
[----:B------:R-:W-:-:S04]  /*4ac50*/  FFMA R6, -R25, R25, R6 ;  /* 0x0000001919067223 */ /* 0x000fc80000000106 */
[----:B------:R-:W-:-:S07]  /*4ac60*/  FFMA R25, R6, R7, R25 ;  /* 0x0000000706197223 */ /* 0x000fce0000000019 */
.L_x_1682:
[----:B------:R-:W-:Y:S05]  /*4ac70*/  BSYNC.RECONVERGENT B1 ;  /* 0x0000000000017941 */ /* 0x000fea0003800200 */
.L_x_1680:
        /* <DEDUP_REMOVED lines=14> */
.L_x_1684:
[----:B------:R-:W-:Y:S05]  /*4ad60*/  BSYNC.RECONVERGENT B8 ;  /* 0x0000000000087941 */ /* 0x000fea0003800200 */
.L_x_1683:
        /* <DEDUP_REMOVED lines=10> */
.L_x_1686:
[----:B-1----:R-:W-:Y:S01]  /*4ae10*/  FMUL.FTZ R21, R6, R7 ;  /* 0x0000000706157220 */ /* 0x002fe20000410000 */
[----:B------:R-:W-:-:S03]  /*4ae20*/  FMUL.FTZ R7, R7, 0.5 ;  /* 0x3f00000007077820 */ /* 0x000fc60000410000 */
[----:B------:R-:W-:-:S04]  /*4ae30*/  FFMA R6, -R21, R21, R6 ;  /* 0x0000001515067223 */ /* 0x000fc80000000106 */
[----:B------:R-:W-:-:S07]  /*4ae40*/  FFMA R21, R6, R7, R21 ;  /* 0x0000000706157223 */ /* 0x000fce0000000015 */
.L_x_1687:
[----:B------:R-:W-:Y:S05]  /*4ae50*/  BSYNC.RECONVERGENT B1 ;  /* 0x0000000000017941 */ /* 0x000fea0003800200 */
.L_x_1685:
        /* <DEDUP_REMOVED lines=26> */
.L_x_1691:
[----:B------:R-:W-:Y:S05]  /*4b000*/  BSYNC.RECONVERGENT B9 ;  /* 0x0000000000097941 */ /* 0x000fea0003800200 */
.L_x_1690:
[----:B------:R-:W-:-:S04]  /*4b010*/  FADD R109, R19, R109 ;  /* 0x0000006d136d7221 */ /* 0x000fc80000000000 */
[----:B------:R-:W-:-:S05]  /*4b020*/  FMUL R109, R109, 0.5 ;  /* 0x3f0000006d6d7820 */ /* 0x000fca0000400000 */
[----:B------:R-:W-:-:S07]  /*4b030*/  FSEL R45, R109, -R109, P4 ;  /* 0x8000006d6d2d7208 */ /* 0x000fce0002000000 */
.L_x_1689:
[----:B------:R-:W-:Y:S05]  /*4b040*/  BSYNC.RECONVERGENT B8 ;  /* 0x0000000000087941 */ /* 0x000fea0003800200 */
.L_x_1688:
        /* <DEDUP_REMOVED lines=18> */
.L_x_1695:
[----:B------:R-:W-:Y:S05]  /*4b170*/  BSYNC.RECONVERGENT B9 ;  /* 0x0000000000097941 */ /* 0x000fea0003800200 */
.L_x_1694:
[----:B------:R-:W-:-:S04]  /*4b180*/  FADD R109, R19, R109 ;  /* 0x0000006d136d7221 */ /* 0x000fc80000000000 */
[----:B------:R-:W-:-:S05]  /*4b190*/  FMUL R109, R109, 0.5 ;  /* 0x3f0000006d6d7820 */ /* 0x000fca0000400000 */
[----:B------:R-:W-:-:S07]  /*4b1a0*/  FSEL R46, R109, -R109, P4 ;  /* 0x8000006d6d2e7208 */ /* 0x000fce0002000000 */
.L_x_1693:
[----:B------:R-:W-:Y:S05]  /*4b1b0*/  BSYNC.RECONVERGENT B8 ;  /* 0x0000000000087941 */ /* 0x000fea0003800200 */
.L_x_1692:
        /* <DEDUP_REMOVED lines=26> */
.L_x_1697:
[----:B------:R-:W-:Y:S05]  /*4b360*/  BSYNC.RECONVERGENT B8 ;  /* 0x0000000000087941 */ /* 0x000fea0003800200 */
.L_x_1696:
[----:B------:R-:W-:Y:S01]  /*4b370*/  FMUL R6, R25, R17 ;  /* 0x0000001119067220 */ /* 0x000fe20000400000 */
[----:B------:R-:W-:Y:S01]  /*4b380*/  FMUL R26, R13, R13 ;  /* 0x0000000d0d1a7220 */ /* 0x000fe20000400000 */
[----:B------:R-:W-:Y:S01]  /*4b390*/  BSSY.RECONVERGENT B8, `(.L_x_1698) ;  /* 0x0000018000087945 */ /* 0x000fe20003800200 */
[----:B------:R-:W-:Y:S01]  /*4b3a0*/  FMUL R39, R18, R21 ;  /* 0x0000001512277220 */ /* 0x000fe20000400000 */
[C---:B------:R-:W-:Y:S01]  /*4b3b0*/  FMUL R38, R11.reuse, R17 ;  /* 0x000000110b267220 */ /* 0x040fe20000400000 */
[----:B------:R-:W-:Y:S01]  /*4b3c0*/  FMNMX R25, R6, 1.000000003171076851e-30, !PT ;  /* 0x0da2426006197809 */ /* 0x000fe20007800000 */
[----:B------:R-:W-:Y:S01]  /*4b3d0*/  FFMA R26, R11, R11, R26 ;  /* 0x0000000b0b1a7223 */ /* 0x000fe2000000001a */
[-C--:B------:R-:W-:Y:S01]  /*4b3e0*/  FMUL R36, R13, R17.reuse ;  /* 0x000000110d247220 */ /* 0x080fe20000400000 */
[----:B------:R-:W-:Y:S01]  /*4b3f0*/  FMUL R37, R15, R17 ;  /* 0x000000110f257220 */ /* 0x000fe20000400000 */
        /* <DEDUP_REMOVED lines=11> */
[----:B-1----:R-:W-:Y:S06]  /*4b4b0*/  @!P0 BRA `(.L_x_1699) ;  /* 0x0000000000148947 */ /* 0x002fec0003800000 */
[----:B------:R-:W-:Y:S02]  /*4b4c0*/  MOV R6, R25 ;  /* 0x0000001900067202 */ /* 0x000fe40000000f00 */
[----:B------:R-:W-:Y:S02]  /*4b4d0*/  MOV R7, R16 ;  /* 0x0000001000077202 */ /* 0x000fe40000000f00 */
[----:B------:R-:W-:-:S07]  /*4b4e0*/  MOV R108, 0x4b500 ;  /* 0x0004b500006c7802 */ /* 0x000fce0000000f00 */
[----:B------:R-:W-:Y:S05]  /*4b4f0*/  CALL.REL.NOINC `($__internal_2_$__cuda_sm3x_div_rn_noftz_f32_slowpath) ;  /* 0x0000007c00f87944 */ /* 0x000fea0003c00000 */
[----:B------:R-:W-:-:S07]  /*4b500*/  MOV R14, R109 ;  /* 0x0000006d000e7202 */ /* 0x000fce0000000f00 */
.L_x_1699:
[----:B------:R-:W-:Y:S05]  /*4b510*/  BSYNC.RECONVERGENT B8 ;  /* 0x0000000000087941 */ /* 0x000fea0003800200 */
.L_x_1698:
        /* <DEDUP_REMOVED lines=17> */
.L_x_1701:
[----:B------:R-:W-:Y:S05]  /*4b630*/  BSYNC.RECONVERGENT B8 ;  /* 0x0000000000087941 */ /* 0x000fea0003800200 */
.L_x_1700:
        /* <DEDUP_REMOVED lines=23> */
.L_x_1703:
[----:B------:R-:W-:Y:S05]  /*4b7b0*/  BSYNC.RECONVERGENT B8 ;  /* 0x0000000000087941 */ /* 0x000fea0003800200 */
.L_x_1702:
        /* <DEDUP_REMOVED lines=12> */
[C---:B------:R-:W-:Y:S01]  /*4b880*/  FMUL R28, R15.reuse, R38 ;  /* 0x000000260f1c7220 */ /* 0x040fe20000400000 */
[----:B------:R-:W-:Y:S01]  /*4b890*/  FMUL R27, R15, R36 ;  /* 0x000000240f1b7220 */ /* 0x000fe20000400000 */
[----:B------:R-:W-:Y:S01]  /*4b8a0*/  FMUL R14, R17, R14 ;  /* 0x0000000e110e7220 */ /* 0x000fe20000400000 */
[CC--:B------:R-:W-:Y:S01]  /*4b8b0*/  FFMA R26, R15.reuse, R37.reuse, R16 ;  /* 0x000000250f1a7223 */ /* 0x0c0fe20000000010 */
[C---:B------:R-:W-:Y:S01]  /*4b8c0*/  FMUL R24, R15.reuse, R34 ;  /* 0x000000220f187220 */ /* 0x040fe20000400000 */
[----:B------:R-:W-:Y:S01]  /*4b8d0*/  MOV R19, R37 ;  /* 0x0000002500137202 */ /* 0x000fe20000000f00 */
[----:B------:R-:W-:Y:S01]  /*4b8e0*/  FMUL R25, R15, R14 ;  /* 0x0000000e0f197220 */ /* 0x000fe20000400000 */
[----:B------:R-:W-:Y:S02]  /*4b8f0*/  MOV R48, R28 ;  /* 0x0000001c00307202 */ /* 0x000fe40000000f00 */
[----:B------:R-:W-:-:S03]  /*4b900*/  MOV R21, R27 ;  /* 0x0000001b00157202 */ /* 0x000fc60000000f00 */
        /* <DEDUP_REMOVED lines=24> */
.L_x_1705:
[----:B------:R-:W-:Y:S05]  /*4ba90*/  BSYNC.RECONVERGENT B8 ;  /* 0x0000000000087941 */ /* 0x000fea0003800200 */
.L_x_1704:
        /* <DEDUP_REMOVED lines=23> */
.L_x_1707:
[----:B------:R-:W-:Y:S05]  /*4bc10*/  BSYNC.RECONVERGENT B8 ;  /* 0x0000000000087941 */ /* 0x000fea0003800200 */
.L_x_1706:
        /* <DEDUP_REMOVED lines=17> */
.L_x_1709:
[----:B------:R-:W-:Y:S05]  /*4bd30*/  BSYNC.RECONVERGENT B8 ;  /* 0x0000000000087941 */ /* 0x000fea0003800200 */
.L_x_1708:
        /* <DEDUP_REMOVED lines=16> */
.L_x_1711:
[----:B------:R-:W-:Y:S05]  /*4be40*/  BSYNC.RECONVERGENT B8 ;  /* 0x0000000000087941 */ /* 0x000fea0003800200 */
.L_x_1710:
[C---:B------:R-:W-:Y:S01]  /*4be50*/  FADD R6, R46.reuse, -R45 ;  /* 0x8000002d2e067221 */ /* 0x040fe20000000000 */
[-C--:B------:R-:W-:Y:S01]  /*4be60*/  FMUL R7, R37, R45.reuse ;  /* 0x0000002d25077220 */ /* 0x080fe20000400000 */
        /* <DEDUP_REMOVED lines=37> */
[----:B------:R-:W-:Y:S01]  /*4c0c0*/  MOV R6, R109 ;  /* 0x0000006d00067202 */ /* 0x000fe20000000f00 */
[----:B------:R-:W-:Y:S06]  /*4c0d0*/  BRA `(.L_x_1714) ;  /* 0x0000000000107947 */ /* 0x000fec0003800000 */
.L_x_1713:
[----:B------:R-:W0:Y:S02]  /*4c0e0*/  MUFU.RCP R6, R59 ;  /* 0x0000003b00067308 */ /* 0x000e240000001000 */
[----:B0-----:R-:W-:-:S04]  /*4c0f0*/  FFMA R7, R59, R6, -1 ;  /* 0xbf8000003b077423 */ /* 0x001fc80000000006 */
[----:B------:R-:W-:-:S04]  /*4c100*/  FADD.FTZ R7, -R7, -RZ ;  /* 0x800000ff07077221 */ /* 0x000fc80000010100 */
[----:B------:R-:W-:-:S07]  /*4c110*/  FFMA R6, R6, R7, R6 ;  /* 0x0000000706067223 */ /* 0x000fce0000000006 */
.L_x_1714:
[----:B------:R-:W-:Y:S05]  /*4c120*/  BSYNC.RECONVERGENT B2 ;  /* 0x0000000000027941 */ /* 0x000fea0003800200 */
.L_x_1712:
        /* <DEDUP_REMOVED lines=25> */
.L_x_1717:
[----:B------:R-:W-:Y:S05]  /*4c2c0*/  BSYNC.RECONVERGENT B8 ;  /* 0x0000000000087941 */ /* 0x000fea0003800200 */
.L_x_1716:
        /* <DEDUP_REMOVED lines=16> */
.L_x_1719:
[----:B------:R-:W-:Y:S05]  /*4c3d0*/  BSYNC.RECONVERGENT B8 ;  /* 0x0000000000087941 */ /* 0x000fea0003800200 */
.L_x_1718:
        /* <DEDUP_REMOVED lines=14> */
.L_x_1721:
[----:B------:R-:W-:Y:S05]  /*4c4c0*/  BSYNC.RECONVERGENT B8 ;  /* 0x0000000000087941 */ /* 0x000fea0003800200 */
.L_x_1720:
        /* <DEDUP_REMOVED lines=26> */
.L_x_1715:
        /* <DEDUP_REMOVED lines=17> */
.L_x_1723:
[----:B------:R-:W-:Y:S05]  /*4c780*/  BSYNC.RECONVERGENT B8 ;  /* 0x0000000000087941 */ /* 0x000fea0003800200 */
.L_x_1722:
        /* <DEDUP_REMOVED lines=16> */
.L_x_1725:
[----:B------:R-:W-:Y:S05]  /*4c890*/  BSYNC.RECONVERGENT B8 ;  /* 0x0000000000087941 */ /* 0x000fea0003800200 */
.L_x_1724:
        /* <DEDUP_REMOVED lines=13> */
.L_x_1727:
[----:B------:R-:W-:Y:S05]  /*4c970*/  BSYNC.RECONVERGENT B8 ;  /* 0x0000000000087941 */ /* 0x000fea0003800200 */
.L_x_1726:
        /* <DEDUP_REMOVED lines=26> */
.L_x_1533:
[----:B------:R-:W-:Y:S05]  /*4cb20*/  BSYNC.RELIABLE B7 ;  /* 0x0000000000077941 */ /* 0x000fea0003800100 */
.L_x_1532:
[----:B------:R-:W1:Y:S01]  /*4cb30*/  LDCU UR4, c[0x3][0x24] ;  /* 0x00c00480ff0477ac */ /* 0x000e620008000800 */
[----:B------:R-:W-:Y:S01]  /*4cb40*/  FMNMX R11, R94, 1.000000003171076851e-30, !PT ;  /* 0x0da242605e0b7809 */ /* 0x000fe20007800000 */
[----:B------:R-:W-:Y:S01]  /*4cb50*/  BSSY.RECONVERGENT B7, `(.L_x_1728) ;  /* 0x000000e000077945 */ /* 0x000fe20003800200 */
[----:B------:R-:W-:Y:S02]  /*4cb60*/  FMNMX R0, R2, 1.000000003171076851e-30, !PT ;  /* 0x0da2426002007809 */ /* 0x000fe40007800000 */
[----:B------:R-:W2:Y:S03]  /*4cb70*/  MUFU.RCP R6, R11 ;  /* 0x0000000b00067308 */ /* 0x000ea60000001000 */
[----:B-1----:R-:W-:-:S05]  /*4cb80*/  FMUL R7, R0, UR4 ;  /* 0x0000000400077c20 */ /* 0x002fca0008400000 */
[----:B------:R-:W1:Y:S01]  /*4cb90*/  FCHK P0, R7, R11 ;  /* 0x0000000b07007302 */ /* 0x000e620000000000 */
[----:B--2---:R-:W-:-:S04]  /*4cba0*/  FFMA R3, R6, -R11, 1 ;  /* 0x3f80000006037423 */ /* 0x004fc8000000080b */
[----:B------:R-:W-:-:S04]  /*4cbb0*/  FFMA R6, R6, R3, R6 ;  /* 0x0000000306067223 */ /* 0x000fc80000000006 */
[----:B------:R-:W-:-:S04]  /*4cbc0*/  FFMA R10, R7, R6, RZ ;  /* 0x00000006070a7223 */ /* 0x000fc800000000ff */
[----:B------:R-:W-:-:S04]  /*4cbd0*/  FFMA R109, R10, -R11, R7 ;  /* 0x8000000b0a6d7223 */ /* 0x000fc80000000007 */
[----:B------:R-:W-:Y:S01]  /*4cbe0*/  FFMA R109, R6, R109, R10 ;  /* 0x0000006d066d7223 */ /* 0x000fe2000000000a */
[----:B-1----:R-:W-:Y:S06]  /*4cbf0*/  @!P0 BRA `(.L_x_1729) ;  /* 0x00000000000c8947 */ /* 0x002fec0003800000 */
[----:B------:R-:W-:Y:S02]  /*4cc00*/  MOV R6, R11 ;  /* 0x0000000b00067202 */ /* 0x000fe40000000f00 */
[----:B------:R-:W-:-:S07]  /*4cc10*/  MOV R108, 0x4cc30 ;  /* 0x0004cc30006c7802 */ /* 0x000fce0000000f00 */
[----:B0-----:R-:W-:Y:S05]  /*4cc20*/  CALL.REL.NOINC `($__internal_2_$__cuda_sm3x_div_rn_noftz_f32_slowpath) ;  /* 0x00000068002c7944 */ /* 0x001fea0003c00000 */
.L_x_1729:
[----:B------:R-:W-:Y:S05]  /*4cc30*/  BSYNC.RECONVERGENT B7 ;  /* 0x0000000000077941 */ /* 0x000fea0003800200 */
.L_x_1728:
[----:B------:R-:W-:Y:S01]  /*4cc40*/  FMNMX R7, R109, 9.9999999600419720025e-13, !PT ;  /* 0x2b8cbccc6d077809 */ /* 0x000fe20007800000 */
[----:B------:R-:W-:Y:S01]  /*4cc50*/  BSSY.RECONVERGENT B1, `(.L_x_1730) ;  /* 0x000000f000017945 */ /* 0x000fe20003800200 */
[----:B0-----:R-:W-:Y:S02]  /*4cc60*/  FMNMX R65, R65, 1.000000003171076851e-30, !PT ;  /* 0x0da2426041417809 */ /* 0x001fe40007800000 */
        /* <DEDUP_REMOVED lines=9> */
.L_x_1731:
[----:B-1----:R-:W-:Y:S01]  /*4cd00*/  FMUL.FTZ R10, R7, R6 ;  /* 0x00000006070a7220 */ /* 0x002fe20000410000 */
[----:B------:R-:W-:-:S03]  /*4cd10*/  FMUL.FTZ R6, R6, 0.5 ;  /* 0x3f00000006067820 */ /* 0x000fc60000410000 */
[----:B------:R-:W-:-:S04]  /*4cd20*/  FFMA R3, -R10, R10, R7 ;  /* 0x0000000a0a037223 */ /* 0x000fc80000000107 */
[----:B------:R-:W-:-:S07]  /*4cd30*/  FFMA R10, R3, R6, R10 ;  /* 0x00000006030a7223 */ /* 0x000fce000000000a */
.L_x_1732:
[----:B------:R-:W-:Y:S05]  /*4cd40*/  BSYNC.RECONVERGENT B1 ;  /* 0x0000000000017941 */ /* 0x000fea0003800200 */
.L_x_1730:
        /* <DEDUP_REMOVED lines=14> */
.L_x_1734:
[----:B------:R-:W-:Y:S05]  /*4ce30*/  BSYNC.RECONVERGENT B7 ;  /* 0x0000000000077941 */ /* 0x000fea0003800200 */
.L_x_1733:
        /* <DEDUP_REMOVED lines=8> */
[----:B------:R-:W-:Y:S05]  /*4cec0*/  BRA `(.L_x_1737) ;  /* 0x0000000000107947 */ /* 0x000fea0003800000 */
.L_x_1736:
[----:B-1----:R-:W-:Y:S01]  /*4ced0*/  FMUL.FTZ R21, R7, R6 ;  /* 0x0000000607157220 */ /* 0x002fe20000410000 */
[----:B------:R-:W-:-:S03]  /*4cee0*/  FMUL.FTZ R3, R6, 0.5 ;  /* 0x3f00000006037820 */ /* 0x000fc60000410000 */
[----:B------:R-:W-:-:S04]  /*4cef0*/  FFMA R6, -R21, R21, R7 ;  /* 0x0000001515067223 */ /* 0x000fc80000000107 */
[----:B------:R-:W-:-:S07]  /*4cf00*/  FFMA R21, R6, R3, R21 ;  /* 0x0000000306157223 */ /* 0x000fce0000000015 */
.L_x_1737:
[----:B------:R-:W-:Y:S05]  /*4cf10*/  BSYNC.RECONVERGENT B1 ;  /* 0x0000000000017941 */ /* 0x000fea0003800200 */
.L_x_1735:
[----:B------:R-:W-:Y:S01]  /*4cf20*/  FMNMX R17, R21, R10, !PT ;  /* 0x0000000a15117209 */ /* 0x000fe20007800000 */
[--C-:B------:R-:W-:Y:S01]  /*4cf30*/  FADD R3, R97, -R10.reuse ;  /* 0x8000000a61037221 */ /* 0x100fe20000000000 */
[C-C-:B------:R-:W-:Y:S01]  /*4cf40*/  FADD R6, R64.reuse, -R21.reuse ;  /* 0x8000001540067221 */ /* 0x140fe20000000000 */
[----:B------:R-:W-:Y:S02]  /*4cf50*/  BSSY.RECONVERGENT B7, `(.L_x_1738) ;  /* 0x000001c000077945 */ /* 0x000fe40003800200 */
[----:B------:R-:W-:Y:S02]  /*4cf60*/  FMUL R12, R17, 0.10000000149011611938 ;  /* 0x3dcccccd110c7820 */ /* 0x000fe40000400000 */
[----:B------:R-:W-:Y:S01]  /*4cf70*/  FMNMX R7, R3, R6, PT ;  /* 0x0000000603077209 */ /* 0x000fe20003800000 */
[----:B------:R-:W-:Y:S01]  /*4cf80*/  FADD R3, R97, R10 ;  /* 0x0000000a61037221 */ /* 0x000fe20000000000 */
[----:B------:R-:W-:Y:S02]  /*4cf90*/  FADD R6, R64, R21 ;  /* 0x0000001540067221 */ /* 0x000fe40000000000 */
[----:B------:R-:W-:-:S02]  /*4cfa0*/  FSETP.GE.AND P0, PT, |R7|, R12, PT ;  /* 0x0000000c0700720b */ /* 0x000fc40003f06200 */
[----:B------:R-:W-:Y:S02]  /*4cfb0*/  MOV R10, R7 ;  /* 0x00000007000a7202 */ /* 0x000fe40000000f00 */
[----:B------:R-:W-:-:S09]  /*4cfc0*/  FMNMX R3, R3, R6, !PT ;  /* 0x0000000603037209 */ /* 0x000fd20007800000 */
[----:B------:R-:W-:Y:S05]  /*4cfd0*/  @P0 BRA `(.L_x_1739) ;  /* 0x00000000004c0947 */ /* 0x000fea0003800000 */
[----:B------:R-:W-:Y:S01]  /*4cfe0*/  FMNMX R14, R12, 9.9999999600419720025e-13, !PT ;  /* 0x2b8cbccc0c0e7809 */ /* 0x000fe20007800000 */
[----:B------:R-:W-:Y:S01]  /*4cff0*/  FMUL R7, R7, R7 ;  /* 0x0000000707077220 */ /* 0x000fe20000400000 */
        /* <DEDUP_REMOVED lines=13> */
.L_x_1741:
[----:B------:R-:W-:Y:S05]  /*4d0d0*/  BSYNC.RECONVERGENT B8 ;  /* 0x0000000000087941 */ /* 0x000fea0003800200 */
.L_x_1740:
[----:B------:R-:W-:-:S04]  /*4d0e0*/  FADD R109, R12, R109 ;  /* 0x0000006d0c6d7221 */ /* 0x000fc80000000000 */
[----:B------:R-:W-:-:S05]  /*4d0f0*/  FMUL R109, R109, 0.5 ;  /* 0x3f0000006d6d7820 */ /* 0x000fca0000400000 */
[----:B------:R-:W-:-:S07]  /*4d100*/  FSEL R10, R109, -R109, P4 ;  /* 0x8000006d6d0a7208 */ /* 0x000fce0002000000 */
.L_x_1739:
[----:B------:R-:W-:Y:S05]  /*4d110*/  BSYNC.RECONVERGENT B7 ;  /* 0x0000000000077941 */ /* 0x000fea0003800200 */
.L_x_1738:
        /* <DEDUP_REMOVED lines=18> */
.L_x_1745:
[----:B------:R-:W-:Y:S05]  /*4d240*/  BSYNC.RECONVERGENT B8 ;  /* 0x0000000000087941 */ /* 0x000fea0003800200 */
.L_x_1744:
[----:B------:R-:W-:-:S04]  /*4d250*/  FADD R109, R12, R109 ;  /* 0x0000006d0c6d7221 */ /* 0x000fc80000000000 */
[----:B------:R-:W-:-:S05]  /*4d260*/  FMUL R109, R109, 0.5 ;  /* 0x3f0000006d6d7820 */ /* 0x000fca0000400000 */
[----:B------:R-:W-:-:S07]  /*4d270*/  FSEL R3, R109, -R109, P4 ;  /* 0x8000006d6d037208 */ /* 0x000fce0002000000 */
.L_x_1743:
[----:B------:R-:W-:Y:S05]  /*4d280*/  BSYNC.RECONVERGENT B7 ;  /* 0x0000000000077941 */ /* 0x000fea0003800200 */
.L_x_1742:
        /* <DEDUP_REMOVED lines=22> */
.L_x_1747:
[----:B------:R-:W-:Y:S05]  /*4d3f0*/  BSYNC.RECONVERGENT B7 ;  /* 0x0000000000077941 */ /* 0x000fea0003800200 */
.L_x_1746:
        /* <DEDUP_REMOVED lines=23> */
.L_x_1749:
[----:B------:R-:W-:Y:S05]  /*4d570*/  BSYNC.RECONVERGENT B7 ;  /* 0x0000000000077941 */ /* 0x000fea0003800200 */
.L_x_1748:
        /* <DEDUP_REMOVED lines=22> */
.L_x_1751:
[----:B------:R-:W-:Y:S05]  /*4d6e0*/  BSYNC.RECONVERGENT B7 ;  /* 0x0000000000077941 */ /* 0x000fea0003800200 */
.L_x_1750:
[----:B------:R-:W0:Y:S01]  /*4d6f0*/  MUFU.RCP R6, R65 ;  /* 0x0000004100067308 */ /* 0x000e220000001000 */
[----:B------:R-:W-:Y:S01]  /*4d700*/  FFMA R24, R13, 0.5, R14 ;  /* 0x3f0000000d187823 */ /* 0x000fe2000000000e */
[----:B------:R-:W-:Y:S01]  /*4d710*/  BSSY.RECONVERGENT B7, `(.L_x_1752) ;  /* 0x0000019000077945 */ /* 0x000fe20003800200 */
[C---:B------:R-:W-:Y:S01]  /*4d720*/  FMUL R13, R97.reuse, R18 ;  /* 0x00000012610d7220 */ /* 0x040fe20000400000 */
[----:B------:R-:W-:Y:S01]  /*4d730*/  FMUL R11, R97, R20 ;  /* 0x00000014610b7220 */ /* 0x000fe20000400000 */
[----:B------:R-:W-:Y:S01]  /*4d740*/  FADD R109, R24, R109 ;  /* 0x0000006d186d7221 */ /* 0x000fe20000000000 */
[-C--:B------:R-:W-:Y:S01]  /*4d750*/  FMUL R32, R64, R65.reuse ;  /* 0x0000004140207220 */ /* 0x080fe20000400000 */
[----:B------:R-:W-:Y:S01]  /*4d760*/  FMUL R33, R66, R65 ;  /* 0x0000004142217220 */ /* 0x000fe20000400000 */
[----:B------:R-:W1:Y:S01]  /*4d770*/  FCHK P0, R61, R65 ;  /* 0x000000413d007302 */ /* 0x000e620000000000 */
[----:B------:R-:W-:Y:S01]  /*4d780*/  FADD R109, R109, R12 ;  /* 0x0000000c6d6d7221 */ /* 0x000fe20000000000 */
[----:B------:R-:W-:Y:S01]  /*4d790*/  FFMA R12, R97, R15, R0 ;  /* 0x0000000f610c7223 */ /* 0x000fe20000000000 */
        /* <DEDUP_REMOVED lines=16> */
.L_x_1753:
[----:B------:R-:W-:Y:S05]  /*4d8a0*/  BSYNC.RECONVERGENT B7 ;  /* 0x0000000000077941 */ /* 0x000fea0003800200 */
.L_x_1752:
        /* <DEDUP_REMOVED lines=13> */
[C---:B------:R-:W-:Y:S01]  /*4d980*/  FMUL R37, R64.reuse, R30 ;  /* 0x0000001e40257220 */ /* 0x040fe20000400000 */
[CC--:B------:R-:W-:Y:S01]  /*4d990*/  FFMA R36, R64.reuse, R32.reuse, R61 ;  /* 0x0000002040247223 */ /* 0x0c0fe2000000003d */
[----:B------:R-:W-:Y:S01]  /*4d9a0*/  FMUL R35, R64, R31 ;  /* 0x0000001f40237220 */ /* 0x000fe20000400000 */
[----:B------:R-:W-:Y:S01]  /*4d9b0*/  FMUL R25, R62, R65 ;  /* 0x000000413e197220 */ /* 0x000fe20000400000 */
[----:B------:R-:W-:Y:S02]  /*4d9c0*/  MOV R19, R32 ;  /* 0x0000002000137202 */ /* 0x000fe40000000f00 */
[----:B------:R-:W-:Y:S01]  /*4d9d0*/  MOV R48, R38 ;  /* 0x0000002600307202 */ /* 0x000fe20000000f00 */
[----:B------:R-:W-:Y:S01]  /*4d9e0*/  FMUL R25, R64, R25 ;  /* 0x0000001940197220 */ /* 0x000fe20000400000 */
[----:B------:R-:W-:-:S02]  /*4d9f0*/  MOV R21, R37 ;  /* 0x0000002500157202 */ /* 0x000fc40000000f00 */
[----:B------:R-:W-:Y:S02]  /*4da00*/  MOV R26, R36 ;  /* 0x00000024001a7202 */ /* 0x000fe40000000f00 */
[----:B------:R-:W-:Y:S01]  /*4da10*/  MOV R24, R35 ;  /* 0x0000002300187202 */ /* 0x000fe20000000f00 */
[----:B------:R-:W-:Y:S06]  /*4da20*/  @!P0 BRA `(.L_x_1507) ;  /* 0x0000001000788947 */ /* 0x000fec0003800000 */
        /* <DEDUP_REMOVED lines=23> */
.L_x_1755:
[----:B------:R-:W-:Y:S05]  /*4dba0*/  BSYNC.RECONVERGENT B7 ;  /* 0x0000000000077941 */ /* 0x000fea0003800200 */
.L_x_1754:
        /* <DEDUP_REMOVED lines=23> */
.L_x_1757:
[----:B------:R-:W-:Y:S05]  /*4dd20*/  BSYNC.RECONVERGENT B7 ;  /* 0x0000000000077941 */ /* 0x000fea0003800200 */
.L_x_1756:
        /* <DEDUP_REMOVED lines=16> */
.L_x_1759:
[----:B------:R-:W-:Y:S05]  /*4de30*/  BSYNC.RECONVERGENT B7 ;  /* 0x0000000000077941 */ /* 0x000fea0003800200 */
.L_x_1758:
        /* <DEDUP_REMOVED lines=15> */
.L_x_1761:
[----:B------:R-:W-:Y:S05]  /*4df30*/  BSYNC.RECONVERGENT B7 ;  /* 0x0000000000077941 */ /* 0x000fea0003800200 */
.L_x_1760:
        /* <DEDUP_REMOVED lines=40> */
.L_x_1763:
[----:B------:R-:W0:Y:S02]  /*4e1c0*/  MUFU.RCP R109, R52 ;  /* 0x00000034006d7308 */ /* 0x000e240000001000 */
[----:B0-----:R-:W-:-:S04]  /*4e1d0*/  FFMA R6, R52, R109, -1 ;  /* 0xbf80000034067423 */ /* 0x001fc8000000006d */
[----:B------:R-:W-:-:S04]  /*4e1e0*/  FADD.FTZ R6, -R6, -RZ ;  /* 0x800000ff06067221 */ /* 0x000fc80000010100 */
[----:B------:R-:W-:-:S07]  /*4e1f0*/  FFMA R109, R109, R6, R109 ;  /* 0x000000066d6d7223 */ /* 0x000fce000000006d */
.L_x_1764:
[----:B------:R-:W-:Y:S05]  /*4e200*/  BSYNC.RECONVERGENT B2 ;  /* 0x0000000000027941 */ /* 0x000fea0003800200 */
.L_x_1762:
        /* <DEDUP_REMOVED lines=25> */
.L_x_1767:
[----:B------:R-:W-:Y:S05]  /*4e3a0*/  BSYNC.RECONVERGENT B7 ;  /* 0x0000000000077941 */ /* 0x000fea0003800200 */
.L_x_1766:
        /* <DEDUP_REMOVED lines=16> */
.L_x_1769:
[----:B------:R-:W-:Y:S05]  /*4e4b0*/  BSYNC.RECONVERGENT B7 ;  /* 0x0000000000077941 */ /* 0x000fea0003800200 */
.L_x_1768:
        /* <DEDUP_REMOVED lines=14> */
.L_x_1771:
[----:B------:R-:W-:Y:S05]  /*4e5a0*/  BSYNC.RECONVERGENT B7 ;  /* 0x0000000000077941 */ /* 0x000fea0003800200 */
.L_x_1770:
        /* <DEDUP_REMOVED lines=26> */
.L_x_1765:
        /* <DEDUP_REMOVED lines=17> */
.L_x_1773:
[----:B------:R-:W-:Y:S05]  /*4e860*/  BSYNC.RECONVERGENT B7 ;  /* 0x0000000000077941 */ /* 0x000fea0003800200 */
.L_x_1772:
        /* <DEDUP_REMOVED lines=17> */
.L_x_1775:
[----:B------:R-:W-:Y:S05]  /*4e980*/  BSYNC.RECONVERGENT B7 ;  /* 0x0000000000077941 */ /* 0x000fea0003800200 */
.L_x_1774:
        /* <DEDUP_REMOVED lines=14> */
.L_x_1777:
[----:B------:R-:W-:Y:S05]  /*4ea70*/  BSYNC.RECONVERGENT B7 ;  /* 0x0000000000077941 */ /* 0x000fea0003800200 */
.L_x_1776:
        /* <DEDUP_REMOVED lines=25> */
.L_x_1507:
[----:B------:R-:W-:Y:S05]  /*4ec10*/  BSYNC.RECONVERGENT B6 ;  /* 0x0000000000067941 */ /* 0x000fea0003800200 */
.L_x_1486:
        /* <DEDUP_REMOVED lines=19> */
.L_x_1779:
[----:B------:R-:W-:Y:S05]  /*4ed50*/  BSYNC.RECONVERGENT B6 ;  /* 0x0000000000067941 */ /* 0x000fea0003800200 */
.L_x_1778:
[----:B------:R-:W1:Y:S01]  /*4ed60*/  LDC R12, c[0x3][0xc] ;  /* 0x00c00300ff0c7b82 */ /* 0x000e620000000800 */
[----:B------:R-:W-:Y:S01]  /*4ed70*/  FADD R7, R86, -R93 ;  /* 0x8000005d56077221 */ /* 0x000fe20000000000 */
[----:B------:R-:W-:Y:S01]  /*4ed80*/  BSSY.RECONVERGENT B6, `(.L_x_1780) ;  /* 0x0000011000067945 */ /* 0x000fe20003800200 */
[----:B-1----:R-:W1:Y:S08]  /*4ed90*/  MUFU.RCP R0, R12 ;  /* 0x0000000c00007308 */ /* 0x002e700000001000 */
[----:B------:R-:W2:Y:S01]  /*4eda0*/  FCHK P0, R7, R12 ;  /* 0x0000000c07007302 */ /* 0x000ea20000000000 */
[----:B-1----:R-:W-:-:S04]  /*4edb0*/  FFMA R3, R0, -R12, 1 ;  /* 0x3f80000000037423 */ /* 0x002fc8000000080c */
[----:B------:R-:W-:Y:S01]  /*4edc0*/  FFMA R2, R0, R3, R0 ;  /* 0x0000000300027223 */ /* 0x000fe20000000000 */
[----:B------:R-:W-:-:S03]  /*4edd0*/  FFMA R0, R10, 0.5, R109 ;  /* 0x3f0000000a007823 */ /* 0x000fc6000000006d */
[----:B------:R-:W-:Y:S01]  /*4ede0*/  FFMA R6, R7, R2, RZ ;  /* 0x0000000207067223 */ /* 0x000fe200000000ff */
[----:B------:R-:W-:-:S03]  /*4edf0*/  FADD R3, R95, R0 ;  /* 0x000000005f037221 */ /* 0x000fc60000000000 */
[----:B------:R-:W-:Y:S01]  /*4ee00*/  FFMA R13, R6, -R12, R7 ;  /* 0x8000000c060d7223 */ /* 0x000fe20000000007 */
[----:B------:R-:W-:-:S03]  /*4ee10*/  FMUL R3, R94, R3 ;  /* 0x000000035e037220 */ /* 0x000fc60000400000 */
[----:B------:R-:W-:Y:S01]  /*4ee20*/  FFMA R2, R2, R13, R6 ;  /* 0x0000000d02027223 */ /* 0x000fe20000000006 */
[----:B--2---:R-:W-:Y:S06]  /*4ee30*/  @!P0 BRA `(.L_x_1781) ;  /* 0x0000000000148947 */ /* 0x004fec0003800000 */
[----:B------:R-:W1:Y:S01]  /*4ee40*/  LDCU UR4, c[0x3][0xc] ;  /* 0x00c00180ff0477ac */ /* 0x000e620008000800 */
[----:B------:R-:W-:Y:S02]  /*4ee50*/  MOV R108, 0x4ee80 ;  /* 0x0004ee80006c7802 */ /* 0x000fe40000000f00 */
[----:B-1----:R-:W-:-:S07]  /*4ee60*/  MOV R6, UR4 ;  /* 0x0000000400067c02 */ /* 0x002fce0008000f00 */
[----:B0-----:R-:W-:Y:S05]  /*4ee70*/  CALL.REL.NOINC `($__internal_2_$__cuda_sm3x_div_rn_noftz_f32_slowpath) ;  /* 0x0000004400987944 */ /* 0x001fea0003c00000 */
[----:B------:R-:W-:-:S07]  /*4ee80*/  MOV R2, R109 ;  /* 0x0000006d00027202 */ /* 0x000fce0000000f00 */
.L_x_1781:
[----:B------:R-:W-:Y:S05]  /*4ee90*/  BSYNC.RECONVERGENT B6 ;  /* 0x0000000000067941 */ /* 0x000fea0003800200 */
.L_x_1780:
[----:B------:R-:W1:Y:S01]  /*4eea0*/  LDC R10, c[0x3][0x10] ;  /* 0x00c00400ff0a7b82 */ /* 0x000e620000000800 */
[----:B------:R-:W-:Y:S01]  /*4eeb0*/  FADD R7, R74, -R79 ;  /* 0x8000004f4a077221 */ /* 0x000fe20000000000 */
[----:B------:R-:W-:Y:S01]  /*4eec0*/  BSSY.RECONVERGENT B6, `(.L_x_1782) ;  /* 0x000000d000067945 */ /* 0x000fe20003800200 */
[----:B-1----:R-:W1:Y:S08]  /*4eed0*/  MUFU.RCP R0, R10 ;  /* 0x0000000a00007308 */ /* 0x002e700000001000 */
[----:B------:R-:W2:Y:S01]  /*4eee0*/  FCHK P0, R7, R10 ;  /* 0x0000000a07007302 */ /* 0x000ea20000000000 */
[----:B-1----:R-:W-:-:S04]  /*4eef0*/  FFMA R13, R0, -R10, 1 ;  /* 0x3f800000000d7423 */ /* 0x002fc8000000080a */
[----:B------:R-:W-:-:S04]  /*4ef00*/  FFMA R0, R0, R13, R0 ;  /* 0x0000000d00007223 */ /* 0x000fc80000000000 */
[----:B------:R-:W-:-:S04]  /*4ef10*/  FFMA R6, R7, R0, RZ ;  /* 0x0000000007067223 */ /* 0x000fc800000000ff */
[----:B------:R-:W-:-:S04]  /*4ef20*/  FFMA R13, R6, -R10, R7 ;  /* 0x8000000a060d7223 */ /* 0x000fc80000000007 */
[----:B------:R-:W-:Y:S01]  /*4ef30*/  FFMA R109, R0, R13, R6 ;  /* 0x0000000d006d7223 */ /* 0x000fe20000000006 */
[----:B--2---:R-:W-:Y:S06]  /*4ef40*/  @!P0 BRA `(.L_x_1783) ;  /* 0x0000000000108947 */ /* 0x004fec0003800000 */
[----:B------:R-:W1:Y:S01]  /*4ef50*/  LDCU UR4, c[0x3][0x10] ;  /* 0x00c00200ff0477ac */ /* 0x000e620008000800 */
[----:B------:R-:W-:Y:S02]  /*4ef60*/  MOV R108, 0x4ef90 ;  /* 0x0004ef90006c7802 */ /* 0x000fe40000000f00 */
[----:B-1----:R-:W-:-:S07]  /*4ef70*/  MOV R6, UR4 ;  /* 0x0000000400067c02 */ /* 0x002fce0008000f00 */
[----:B0-----:R-:W-:Y:S05]  /*4ef80*/  CALL.REL.NOINC `($__internal_2_$__cuda_sm3x_div_rn_noftz_f32_slowpath) ;  /* 0x0000004400547944 */ /* 0x001fea0003c00000 */
.L_x_1783:
[----:B------:R-:W-:Y:S05]  /*4ef90*/  BSYNC.RECONVERGENT B6 ;  /* 0x0000000000067941 */ /* 0x000fea0003800200 */
.L_x_1782:
[----:B------:R-:W1:Y:S01]  /*4efa0*/  LDC R6, c[0x3][0x14] ;  /* 0x00c00500ff067b82 */ /* 0x000e620000000800 */
[----:B------:R-:W-:Y:S01]  /*4efb0*/  FADD R7, R19, -R4 ;  /* 0x8000000413077221 */ /* 0x000fe20000000000 */
[----:B------:R-:W-:Y:S01]  /*4efc0*/  BSSY.RECONVERGENT B6, `(.L_x_1784) ;  /* 0x000000e000067945 */ /* 0x000fe20003800200 */
[----:B------:R-:W-:Y:S01]  /*4efd0*/  FADD R10, R109, R2 ;  /* 0x000000026d0a7221 */ /* 0x000fe20000000000 */
        /* <DEDUP_REMOVED lines=12> */
.L_x_1785:
[----:B------:R-:W-:Y:S05]  /*4f0a0*/  BSYNC.RECONVERGENT B6 ;  /* 0x0000000000067941 */ /* 0x000fea0003800200 */
.L_x_1784:
        /* <DEDUP_REMOVED lines=13> */
[----:B------:R-:W-:Y:S02]  /*4f180*/  MOV R7, R92 ;  /* 0x0000005c00077202 */ /* 0x000fe40000000f00 */
[----:B------:R-:W-:Y:S02]  /*4f190*/  MOV R108, 0x4f1c0 ;  /* 0x0004f1c0006c7802 */ /* 0x000fe40000000f00 */
[----:B-1----:R-:W-:-:S07]  /*4f1a0*/  MOV R6, UR4 ;  /* 0x0000000400067c02 */ /* 0x002fce0008000f00 */
[----:B0-----:R-:W-:Y:S05]  /*4f1b0*/  CALL.REL.NOINC `($__internal_2_$__cuda_sm3x_div_rn_noftz_f32_slowpath) ;  /* 0x0000004000c87944 */ /* 0x001fea0003c00000 */
[----:B------:R-:W-:-:S07]  /*4f1c0*/  MOV R2, R109 ;  /* 0x0000006d00027202 */ /* 0x000fce0000000f00 */
.L_x_1787:
[----:B------:R-:W-:Y:S05]  /*4f1d0*/  BSYNC.RECONVERGENT B6 ;  /* 0x0000000000067941 */ /* 0x000fea0003800200 */
.L_x_1786:
        /* <DEDUP_REMOVED lines=16> */
.L_x_1789:
[----:B------:R-:W-:Y:S05]  /*4f2e0*/  BSYNC.RECONVERGENT B6 ;  /* 0x0000000000067941 */ /* 0x000fea0003800200 */
.L_x_1788:
        /* <DEDUP_REMOVED lines=16> */
.L_x_1791:
[----:B------:R-:W-:Y:S05]  /*4f3f0*/  BSYNC.RECONVERGENT B6 ;  /* 0x0000000000067941 */ /* 0x000fea0003800200 */
.L_x_1790:
        /* <DEDUP_REMOVED lines=16> */
[----:B------:R-:W-:-:S07]  /*4f500*/  MOV R4, R109 ;  /* 0x0000006d00047202 */ /* 0x000fce0000000f00 */
.L_x_1793:
[----:B------:R-:W-:Y:S05]  /*4f510*/  BSYNC.RECONVERGENT B6 ;  /* 0x0000000000067941 */ /* 0x000fea0003800200 */
.L_x_1792:
        /* <DEDUP_REMOVED lines=15> */
.L_x_1795:
[----:B------:R-:W-:Y:S05]  /*4f610*/  BSYNC.RECONVERGENT B6 ;  /* 0x0000000000067941 */ /* 0x000fea0003800200 */
.L_x_1794:
        /* <DEDUP_REMOVED lines=16> */
.L_x_1797:
[----:B------:R-:W-:Y:S05]  /*4f720*/  BSYNC.RECONVERGENT B6 ;  /* 0x0000000000067941 */ /* 0x000fea0003800200 */
.L_x_1796:
        /* <DEDUP_REMOVED lines=17> */
.L_x_1799:
[----:B------:R-:W-:Y:S05]  /*4f840*/  BSYNC.RECONVERGENT B6 ;  /* 0x0000000000067941 */ /* 0x000fea0003800200 */
.L_x_1798:
        /* <DEDUP_REMOVED lines=16> */
.L_x_1801:
[----:B------:R-:W-:Y:S05]  /*4f950*/  BSYNC.RECONVERGENT B6 ;  /* 0x0000000000067941 */ /* 0x000fea0003800200 */
.L_x_1800:
        /* <DEDUP_REMOVED lines=17> */
.L_x_1803:
[----:B------:R-:W-:Y:S05]  /*4fa70*/  BSYNC.RECONVERGENT B6 ;  /* 0x0000000000067941 */ /* 0x000fea0003800200 */
.L_x_1802:
[----:B------:R-:W1:Y:S01]  /*4fa80*/  LDC R15, c[0x3][0xc] ;  /* 0x00c00300ff0f7b82 */ /* 0x000e620000000800 */
[----:B------:R-:W-:Y:S01]  /*4fa90*/  FADD R82, R82, -R89 ;  /* 0x8000005952527221 */ /* 0x000fe20000000000 */
[----:B------:R-:W-:Y:S01]  /*4faa0*/  BSSY.RECONVERGENT B6, `(.L_x_1804) ;  /* 0x0000010000067945 */ /* 0x000fe20003800200 */
[----:B-1----:R-:W1:Y:S08]  /*4fab0*/  MUFU.RCP R0, R15 ;  /* 0x0000000f00007308 */ /* 0x002e700000001000 */
[----:B------:R-:W2:Y:S01]  /*4fac0*/  FCHK P0, R82, R15 ;  /* 0x0000000f52007302 */ /* 0x000ea20000000000 */
[----:B-1----:R-:W-:-:S04]  /*4fad0*/  FFMA R5, R0, -R15, 1 ;  /* 0x3f80000000057423 */ /* 0x002fc8000000080f */
[----:B------:R-:W-:Y:S01]  /*4fae0*/  FFMA R0, R0, R5, R0 ;  /* 0x0000000500007223 */ /* 0x000fe20000000000 */
[----:B------:R-:W-:-:S03]  /*4faf0*/  FADD R5, R10, R109 ;  /* 0x0000006d0a057221 */ /* 0x000fc60000000000 */
        /* <DEDUP_REMOVED lines=10> */
.L_x_1805:
[----:B------:R-:W-:Y:S05]  /*4fba0*/  BSYNC.RECONVERGENT B6 ;  /* 0x0000000000067941 */ /* 0x000fea0003800200 */
.L_x_1804:
        /* <DEDUP_REMOVED lines=16> */
.L_x_1807:
[----:B------:R-:W-:Y:S05]  /*4fcb0*/  BSYNC.RECONVERGENT B6 ;  /* 0x0000000000067941 */ /* 0x000fea0003800200 */
.L_x_1806:
        /* <DEDUP_REMOVED lines=17> */
.L_x_1809:
[----:B------:R-:W-:Y:S05]  /*4fdd0*/  BSYNC.RECONVERGENT B6 ;  /* 0x0000000000067941 */ /* 0x000fea0003800200 */
.L_x_1808:
        /* <DEDUP_REMOVED lines=18> */
.L_x_1811:
[----:B------:R-:W-:Y:S05]  /*4ff00*/  BSYNC.RECONVERGENT B6 ;  /* 0x0000000000067941 */ /* 0x000fea0003800200 */
.L_x_1810:
        /* <DEDUP_REMOVED lines=16> */
.L_x_1813:
[----:B------:R-:W-:Y:S05]  /*50010*/  BSYNC.RECONVERGENT B6 ;  /* 0x0000000000067941 */ /* 0x000fea0003800200 */
.L_x_1812:
[----:B------:R-:W1:Y:S01]  /*50020*/  LDC R15, c[0x3][0x14] ;  /* 0x00c00500ff0f7b82 */ /* 0x000e620000000800 */
[----:B------:R-:W-:Y:S01]  /*50030*/  FADD R24, R24, -R8 ;  /* 0x8000000818187221 */ /* 0x000fe20000000000 */
[----:B------:R-:W-:Y:S01]  /*50040*/  BSSY.RECONVERGENT B6, `(.L_x_1814) ;  /* 0x0000013000067945 */ /* 0x000fe20003800200 */
[----:B------:R-:W-:Y:S01]  /*50050*/  FADD R8, R109, R9 ;  /* 0x000000096d087221 */ /* 0x000fe20000000000 */
[C---:B------:R-:W-:Y:S01]  /*50060*/  FMUL R99, R94.reuse, R99 ;  /* 0x000000635e637220 */ /* 0x040fe20000400000 */
[C---:B------:R-:W-:Y:S01]  /*50070*/  FMUL R14, R94.reuse, R95 ;  /* 0x0000005f5e0e7220 */ /* 0x040fe20000400000 */
[C---:B------:R-:W-:Y:S01]  /*50080*/  FMUL R16, R94.reuse, R97 ;  /* 0x000000615e107220 */ /* 0x040fe20000400000 */
[----:B------:R-:W-:Y:S01]  /*50090*/  FMUL R101, R94, R101 ;  /* 0x000000655e657220 */ /* 0x000fe20000400000 */
        /* <DEDUP_REMOVED lines=13> */
.L_x_1815:
[----:B------:R-:W-:Y:S05]  /*50170*/  BSYNC.RECONVERGENT B6 ;  /* 0x0000000000067941 */ /* 0x000fea0003800200 */
.L_x_1814:
[----:B------:R-:W1:Y:S01]  /*50180*/  LDCU UR4, c[0x0][0x3e0] ;  /* 0x00007c00ff0477ac */ /* 0x000e620008000800 */
[----:B------:R-:W-:Y:S01]  /*50190*/  FADD R109, R8, R109 ;  /* 0x0000006d086d7221 */ /* 0x000fe20000000000 */
[----:B------:R-:W-:Y:S01]  /*501a0*/  BSSY.RECONVERGENT B6, `(.L_x_1816) ;  /* 0x0000015000067945 */ /* 0x000fe20003800200 */
[----:B-1----:R-:W-:Y:S01]  /*501b0*/  FFMA R13, -R13, UR4, R94 ;  /* 0x000000040d0d7c23 */ /* 0x002fe2000800015e */
[----:B------:R-:W-:Y:S01]  /*501c0*/  FFMA R7, -R2, UR4, R101 ;  /* 0x0000000402077c23 */ /* 0x000fe20008000165 */
[----:B------:R-:W-:Y:S01]  /*501d0*/  FFMA R2, -R5, UR4, R16 ;  /* 0x0000000405027c23 */ /* 0x000fe20008000110 */
[----:B------:R-:W-:Y:S02]  /*501e0*/  FFMA R3, -R10, UR4, R3 ;  /* 0x000000040a037c23 */ /* 0x000fe40008000103 */
[----:B------:R-:W-:-:S04]  /*501f0*/  FMNMX R12, R13, 1.000000003171076851e-30, !PT ;  /* 0x0da242600d0c7809 */ /* 0x000fc80007800000 */
[----:B------:R-:W1:Y:S01]  /*50200*/  MUFU.RCP R0, R12 ;  /* 0x0000000c00007308 */ /* 0x000e620000001000 */
[----:B------:R-:W-:-:S07]  /*50210*/  MOV R13, R12 ;  /* 0x0000000c000d7202 */ /* 0x000fce0000000f00 */
[----:B------:R-:W2:Y:S01]  /*50220*/  FCHK P0, R7, R12 ;  /* 0x0000000c07007302 */ /* 0x000ea20000000000 */
[----:B-1----:R-:W-:-:S04]  /*50230*/  FFMA R9, -R12, R0, 1 ;  /* 0x3f8000000c097423 */ /* 0x002fc80000000100 */
[----:B------:R-:W-:Y:S01]  /*50240*/  FFMA R6, R0, R9, R0 ;  /* 0x0000000900067223 */ /* 0x000fe20000000000 */
[----:B------:R-:W-:Y:S01]  /*50250*/  FFMA R0, -R4, UR4, R99 ;  /* 0x0000000404007c23 */ /* 0x000fe20008000163 */
[----:B------:R-:W-:Y:S02]  /*50260*/  FFMA R4, -R109, UR4, R14 ;  /* 0x000000046d047c23 */ /* 0x000fe4000800010e */
        /* <DEDUP_REMOVED lines=8> */
.L_x_1817:
[----:B------:R-:W-:Y:S05]  /*502f0*/  BSYNC.RECONVERGENT B6 ;  /* 0x0000000000067941 */ /* 0x000fea0003800200 */
.L_x_1816:
[----:B------:R-:W1:Y:S01]  /*50300*/  MUFU.RCP R6, R13 ;  /* 0x0000000d00067308 */ /* 0x000e620000001000 */
[----:B------:R-:W-:Y:S07]  /*50310*/  BSSY.RECONVERGENT B6, `(.L_x_1818) ;  /* 0x000000d000067945 */ /* 0x000fee0003800200 */
        /* <DEDUP_REMOVED lines=12> */
.L_x_1819:
[----:B------:R-:W-:Y:S05]  /*503e0*/  BSYNC.RECONVERGENT B6 ;  /* 0x0000000000067941 */ /* 0x000fea0003800200 */
.L_x_1818:
        /* <DEDUP_REMOVED lines=14> */
.L_x_1821:
[----:B------:R-:W-:Y:S05]  /*504d0*/  BSYNC.RECONVERGENT B6 ;  /* 0x0000000000067941 */ /* 0x000fea0003800200 */
.L_x_1820:
[----:B------:R-:W1:Y:S01]  /*504e0*/  MUFU.RCP R0, R13 ;  /* 0x0000000d00007308 */ /* 0x000e620000001000 */
[----:B------:R-:W-:Y:S07]  /*504f0*/  BSSY.RECONVERGENT B6, `(.L_x_1822) ;  /* 0x000000f000067945 */ /* 0x000fee0003800200 */
        /* <DEDUP_REMOVED lines=13> */
[----:B0-----:R-:W-:Y:S05]  /*505d0*/  CALL.REL.NOINC `($__internal_2_$__cuda_sm3x_div_rn_noftz_f32_slowpath) ;  /* 0x0000002c00c07944 */ /* 0x001fea0003c00000 */
.L_x_1823:
[----:B------:R-:W-:Y:S05]  /*505e0*/  BSYNC.RECONVERGENT B6 ;  /* 0x0000000000067941 */ /* 0x000fea0003800200 */
.L_x_1822:
[----:B------:R-:W1:Y:S01]  /*505f0*/  MUFU.RCP R0, R13 ;  /* 0x0000000d00007308 */ /* 0x000e620000001000 */
[----:B------:R-:W-:Y:S01]  /*50600*/  BSSY.RECONVERGENT B6, `(.L_x_1824) ;  /* 0x000000d000067945 */ /* 0x000fe20003800200 */
[----:B------:R-:W-:-:S06]  /*50610*/  FMNMX R10, RZ, R109, !PT ;  /* 0x0000006dff0a7209 */ /* 0x000fcc0007800000 */
        /* <DEDUP_REMOVED lines=11> */
.L_x_1825:
[----:B------:R-:W-:Y:S05]  /*506d0*/  BSYNC.RECONVERGENT B6 ;  /* 0x0000000000067941 */ /* 0x000fea0003800200 */
.L_x_1824:
[----:B------:R-:W1:Y:S01]  /*506e0*/  LDCU UR4, c[0x3][0x20] ;  /* 0x00c00400ff0477ac */ /* 0x000e620008000800 */
[----:B------:R-:W-:Y:S01]  /*506f0*/  FFMA R109, R12, -0.5, R109 ;  /* 0xbf0000000c6d7823 */ /* 0x000fe2000000006d */
[----:B------:R-:W-:Y:S01]  /*50700*/  FMUL R0, R11, R13 ;  /* 0x0000000d0b007220 */ /* 0x000fe20000400000 */
[----:B------:R-:W-:Y:S02]  /*50710*/  BSSY.RECONVERGENT B6, `(.L_x_1826) ;  /* 0x0000011000067945 */ /* 0x000fe40003800200 */
[----:B------:R-:W-:-:S05]  /*50720*/  FADD R109, -R10, R109 ;  /* 0x0000006d0a6d7221 */ /* 0x000fca0000000100 */
[----:B------:R-:W-:-:S05]  /*50730*/  FMNMX R109, R109, 9.9999999600419720025e-13, !PT ;  /* 0x2b8cbccc6d6d7809 */ /* 0x000fca0007800000 */
[----:B------:R-:W-:Y:S01]  /*50740*/  FMUL R0, R109, R0 ;  /* 0x000000006d007220 */ /* 0x000fe20000400000 */
[----:B-1----:R-:W-:-:S04]  /*50750*/  FMUL R6, R13, UR4 ;  /* 0x000000040d067c20 */ /* 0x002fc80008400000 */
[----:B------:R-:W-:Y:S01]  /*50760*/  FMNMX R7, R0, 1.000000003171076851e-30, !PT ;  /* 0x0da2426000077809 */ /* 0x000fe20007800000 */
[----:B------:R-:W1:Y:S03]  /*50770*/  MUFU.RCP R2, R6 ;  /* 0x0000000600027308 */ /* 0x000e660000001000 */
[----:B------:R-:W-:-:S05]  /*50780*/  MOV R4, R7 ;  /* 0x0000000700047202 */ /* 0x000fca0000000f00 */
        /* <DEDUP_REMOVED lines=9> */
.L_x_1827:
[----:B------:R-:W-:Y:S05]  /*50820*/  BSYNC.RECONVERGENT B6 ;  /* 0x0000000000067941 */ /* 0x000fea0003800200 */
.L_x_1826:
[----:B------:R-:W-:Y:S01]  /*50830*/  FSETP.NE.AND P0, PT, |R4|, +INF , PT ;  /* 0x7f8000000400780b */ /* 0x000fe20003f05200 */
[----:B------:R-:W-:Y:S01]  /*50840*/  BSSY.RECONVERGENT B6, `(.L_x_1828) ;  /* 0x0000049000067945 */ /* 0x000fe20003800200 */
[----:B------:R-:W-:Y:S02]  /*50850*/  FSETP.NE.AND P1, PT, |R10|, +INF , PT ;  /* 0x7f8000000a00780b */ /* 0x000fe40003f25200 */
[----:B------:R-:W-:Y:S02]  /*50860*/  FSETP.NE.AND P0, PT, |R13|, +INF , P0 ;  /* 0x7f8000000d00780b */ /* 0x000fe40000705200 */
[----:B------:R-:W-:Y:S02]  /*50870*/  MOV R2, R109 ;  /* 0x0000006d00027202 */ /* 0x000fe40000000f00 */
[----:B------:R-:W-:-:S04]  /*50880*/  FSETP.NE.AND P0, PT, |R5|, +INF , P0 ;  /* 0x7f8000000500780b */ /* 0x000fc80000705200 */
[----:B------:R-:W-:-:S04]  /*50890*/  FSETP.NE.AND P0, PT, |R9|, +INF , P0 ;  /* 0x7f8000000900780b */ /* 0x000fc80000705200 */
[----:B------:R-:W-:-:S13]  /*508a0*/  FSETP.NE.AND P0, PT, |R8|, +INF , P0 ;  /* 0x7f8000000800780b */ /* 0x000fda0000705200 */
[----:B------:R-:W-:Y:S05]  /*508b0*/  @P0 BRA P1, `(.L_x_1829) ;  /* 0x0000000400040947 */ /* 0x000fea0000800000 */
[----:B------:R-:W1:Y:S01]  /*508c0*/  LDC R13, c[0x3][0x44] ;  /* 0x00c01100ff0d7b82 */ /* 0x000e620000000800 */
[----:B------:R-:W2:Y:S01]  /*508d0*/  LDCU UR4, c[0x3][0x20] ;  /* 0x00c00400ff0477ac */ /* 0x000ea20008000800 */
[----:B------:R-:W3:Y:S06]  /*508e0*/  LDCU.64 UR6, c[0x3][0x50] ;  /* 0x00c00a00ff0677ac */ /* 0x000eec0008000a00 */
[----:B------:R-:W4:Y:S01]  /*508f0*/  LDC R7, c[0x3][0x48] ;  /* 0x00c01200ff077b82 */ /* 0x000f220000000800 */
[----:B---3--:R-:W-:Y:S02]  /*50900*/  MOV R9, UR6 ;  /* 0x0000000600097c02 */ /* 0x008fe40008000f00 */
[----:B-1----:R-:W-:-:S02]  /*50910*/  FMNMX R13, R13, 1.000000003171076851e-30, !PT ;  /* 0x0da242600d0d7809 */ /* 0x002fc40007800000 */
[----:B------:R-:W-:-:S03]  /*50920*/  MOV R8, UR7 ;  /* 0x0000000700087c02 */ /* 0x000fc60008000f00 */
[----:B--2---:R-:W-:Y:S01]  /*50930*/  FMUL R6, R13, UR4 ;  /* 0x000000040d067c20 */ /* 0x004fe20008400000 */
[----:B------:R-:W1:Y:S01]  /*50940*/  LDCU UR4, c[0x3][0x4c] ;  /* 0x00c00980ff0477ac */ /* 0x000e620008000800 */
[----:B----4-:R-:W-:Y:S02]  /*50950*/  FMNMX R7, R7, 1.000000003171076851e-30, !PT ;  /* 0x0da2426007077809 */ /* 0x010fe40007800000 */
[----:B------:R-:W2:Y:S02]  /*50960*/  MUFU.RCP R3, R6 ;  /* 0x0000000600037308 */ /* 0x000ea40000001000 */
[----:B------:R-:W-:-:S06]  /*50970*/  MOV R4, R7 ;  /* 0x0000000700047202 */ /* 0x000fcc0000000f00 */
[----:B------:R-:W3:Y:S01]  /*50980*/  FCHK P0, R7, R6 ;  /* 0x0000000607007302 */ /* 0x000ee20000000000 */
[----:B-1----:R-:W-:Y:S01]  /*50990*/  MOV R5, UR4 ;  /* 0x0000000400057c02 */ /* 0x002fe20008000f00 */
[----:B--2---:R-:W-:-:S04]  /*509a0*/  FFMA R0, -R6, R3, 1 ;  /* 0x3f80000006007423 */ /* 0x004fc80000000103 */
[----:B------:R-:W-:-:S04]  /*509b0*/  FFMA R0, R3, R0, R3 ;  /* 0x0000000003007223 */ /* 0x000fc80000000003 */
[----:B------:R-:W-:-:S04]  /*509c0*/  FFMA R3, R7, R0, RZ ;  /* 0x0000000007037223 */ /* 0x000fc800000000ff */
[----:B------:R-:W-:-:S04]  /*509d0*/  FFMA R2, -R6, R3, R7 ;  /* 0x0000000306027223 */ /* 0x000fc80000000107 */
[----:B------:R-:W-:Y:S01]  /*509e0*/  FFMA R2, R0, R2, R3 ;  /* 0x0000000200027223 */ /* 0x000fe20000000003 */
[----:B---3--:R-:W-:Y:S06]  /*509f0*/  @!P0 BRA `(.L_x_1830) ;  /* 0x00000000000c8947 */ /* 0x008fec0003800000 */
[----:B------:R-:W-:-:S07]  /*50a00*/  MOV R108, 0x50a20 ;  /* 0x00050a20006c7802 */ /* 0x000fce0000000f00 */
[----:B0-----:R-:W-:Y:S05]  /*50a10*/  CALL.REL.NOINC `($__internal_2_$__cuda_sm3x_div_rn_noftz_f32_slowpath) ;  /* 0x0000002800b07944 */ /* 0x001fea0003c00000 */
[----:B------:R-:W-:-:S07]  /*50a20*/  MOV R2, R109 ;  /* 0x0000006d00027202 */ /* 0x000fce0000000f00 */
.L_x_1830:
[----:B------:R-:W1:Y:S01]  /*50a30*/  LDCU UR4, c[0x3][0x30] ;  /* 0x00c00600ff0477ac */ /* 0x000e620008000800 */
[----:B------:R-:W-:Y:S01]  /*50a40*/  FMNMX R7, R2, 9.9999999747524270788e-07, !PT ;  /* 0x358637bd02077809 */ /* 0x000fe20007800000 */
[----:B------:R-:W-:Y:S03]  /*50a50*/  BSSY.RECONVERGENT B7, `(.L_x_1831) ;  /* 0x000000f000077945 */ /* 0x000fe60003800200 */
[----:B------:R-:W2:Y:S01]  /*50a60*/  MUFU.RCP R0, R7 ;  /* 0x0000000700007308 */ /* 0x000ea20000001000 */
[----:B-1----:R-:W-:-:S07]  /*50a70*/  MOV R10, UR4 ;  /* 0x00000004000a7c02 */ /* 0x002fce0008000f00 */
[----:B------:R-:W1:Y:S01]  /*50a80*/  FCHK P0, R10, R7 ;  /* 0x000000070a007302 */ /* 0x000e620000000000 */
[----:B--2---:R-:W-:-:S04]  /*50a90*/  FFMA R3, -R7, R0, 1 ;  /* 0x3f80000007037423 */ /* 0x004fc80000000100 */
[----:B------:R-:W-:-:S04]  /*50aa0*/  FFMA R0, R0, R3, R0 ;  /* 0x0000000300007223 */ /* 0x000fc80000000000 */
[----:B------:R-:W-:-:S04]  /*50ab0*/  FFMA R3, R0, UR4, RZ ;  /* 0x0000000400037c23 */ /* 0x000fc800080000ff */
[----:B------:R-:W-:-:S04]  /*50ac0*/  FFMA R6, -R7, R3, UR4 ;  /* 0x0000000407067e23 */ /* 0x000fc80008000103 */
[----:B------:R-:W-:Y:S01]  /*50ad0*/  FFMA R109, R0, R6, R3 ;  /* 0x00000006006d7223 */ /* 0x000fe20000000003 */
[----:B-1----:R-:W-:Y:S06]  /*50ae0*/  @!P0 BRA `(.L_x_1832) ;  /* 0x0000000000148947 */ /* 0x002fec0003800000 */
[----:B------:R-:W1:Y:S01]  /*50af0*/  LDCU UR4, c[0x3][0x30] ;  /* 0x00c00600ff0477ac */ /* 0x000e620008000800 */
[----:B------:R-:W-:Y:S02]  /*50b00*/  MOV R6, R7 ;  /* 0x0000000700067202 */ /* 0x000fe40000000f00 */
[----:B------:R-:W-:Y:S02]  /*50b10*/  MOV R108, 0x50b40 ;  /* 0x00050b40006c7802 */ /* 0x000fe40000000f00 */
[----:B-1----:R-:W-:-:S07]  /*50b20*/  MOV R7, UR4 ;  /* 0x0000000400077c02 */ /* 0x002fce0008000f00 */
[----:B0-----:R-:W-:Y:S05]  /*50b30*/  CALL.REL.NOINC `($__internal_2_$__cuda_sm3x_div_rn_noftz_f32_slowpath) ;  /* 0x0000002800687944 */ /* 0x001fea0003c00000 */
.L_x_1832:
[----:B------:R-:W-:Y:S05]  /*50b40*/  BSYNC.RECONVERGENT B7 ;  /* 0x0000000000077941 */ /* 0x000fea0003800200 */
.L_x_1831:
[----:B------:R-:W-:Y:S01]  /*50b50*/  FMUL R109, R109, 1.4426950216293334961 ;  /* 0x3fb8aa3b6d6d7820 */ /* 0x000fe20000400000 */
[----:B------:R-:W1:Y:S01]  /*50b60*/  LDC R7, c[0x3][0x30] ;  /* 0x00c00c00ff077b82 */ /* 0x000e620000000800 */
[----:B------:R-:W1:Y:S01]  /*50b70*/  LDCU UR4, c[0x3][0x20] ;  /* 0x00c00400ff0477ac */ /* 0x000e620008000800 */
[----:B------:R-:W-:Y:S02]  /*50b80*/  BSSY.RECONVERGENT B7, `(.L_x_1829) ;  /* 0x0000014000077945 */ /* 0x000fe40003800200 */
[----:B------:R-:W-:-:S13]  /*50b90*/  FSETP.GEU.AND P0, PT, R109, -126, PT ;  /* 0xc2fc00006d00780b */ /* 0x000fda0003f0e000 */
[----:B------:R-:W-:-:S04]  /*50ba0*/  @!P0 FMUL R109, R109, 0.5 ;  /* 0x3f0000006d6d8820 */ /* 0x000fc80000400000 */
[----:B------:R-:W2:Y:S01]  /*50bb0*/  MUFU.EX2 R0, R109 ;  /* 0x0000006d00007308 */ /* 0x000ea20000000800 */
[----:B-1----:R-:W-:Y:S01]  /*50bc0*/  FMUL R7, R7, UR4 ;  /* 0x0000000407077c20 */ /* 0x002fe20008400000 */
[----:B--2---:R-:W-:-:S04]  /*50bd0*/  @!P0 FMUL R0, R0, R0 ;  /* 0x0000000000008220 */ /* 0x004fc80000400000 */
[----:B------:R-:W-:-:S05]  /*50be0*/  FADD R0, R0, -1 ;  /* 0xbf80000000007421 */ /* 0x000fca0000000000 */
[----:B------:R-:W-:-:S04]  /*50bf0*/  FMNMX R12, R0, 9.9999999747524270788e-07, !PT ;  /* 0x358637bd000c7809 */ /* 0x000fc80007800000 */
        /* <DEDUP_REMOVED lines=12> */
.L_x_1833:
[----:B------:R-:W-:Y:S05]  /*50cc0*/  BSYNC.RECONVERGENT B7 ;  /* 0x0000000000077941 */ /* 0x000fea0003800200 */
.L_x_1829:
[----:B------:R-:W-:Y:S05]  /*50cd0*/  BSYNC.RECONVERGENT B6 ;  /* 0x0000000000067941 */ /* 0x000fea0003800200 */
.L_x_1828:
        /* <DEDUP_REMOVED lines=13> */
[----:B------:R-:W-:Y:S02]  /*50db0*/  MOV R108, 0x50de0 ;  /* 0x00050de0006c7802 */ /* 0x000fe40000000f00 */
[----:B-1----:R-:W-:-:S07]  /*50dc0*/  MOV R7, UR4 ;  /* 0x0000000400077c02 */ /* 0x002fce0008000f00 */
[----:B0-----:R-:W-:Y:S05]  /*50dd0*/  CALL.REL.NOINC `($__internal_2_$__cuda_sm3x_div_rn_noftz_f32_slowpath) ;  /* 0x0000002400c07944 */ /* 0x001fea0003c00000 */
.L_x_1835:
[----:B------:R-:W-:Y:S05]  /*50de0*/  BSYNC.RECONVERGENT B6 ;  /* 0x0000000000067941 */ /* 0x000fea0003800200 */
.L_x_1834:
[----:B------:R-:W-:Y:S01]  /*50df0*/  FMUL R109, R109, 1.4426950216293334961 ;  /* 0x3fb8aa3b6d6d7820 */ /* 0x000fe20000400000 */
[----:B------:R-:W1:Y:S01]  /*50e00*/  LDC R6, c[0x3][0x30] ;  /* 0x00c00c00ff067b82 */ /* 0x000e620000000800 */
[----:B------:R-:W1:Y:S01]  /*50e10*/  LDCU UR4, c[0x3][0x20] ;  /* 0x00c00400ff0477ac */ /* 0x000e620008000800 */
[----:B------:R-:W-:Y:S02]  /*50e20*/  BSSY.RECONVERGENT B6, `(.L_x_1836) ;  /* 0x0000014000067945 */ /* 0x000fe40003800200 */
[----:B------:R-:W-:-:S13]  /*50e30*/  FSETP.GEU.AND P0, PT, R109, -126, PT ;  /* 0xc2fc00006d00780b */ /* 0x000fda0003f0e000 */
[----:B------:R-:W-:-:S04]  /*50e40*/  @!P0 FMUL R109, R109, 0.5 ;  /* 0x3f0000006d6d8820 */ /* 0x000fc80000400000 */
[----:B------:R-:W2:Y:S02]  /*50e50*/  MUFU.EX2 R0, R109 ;  /* 0x0000006d00007308 */ /* 0x000ea40000000800 */
[----:B--2---:R-:W-:-:S04]  /*50e60*/  @!P0 FMUL R0, R0, R0 ;  /* 0x0000000000008220 */ /* 0x004fc80000400000 */
[----:B------:R-:W-:-:S05]  /*50e70*/  FADD R0, R0, -1 ;  /* 0xbf80000000007421 */ /* 0x000fca0000000000 */
[----:B------:R-:W-:Y:S01]  /*50e80*/  FMNMX R7, R0, 9.9999999747524270788e-07, !PT ;  /* 0x358637bd00077809 */ /* 0x000fe20007800000 */
[----:B-1----:R-:W-:-:S03]  /*50e90*/  FMUL R0, R6, UR4 ;  /* 0x0000000406007c20 */ /* 0x002fc60008400000 */
        /* <DEDUP_REMOVED lines=12> */
.L_x_1837:
[----:B------:R-:W-:Y:S05]  /*50f60*/  BSYNC.RECONVERGENT B6 ;  /* 0x0000000000067941 */ /* 0x000fea0003800200 */
.L_x_1836:
[----:B------:R-:W1:Y:S01]  /*50f70*/  LDC R6, c[0x3][0x2c] ;  /* 0x00c00b00ff067b82 */ /* 0x000e620000000800 */
[----:B------:R-:W2:Y:S01]  /*50f80*/  LDCU UR4, c[0x0][0x3e0] ;  /* 0x00007c00ff0477ac */ /* 0x000ea20008000800 */
[----:B------:R-:W-:Y:S01]  /*50f90*/  FADD R11, R109, -R10 ;  /* 0x8000000a6d0b7221 */ /* 0x000fe20000000000 */
[----:B--2---:R-:W-:Y:S02]  /*50fa0*/  MOV R7, UR4 ;  /* 0x0000000400077c02 */ /* 0x004fe40008000f00 */
[----:B-1----:R-:W-:-:S04]  /*50fb0*/  FMNMX R6, R6, 9.9999997171806853657e-10, !PT ;  /* 0x3089705f06067809 */ /* 0x002fc80007800000 */
[----:B------:R-:W1:Y:S08]  /*50fc0*/  MUFU.RCP R3, R6 ;  /* 0x0000000600037308 */ /* 0x000e700000001000 */
[----:B------:R-:W2:Y:S01]  /*50fd0*/  FCHK P0, R7, R6 ;  /* 0x0000000607007302 */ /* 0x000ea20000000000 */
[----:B-1----:R-:W-:-:S04]  /*50fe0*/  FFMA R2, -R6, R3, 1 ;  /* 0x3f80000006027423 */ /* 0x002fc80000000103 */
[----:B------:R-:W-:-:S04]  /*50ff0*/  FFMA R2, R3, R2, R3 ;  /* 0x0000000203027223 */ /* 0x000fc80000000003 */
[----:B------:R-:W-:-:S04]  /*51000*/  FFMA R3, R2, UR4, RZ ;  /* 0x0000000402037c23 */ /* 0x000fc800080000ff */
[----:B------:R-:W-:-:S04]  /*51010*/  FFMA R12, -R6, R3, UR4 ;  /* 0x00000004060c7e23 */ /* 0x000fc80008000103 */
[----:B------:R-:W-:Y:S01]  /*51020*/  FFMA R109, R2, R12, R3 ;  /* 0x0000000c026d7223 */ /* 0x000fe20000000003 */
[----:B--2---:R-:W-:Y:S06]  /*51030*/  @!P0 BRA `(.L_x_1838) ;  /* 0x0000000000108947 */ /* 0x004fec0003800000 */
[----:B------:R-:W1:Y:S01]  /*51040*/  LDCU UR4, c[0x0][0x3e0] ;  /* 0x00007c00ff0477ac */ /* 0x000e620008000800 */
[----:B------:R-:W-:Y:S02]  /*51050*/  MOV R108, 0x51080 ;  /* 0x00051080006c7802 */ /* 0x000fe40000000f00 */
[----:B-1----:R-:W-:-:S07]  /*51060*/  MOV R7, UR4 ;  /* 0x0000000400077c02 */ /* 0x002fce0008000f00 */
[----:B0-----:R-:W-:Y:S05]  /*51070*/  CALL.REL.NOINC `($__internal_2_$__cuda_sm3x_div_rn_noftz_f32_slowpath) ;  /* 0x0000002400187944 */ /* 0x001fea0003c00000 */
.L_x_1838:
[----:B------:R-:W1:Y:S01]  /*51080*/  LDC R3, c[0x3][0x58] ;  /* 0x00c01600ff037b82 */ /* 0x000e620000000800 */
[----:B------:R-:W-:Y:S01]  /*51090*/  FFMA R10, R11, R109, R10 ;  /* 0x0000006d0b0a7223 */ /* 0x000fe2000000000a */
[----:B------:R-:W-:Y:S04]  /*510a0*/  BSSY.RECONVERGENT B6, `(.L_x_1839) ;  /* 0x0000063000067945 */ /* 0x000fe80003800200 */
[----:B------:R-:W-:Y:S02]  /*510b0*/  FMNMX R10, RZ, R10, !PT ;  /* 0x0000000aff0a7209 */ /* 0x000fe40007800000 */
[----:B-1----:R-:W-:-:S04]  /*510c0*/  VIMNMX R2, PT, PT, RZ, R3, !PT ;  /* 0x00000003ff027248 */ /* 0x002fc80007fe0100 */
[----:B------:R-:W-:-:S04]  /*510d0*/  ISETP.GE.AND P0, PT, R103, R2, PT ;  /* 0x000000026700720c */ /* 0x000fc80003f06270 */
[----:B------:R-:W-:-:S13]  /*510e0*/  ISETP.LT.OR P0, PT, R3, 0x1, P0 ;  /* 0x000000010300780c */ /* 0x000fda0000701670 */
[----:B------:R-:W-:Y:S05]  /*510f0*/  @P0 BRA `(.L_x_1840) ;  /* 0x0000000400740947 */ /* 0x000fea0003800000 */
[----:B------:R-:W-:Y:S01]  /*51100*/  I2FP.F32.U32 R6, R2 ;  /* 0x0000000200067245 */ /* 0x000fe20000201000 */
[----:B------:R-:W-:Y:S01]  /*51110*/  BSSY.RECONVERGENT B7, `(.L_x_1841) ;  /* 0x000000c000077945 */ /* 0x000fe20003800200 */
[----:B------:R-:W-:Y:S02]  /*51120*/  I2FP.F32.S32 R7, R103 ;  /* 0x0000006700077245 */ /* 0x000fe40000201400 */
        /* <DEDUP_REMOVED lines=10> */
.L_x_1842:
[----:B------:R-:W-:Y:S05]  /*511d0*/  BSYNC.RECONVERGENT B7 ;  /* 0x0000000000077941 */ /* 0x000fea0003800200 */
.L_x_1841:
[----:B------:R-:W1:Y:S01]  /*511e0*/  LDC R2, c[0x3][0x44] ;  /* 0x00c01100ff027b82 */ /* 0x000e620000000800 */
[----:B------:R-:W2:Y:S01]  /*511f0*/  LDCU UR4, c[0x3][0x20] ;  /* 0x00c00400ff0477ac */ /* 0x000ea20008000800 */
[----:B------:R-:W-:-:S04]  /*51200*/  FADD.SAT R109, -R109, 1 ;  /* 0x3f8000006d6d7421 */ /* 0x000fc80000002100 */
[----:B------:R-:W-:Y:S02]  /*51210*/  FMUL R109, R109, R109 ;  /* 0x0000006d6d6d7220 */ /* 0x000fe40000400000 */
[----:B------:R-:W3:Y:S01]  /*51220*/  LDC R3, c[0x3][0x48] ;  /* 0x00c01200ff037b82 */ /* 0x000ee20000000800 */
[----:B-1----:R-:W-:-:S05]  /*51230*/  FMNMX R16, R2, 1.000000003171076851e-30, !PT ;  /* 0x0da2426002107809 */ /* 0x002fca0007800000 */
[----:B--2---:R-:W-:Y:S01]  /*51240*/  FMUL R6, R16, UR4 ;  /* 0x0000000410067c20 */ /* 0x004fe20008400000 */
[----:B------:R-:W1:Y:S01]  /*51250*/  LDCU UR4, c[0x3][0x5c] ;  /* 0x00c00b80ff0477ac */ /* 0x000e620008000800 */
[----:B---3--:R-:W-:Y:S02]  /*51260*/  FMNMX R3, R3, 1.000000003171076851e-30, !PT ;  /* 0x0da2426003037809 */ /* 0x008fe40007800000 */
[----:B------:R-:W2:Y:S08]  /*51270*/  MUFU.RCP R7, R6 ;  /* 0x0000000600077308 */ /* 0x000eb00000001000 */
[----:B------:R-:W3:Y:S01]  /*51280*/  FCHK P0, R3, R6 ;  /* 0x0000000603007302 */ /* 0x000ee20000000000 */
[----:B-1----:R-:W-:Y:S01]  /*51290*/  FMUL R12, R109, UR4 ;  /* 0x000000046d0c7c20 */ /* 0x002fe20008400000 */
[----:B--2---:R-:W-:-:S04]  /*512a0*/  FFMA R2, -R6, R7, 1 ;  /* 0x3f80000006027423 */ /* 0x004fc80000000107 */
[----:B------:R-:W-:-:S04]  /*512b0*/  FFMA R2, R7, R2, R7 ;  /* 0x0000000207027223 */ /* 0x000fc80000000007 */
[----:B------:R-:W-:-:S04]  /*512c0*/  FFMA R7, R3, R2, RZ ;  /* 0x0000000203077223 */ /* 0x000fc800000000ff */
[----:B------:R-:W-:-:S04]  /*512d0*/  FFMA R11, -R6, R7, R3 ;  /* 0x00000007060b7223 */ /* 0x000fc80000000103 */
[----:B------:R-:W-:Y:S01]  /*512e0*/  FFMA R109, R2, R11, R7 ;  /* 0x0000000b026d7223 */ /* 0x000fe20000000007 */
[----:B---3--:R-:W-:Y:S06]  /*512f0*/  @!P0 BRA `(.L_x_1843) ;  /* 0x00000000000c8947 */ /* 0x008fec0003800000 */
[----:B------:R-:W-:Y:S02]  /*51300*/  MOV R7, R3 ;  /* 0x0000000300077202 */ /* 0x000fe40000000f00 */
[----:B------:R-:W-:-:S07]  /*51310*/  MOV R108, 0x51330 ;  /* 0x00051330006c7802 */ /* 0x000fce0000000f00 */
[----:B0-----:R-:W-:Y:S05]  /*51320*/  CALL.REL.NOINC `($__internal_2_$__cuda_sm3x_div_rn_noftz_f32_slowpath) ;  /* 0x00000020006c7944 */ /* 0x001fea0003c00000 */
.L_x_1843:
        /* <DEDUP_REMOVED lines=17> */
.L_x_1845:
[----:B------:R-:W-:Y:S05]  /*51440*/  BSYNC.RECONVERGENT B7 ;  /* 0x0000000000077941 */ /* 0x000fea0003800200 */
.L_x_1844:
[----:B------:R-:W-:Y:S01]  /*51450*/  FMUL R109, R109, 1.4426950216293334961 ;  /* 0x3fb8aa3b6d6d7820 */ /* 0x000fe20000400000 */
[----:B------:R-:W-:Y:S04]  /*51460*/  BSSY.RECONVERGENT B7, `(.L_x_1846) ;  /* 0x0000014000077945 */ /* 0x000fe80003800200 */
[----:B------:R-:W-:-:S13]  /*51470*/  FSETP.GEU.AND P0, PT, R109, -126, PT ;  /* 0xc2fc00006d00780b */ /* 0x000fda0003f0e000 */
[----:B------:R-:W-:-:S04]  /*51480*/  @!P0 FMUL R109, R109, 0.5 ;  /* 0x3f0000006d6d8820 */ /* 0x000fc80000400000 */
[----:B------:R-:W1:Y:S02]  /*51490*/  MUFU.EX2 R2, R109 ;  /* 0x0000006d00027308 */ /* 0x000e640000000800 */
[----:B-1----:R-:W-:-:S04]  /*514a0*/  @!P0 FMUL R2, R2, R2 ;  /* 0x0000000202028220 */ /* 0x002fc80000400000 */
        /* <DEDUP_REMOVED lines=15> */
.L_x_1847:
[----:B------:R-:W-:Y:S05]  /*515a0*/  BSYNC.RECONVERGENT B7 ;  /* 0x0000000000077941 */ /* 0x000fea0003800200 */
.L_x_1846:
[----:B------:R-:W1:Y:S01]  /*515b0*/  LDC R6, c[0x3][0x4c] ;  /* 0x00c01300ff067b82 */ /* 0x000e620000000800 */
[----:B------:R-:W1:Y:S01]  /*515c0*/  LDCU UR4, c[0x0][0x3e4] ;  /* 0x00007c80ff0477ac */ /* 0x000e620008000800 */
[--C-:B------:R-:W-:Y:S01]  /*515d0*/  FADD R3, R3, -R4.reuse ;  /* 0x8000000403037221 */ /* 0x100fe20000000000 */
[----:B------:R-:W-:Y:S01]  /*515e0*/  FADD R2, R16, -R13 ;  /* 0x8000000d10027221 */ /* 0x000fe20000000000 */
[----:B------:R-:W-:Y:S02]  /*515f0*/  FADD R11, -R10, R7 ;  /* 0x000000070a0b7221 */ /* 0x000fe40000000100 */
[C---:B------:R-:W-:Y:S01]  /*51600*/  FFMA R3, R12.reuse, R3, R4 ;  /* 0x000000030c037223 */ /* 0x040fe20000000004 */
[C---:B------:R-:W-:Y:S01]  /*51610*/  FFMA R2, R12.reuse, R2, R13 ;  /* 0x000000020c027223 */ /* 0x040fe2000000000d */
[----:B------:R-:W2:Y:S01]  /*51620*/  LDC.64 R14, c[0x3][0x50] ;  /* 0x00c01400ff0e7b82 */ /* 0x000ea20000000a00 */
[----:B------:R-:W-:-:S03]  /*51630*/  FFMA R10, R12, R11, R10 ;  /* 0x0000000b0c0a7223 */ /* 0x000fc6000000000a */
[----:B------:R-:W-:Y:S02]  /*51640*/  FMNMX R13, R2, 1.000000003171076851e-30, !PT ;  /* 0x0da24260020d7809 */ /* 0x000fe40007800000 */
[----:B------:R-:W-:Y:S01]  /*51650*/  FMNMX R10, RZ, R10, !PT ;  /* 0x0000000aff0a7209 */ /* 0x000fe20007800000 */
[----:B-1----:R-:W-:-:S04]  /*51660*/  FFMA R4, R6, UR4, -R5 ;  /* 0x0000000406047c23 */ /* 0x002fc80008000805 */
[----:B------:R-:W-:Y:S01]  /*51670*/  FFMA R5, R12, R4, R5 ;  /* 0x000000040c057223 */ /* 0x000fe20000000005 */
[----:B------:R-:W-:Y:S01]  /*51680*/  FMNMX R4, R3, 1.000000003171076851e-30, !PT ;  /* 0x0da2426003047809 */ /* 0x000fe20007800000 */
[----:B--2---:R-:W-:Y:S01]  /*51690*/  FFMA R6, R14, UR4, -R9 ;  /* 0x000000040e067c23 */ /* 0x004fe20008000809 */
[----:B------:R-:W-:-:S03]  /*516a0*/  FFMA R7, R15, UR4, -R8 ;  /* 0x000000040f077c23 */ /* 0x000fc60008000808 */
[C---:B------:R-:W-:Y:S01]  /*516b0*/  FFMA R9, R12.reuse, R6, R9 ;  /* 0x000000060c097223 */ /* 0x040fe20000000009 */
[----:B------:R-:W-:-:S07]  /*516c0*/  FFMA R8, R12, R7, R8 ;  /* 0x000000070c087223 */ /* 0x000fce0000000008 */
.L_x_1840:
[----:B------:R-:W-:Y:S05]  /*516d0*/  BSYNC.RECONVERGENT B6 ;  /* 0x0000000000067941 */ /* 0x000fea0003800200 */
.L_x_1839:
[----:B------:R-:W1:Y:S01]  /*516e0*/  LDC R3, c[0x3][0x60] ;  /* 0x00c01800ff037b82 */ /* 0x000e620000000800 */
[----:B------:R-:W-:Y:S07]  /*516f0*/  BSSY.RECONVERGENT B6, `(.L_x_1848) ;  /* 0x0000062000067945 */ /* 0x000fee0003800200 */
[----:B------:R-:W2:Y:S01]  /*51700*/  LDC R7, c[0x3][RZ] ;  /* 0x00c00000ff077b82 */ /* 0x000ea20000000800 */
[----:B-1----:R-:W-:-:S04]  /*51710*/  VIMNMX R2, PT, PT, RZ, R3, !PT ;  /* 0x00000003ff027248 */ /* 0x002fc80007fe0100 */
[----:B--2---:R-:W-:-:S04]  /*51720*/  IADD3 R6, PT, PT, -R2, R7, RZ ;  /* 0x0000000702067210 */ /* 0x004fc80007ffe1ff */
[----:B------:R-:W-:-:S04]  /*51730*/  ISETP.GE.AND P0, PT, R103, R6, PT ;  /* 0x000000066700720c */ /* 0x000fc80003f06270 */
[----:B------:R-:W-:-:S13]  /*51740*/  ISETP.LT.OR P0, PT, R3, 0x1, !P0 ;  /* 0x000000010300780c */ /* 0x000fda0004701670 */
[----:B------:R-:W-:Y:S05]  /*51750*/  @P0 BRA `(.L_x_1849) ;  /* 0x00000004006c0947 */ /* 0x000fea0003800000 */
[-C--:B------:R-:W-:Y:S01]  /*51760*/  I2FP.F32.U32 R6, R2.reuse ;  /* 0x0000000200067245 */ /* 0x080fe20000201000 */
[----:B------:R-:W-:Y:S01]  /*51770*/  BSSY.RECONVERGENT B7, `(.L_x_1850) ;  /* 0x000000d000077945 */ /* 0x000fe20003800200 */
[----:B------:R-:W-:Y:S02]  /*51780*/  IADD3 R7, PT, PT, -R7, R2, R103 ;  /* 0x0000000207077210 */ /* 0x000fe40007ffe167 */
[----:B------:R-:W1:Y:S02]  /*51790*/  MUFU.RCP R3, R6 ;  /* 0x0000000600037308 */ /* 0x000e640000001000 */
[----:B------:R-:W-:-:S06]  /*517a0*/  I2FP.F32.S32 R7, R7 ;  /* 0x0000000700077245 */ /* 0x000fcc0000201400 */
        /* <DEDUP_REMOVED lines=9> */
.L_x_1851:
[----:B------:R-:W-:Y:S05]  /*51840*/  BSYNC.RECONVERGENT B7 ;  /* 0x0000000000077941 */ /* 0x000fea0003800200 */
.L_x_1850:
[----:B------:R-:W1:Y:S01]  /*51850*/  LDC R2, c[0x3][0x44] ;  /* 0x00c01100ff027b82 */ /* 0x000e620000000800 */
[----:B------:R-:W2:Y:S01]  /*51860*/  LDCU UR4, c[0x3][0x20] ;  /* 0x00c00400ff0477ac */ /* 0x000ea20008000800 */
[----:B------:R-:W-:-:S04]  /*51870*/  FADD.SAT R109, RZ, R109 ;  /* 0x0000006dff6d7221 */ /* 0x000fc80000002000 */
        /* <DEDUP_REMOVED lines=18> */
.L_x_1852:
        /* <DEDUP_REMOVED lines=17> */
.L_x_1854:
[----:B------:R-:W-:Y:S05]  /*51ab0*/  BSYNC.RECONVERGENT B7 ;  /* 0x0000000000077941 */ /* 0x000fea0003800200 */
.L_x_1853:
        /* <DEDUP_REMOVED lines=21> */
.L_x_1856:
[----:B------:R-:W-:Y:S05]  /*51c10*/  BSYNC.RECONVERGENT B7 ;  /* 0x0000000000077941 */ /* 0x000fea0003800200 */
.L_x_1855:
[----:B------:R-:W-:Y:S01]  /*51c20*/  FADD R14, R14, -R13 ;  /* 0x8000000d0e0e7221 */ /* 0x000fe20000000000 */
[--C-:B------:R-:W-:Y:S01]  /*51c30*/  FADD R3, R3, -R4.reuse ;  /* 0x8000000403037221 */ /* 0x100fe20000000000 */
[----:B------:R-:W-:Y:S01]  /*51c40*/  FADD R7, -R10, R7 ;  /* 0x000000070a077221 */ /* 0x000fe20000000100 */
[----:B------:R-:W-:Y:S01]  /*51c50*/  FADD R0, RZ, -R5 ;  /* 0x80000005ff007221 */ /* 0x000fe20000000000 */
[-C--:B------:R-:W-:Y:S01]  /*51c60*/  FFMA R13, R14, R12.reuse, R13 ;  /* 0x0000000c0e0d7223 */ /* 0x080fe2000000000d */
[----:B------:R-:W-:Y:S01]  /*51c70*/  FFMA R4, R3, R12, R4 ;  /* 0x0000000c03047223 */ /* 0x000fe20000000004 */
[C---:B------:R-:W-:Y:S01]  /*51c80*/  FFMA R7, R12.reuse, R7, R10 ;  /* 0x000000070c077223 */ /* 0x040fe2000000000a */
[----:B------:R-:W-:Y:S01]  /*51c90*/  FADD R2, RZ, -R9 ;  /* 0x80000009ff027221 */ /* 0x000fe20000000000 */
[--C-:B------:R-:W-:Y:S01]  /*51ca0*/  FADD R3, RZ, -R8.reuse ;  /* 0x80000008ff037221 */ /* 0x100fe20000000000 */
[C---:B------:R-:W-:Y:S01]  /*51cb0*/  FFMA R5, R12.reuse, R0, R5 ;  /* 0x000000000c057223 */ /* 0x040fe20000000005 */
[----:B------:R-:W-:Y:S01]  /*51cc0*/  FMNMX R13, R13, 1.000000003171076851e-30, !PT ;  /* 0x0da242600d0d7809 */ /* 0x000fe20007800000 */
[C---:B------:R-:W-:Y:S01]  /*51cd0*/  FFMA R9, R12.reuse, R2, R9 ;  /* 0x000000020c097223 */ /* 0x040fe20000000009 */
[----:B------:R-:W-:Y:S01]  /*51ce0*/  FFMA R8, R12, R3, R8 ;  /* 0x000000030c087223 */ /* 0x000fe20000000008 */
[----:B------:R-:W-:-:S02]  /*51cf0*/  FMNMX R4, R4, 1.000000003171076851e-30, !PT ;  /* 0x0da2426004047809 */ /* 0x000fc40007800000 */
[----:B------:R-:W-:-:S07]  /*51d00*/  FMNMX R10, RZ, R7, !PT ;  /* 0x00000007ff0a7209 */ /* 0x000fce0007800000 */
.L_x_1849:
[----:B------:R-:W-:Y:S05]  /*51d10*/  BSYNC.RECONVERGENT B6 ;  /* 0x0000000000067941 */ /* 0x000fea0003800200 */
.L_x_1848:
[----:B------:R-:W1:Y:S01]  /*51d20*/  LDCU UR4, c[0x3][0x24] ;  /* 0x00c00480ff0477ac */ /* 0x000e620008000800 */
[----:B------:R-:W2:Y:S01]  /*51d30*/  MUFU.RCP R0, R13 ;  /* 0x0000000d00007308 */ /* 0x000ea20000001000 */
[----:B------:R-:W-:Y:S01]  /*51d40*/  BSSY.RECONVERGENT B6, `(.L_x_1857) ;  /* 0x000000c000067945 */ /* 0x000fe20003800200 */
[----:B-1----:R-:W-:Y:S01]  /*51d50*/  FMUL R7, R4, UR4 ;  /* 0x0000000404077c20 */ /* 0x002fe20008400000 */
[----:B--2---:R-:W-:-:S05]  /*51d60*/  FFMA R3, R0, -R13, 1 ;  /* 0x3f80000000037423 */ /* 0x004fca000000080d */
[----:B------:R-:W1:Y:S01]  /*51d70*/  FCHK P0, R7, R13 ;  /* 0x0000000d07007302 */ /* 0x000e620000000000 */
        /* <DEDUP_REMOVED lines=8> */
.L_x_1858:
[----:B------:R-:W-:Y:S05]  /*51e00*/  BSYNC.RECONVERGENT B6 ;  /* 0x0000000000067941 */ /* 0x000fea0003800200 */
.L_x_1857:
        /* <DEDUP_REMOVED lines=8> */
[----:B------:R-:W-:Y:S05]  /*51e90*/  BRA `(.L_x_1861) ;  /* 0x0000000000107947 */ /* 0x000fea0003800000 */
.L_x_1860:
[----:B--2---:R-:W-:Y:S01]  /*51ea0*/  FMUL.FTZ R21, R7, R2 ;  /* 0x0000000207157220 */ /* 0x004fe20000410000 */
[----:B------:R-:W-:-:S03]  /*51eb0*/  FMUL.FTZ R2, R2, 0.5 ;  /* 0x3f00000002027820 */ /* 0x000fc60000410000 */
[----:B------:R-:W-:-:S04]  /*51ec0*/  FFMA R0, -R21, R21, R7 ;  /* 0x0000001515007223 */ /* 0x000fc80000000107 */
[----:B------:R-:W-:-:S07]  /*51ed0*/  FFMA R21, R0, R2, R21 ;  /* 0x0000000200157223 */ /* 0x000fce0000000015 */
.L_x_1861:
[----:B------:R-:W-:Y:S05]  /*51ee0*/  BSYNC.RECONVERGENT B1 ;  /* 0x0000000000017941 */ /* 0x000fea0003800200 */
.L_x_1859:
[----:B------:R-:W1:Y:S01]  /*51ef0*/  LDC R6, c[0x3][0xc] ;  /* 0x00c00300ff067b82 */ /* 0x000e620000000800 */
[----:B------:R-:W-:Y:S01]  /*51f00*/  FADD R7, R21, |R5| ;  /* 0x4000000515077221 */ /* 0x000fe20000000000 */
        /* <DEDUP_REMOVED lines=14> */
.L_x_1863:
[----:B------:R-:W-:Y:S05]  /*51ff0*/  BSYNC.RECONVERGENT B6 ;  /* 0x0000000000067941 */ /* 0x000fea0003800200 */
.L_x_1862:
        /* <DEDUP_REMOVED lines=15> */
.L_x_1865:
[----:B------:R-:W-:Y:S05]  /*520f0*/  BSYNC.RECONVERGENT B6 ;  /* 0x0000000000067941 */ /* 0x000fea0003800200 */
.L_x_1864:
[----:B------:R-:W1:Y:S01]  /*52100*/  LDC R12, c[0x3][0x14] ;  /* 0x00c00500ff0c7b82 */ /* 0x000e620000000800 */
[----:B------:R-:W-:Y:S01]  /*52110*/  FADD R7, R21, |R8| ;  /* 0x4000000815077221 */ /* 0x000fe20000000000 */
        /* <DEDUP_REMOVED lines=14> */
.L_x_1867:
[----:B------:R-:W-:Y:S05]  /*52200*/  BSYNC.RECONVERGENT B6 ;  /* 0x0000000000067941 */ /* 0x000fea0003800200 */
.L_x_1866:
[C---:B------:R-:W-:Y:S01]  /*52210*/  FADD R7, R2.reuse, R109 ;  /* 0x0000006d02077221 */ /* 0x040fe20000000000 */
[----:B------:R-:W-:Y:S01]  /*52220*/  FSETP.GT.AND P0, PT, R2, -R109, PT ;  /* 0x8000006d0200720b */ /* 0x000fe20003f04000 */
[----:B------:R-:W-:Y:S03]  /*52230*/  BSSY B1, `(.L_x_1868) ;  /* 0x000000c000017945 */ /* 0x000fe60003800000 */
[----:B------:R-:W-:-:S13]  /*52240*/  FSETP.EQU.OR P0, PT, |R7|, +INF , !P0 ;  /* 0x7f8000000700780b */ /* 0x000fda000470a600 */
[----:B------:R-:W-:Y:S05]  /*52250*/  @P0 BRA `(.L_x_1869) ;  /* 0x0000000000240947 */ /* 0x000fea0003800000 */
[----:B------:R-:W1:Y:S02]  /*52260*/  LDC.64 R2, c[0x0][0x3e8] ;  /* 0x0000fa00ff027b82 */ /* 0x000e640000000a00 */
[----:B-1----:R1:W5:Y:S02]  /*52270*/  LDG.E R6, desc[UR16][R2.64] ;  /* 0x0000001002067981 */ /* 0x002364000c1e1900 */
.L_x_1870:
[----:B-----5:R-:W-:Y:S01]  /*52280*/  FSETP.GT.AND P0, PT, R7, R6, PT ;  /* 0x000000060700720b */ /* 0x020fe20003f04000 */
[----:B------:R-:W-:-:S12]  /*52290*/  YIELD ;  /* 0x0000000000007946 */ /* 0x000fd80003800000 */
[----:B------:R-:W-:Y:S05]  /*522a0*/  @!P0 BRA `(.L_x_1869) ;  /* 0x0000000000108947 */ /* 0x000fea0003800000 */
[----:B------:R-:W2:Y:S02]  /*522b0*/  ATOMG.E.CAS.STRONG.GPU PT, R11, [R2], R6, R7 ;  /* 0x00000006020b73a9 */ /* 0x000ea400001ee107 */
[----:B--2---:R-:W-:Y:S02]  /*522c0*/  ISETP.NE.AND P0, PT, R11, R6, PT ;  /* 0x000000060b00720c */ /* 0x004fe40003f05270 */
[----:B------:R-:W-:-:S11]  /*522d0*/  MOV R6, R11 ;  /* 0x0000000b00067202 */ /* 0x000fd60000000f00 */
[----:B------:R-:W-:Y:S05]  /*522e0*/  @P0 BRA `(.L_x_1870) ;  /* 0xfffffffc00e40947 */ /* 0x000fea000383ffff */
.L_x_1869:
[----:B------:R-:W-:Y:S05]  /*522f0*/  BSYNC B1 ;  /* 0x0000000000017941 */ /* 0x000fea0003800000 */
.L_x_1868:
[----:B------:R-:W-:Y:S01]  /*52300*/  FMNMX R13, R13, 1.000000003171076851e-30, !PT ;  /* 0x0da242600d0d7809 */ /* 0x000fe20007800000 */
[----:B------:R-:W2:Y:S01]  /*52310*/  LDC R12, c[0x3][0x1c] ;  /* 0x00c00700ff0c7b82 */ /* 0x000ea20000000800 */
[----:B------:R-:W-:Y:S02]  /*52320*/  BSSY.RECONVERGENT B6, `(.L_x_1871) ;  /* 0x0000016000067945 */ /* 0x000fe40003800200 */
[----:B------:R-:W-:-:S05]  /*52330*/  FSETP.GEU.AND P0, PT, |R13|, 1.175494350822287508e-38, PT ;  /* 0x008000000d00780b */ /* 0x000fca0003f0e200 */
[----:B-1----:R-:W1:Y:S08]  /*52340*/  LDC.64 R2, c[0x0][0x3b0] ;  /* 0x0000ec00ff027b82 */ /* 0x002e700000000a00 */
[----:B------:R-:W-:-:S04]  /*52350*/  @!P0 FMUL R13, R13, 16777216 ;  /* 0x4b8000000d0d8820 */ /* 0x000fc80000400000 */
[----:B------:R-:W3:Y:S08]  /*52360*/  MUFU.LG2 R0, R13 ;  /* 0x0000000d00007308 */ /* 0x000ef00000000c00 */
[----:B--2---:R-:W2:Y:S01]  /*52370*/  MUFU.RCP R6, R12 ;  /* 0x0000000c00067308 */ /* 0x004ea20000001000 */
[----:B-1----:R-:W-:-:S04]  /*52380*/  IMAD.WIDE R2, R96, 0x4, R2 ;  /* 0x0000000460027825 */ /* 0x002fc800078e0202 */
[----:B---3--:R-:W-:-:S03]  /*52390*/  @!P0 FADD R0, R0, -24 ;  /* 0xc1c0000000008421 */ /* 0x008fc60000000000 */
[----:B------:R-:W1:Y:S01]  /*523a0*/  FCHK P0, R5, R12 ;  /* 0x0000000c05007302 */ /* 0x000e620000000000 */
[----:B------:R-:W-:Y:S01]  /*523b0*/  FMUL R7, R0, 0.69314718246459960938 ;  /* 0x3f31721800077820 */ /* 0x000fe20000400000 */
[----:B--2---:R-:W-:-:S04]  /*523c0*/  FFMA R11, R6, -R12, 1 ;  /* 0x3f800000060b7423 */ /* 0x004fc8000000080c */
[----:B------:R2:W-:Y:S01]  /*523d0*/  STG.E desc[UR16][R2.64], R7 ;  /* 0x0000000702007986 */ /* 0x0005e2000c101910 */
[----:B------:R-:W-:-:S04]  /*523e0*/  FFMA R0, R6, R11, R6 ;  /* 0x0000000b06007223 */ /* 0x000fc80000000006 */
[----:B------:R-:W-:-:S04]  /*523f0*/  FFMA R6, R0, R5, RZ ;  /* 0x0000000500067223 */ /* 0x000fc800000000ff */
[----:B------:R-:W-:-:S04]  /*52400*/  FFMA R11, R6, -R12, R5 ;  /* 0x8000000c060b7223 */ /* 0x000fc80000000005 */
[----:B------:R-:W-:Y:S01]  /*52410*/  FFMA R109, R0, R11, R6 ;  /* 0x0000000b006d7223 */ /* 0x000fe20000000006 */
[----:B-12---:R-:W-:Y:S06]  /*52420*/  @!P0 BRA `(.L_x_1872) ;  /* 0x0000000000148947 */ /* 0x006fec0003800000 */
[----:B------:R-:W1:Y:S01]  /*52430*/  LDCU UR4, c[0x3][0x1c] ;  /* 0x00c00380ff0477ac */ /* 0x000e620008000800 */
[----:B------:R-:W-:Y:S02]  /*52440*/  MOV R7, R5 ;  /* 0x0000000500077202 */ /* 0x000fe40000000f00 */
[----:B------:R-:W-:Y:S02]  /*52450*/  MOV R108, 0x52480 ;  /* 0x00052480006c7802 */ /* 0x000fe40000000f00 */
[----:B-1----:R-:W-:-:S07]  /*52460*/  MOV R6, UR4 ;  /* 0x0000000400067c02 */ /* 0x002fce0008000f00 */
[----:B0-----:R-:W-:Y:S05]  /*52470*/  CALL.REL.NOINC `($__internal_2_$__cuda_sm3x_div_rn_noftz_f32_slowpath) ;  /* 0x0000001000187944 */ /* 0x001fea0003c00000 */
.L_x_1872:
[----:B------:R-:W-:Y:S05]  /*52480*/  BSYNC.RECONVERGENT B6 ;  /* 0x0000000000067941 */ /* 0x000fea0003800200 */
.L_x_1871:
[----:B------:R-:W-:Y:S01]  /*52490*/  FFMA R7, |R109|, |R109|, 1 ;  /* 0x3f8000006d077423 */ /* 0x000fe2000000066d */
[----:B------:R-:W-:Y:S03]  /*524a0*/  BSSY.RECONVERGENT B1, `(.L_x_1873) ;  /* 0x000000c000017945 */ /* 0x000fe60003800200 */
[----:B------:R1:W2:Y:S01]  /*524b0*/  MUFU.RSQ R2, R7 ;  /* 0x0000000700027308 */ /* 0x0002a20000001400 */
[----:B------:R-:W-:-:S04]  /*524c0*/  IADD3 R0, PT, PT, R7, -0xd000000, RZ ;  /* 0xf300000007007810 */ /* 0x000fc80007ffe0ff */
[----:B------:R-:W-:-:S13]  /*524d0*/  ISETP.GT.U32.AND P0, PT, R0, 0x727fffff, PT ;  /* 0x727fffff0000780c */ /* 0x000fda0003f04070 */
[----:B-12---:R-:W-:Y:S05]  /*524e0*/  @!P0 BRA `(.L_x_1874) ;  /* 0x00000000000c8947 */ /* 0x006fea0003800000 */
[----:B------:R-:W-:-:S07]  /*524f0*/  MOV R6, 0x52510 ;  /* 0x0005251000067802 */ /* 0x000fce0000000f00 */
[----:B0-----:R-:W-:Y:S05]  /*52500*/  CALL.REL.NOINC `($__internal_1_$__cuda_sm20_sqrt_rn_f32_slowpath) ;  /* 0x0000000c00a07944 */ /* 0x001fea0003c00000 */
[----:B------:R-:W-:Y:S05]  /*52510*/  BRA `(.L_x_1875) ;  /* 0x0000000000107947 */ /* 0x000fea0003800000 */
.L_x_1874:
[----:B------:R-:W-:Y:S01]  /*52520*/  FMUL.FTZ R21, R7, R2 ;  /* 0x0000000207157220 */ /* 0x000fe20000410000 */
[----:B------:R-:W-:-:S03]  /*52530*/  FMUL.FTZ R2, R2, 0.5 ;  /* 0x3f00000002027820 */ /* 0x000fc60000410000 */
[----:B------:R-:W-:-:S04]  /*52540*/  FFMA R0, -R21, R21, R7 ;  /* 0x0000001515007223 */ /* 0x000fc80000000107 */
[----:B------:R-:W-:-:S07]  /*52550*/  FFMA R21, R0, R2, R21 ;  /* 0x0000000200157223 */ /* 0x000fce0000000015 */
.L_x_1875:
[----:B------:R-:W-:Y:S05]  /*52560*/  BSYNC.RECONVERGENT B1 ;  /* 0x0000000000017941 */ /* 0x000fea0003800200 */
.L_x_1873:
[----:B------:R-:W-:Y:S01]  /*52570*/  FADD R21, R21, |R109| ;  /* 0x4000006d15157221 */ /* 0x000fe20000000000 */
[----:B------:R-:W-:Y:S01]  /*52580*/  HFMA2 R2, -RZ, RZ, 1.5048828125, 33.21875 ;  /* 0x3e055027ff027431 */ /* 0x000fe200000001ff */
[----:B------:R-:W1:Y:S01]  /*52590*/  LDC R14, c[0x3][0x1c] ;  /* 0x00c00700ff0e7b82 */ /* 0x000e620000000800 */
[----:B------:R-:W-:Y:S02]  /*525a0*/  BSSY.RECONVERGENT B6, `(.L_x_1876) ;  /* 0x000002c000067945 */ /* 0x000fe40003800200 */
[----:B------:R-:W-:-:S13]  /*525b0*/  FSETP.GEU.AND P0, PT, R21, 1.175494350822287508e-38, PT ;  /* 0x008000001500780b */ /* 0x000fda0003f0e000 */
[----:B------:R-:W-:-:S05]  /*525c0*/  @!P0 FMUL R21, R21, 8388608 ;  /* 0x4b00000015158820 */ /* 0x000fca0000400000 */
[----:B------:R-:W-:-:S04]  /*525d0*/  IADD3 R0, PT, PT, R21, -0x3f2aaaab, RZ ;  /* 0xc0d5555515007810 */ /* 0x000fc80007ffe0ff */
[----:B------:R-:W-:-:S04]  /*525e0*/  LOP3.LUT R6, R0, 0xff800000, RZ, 0xc0, !PT ;  /* 0xff80000000067812 */ /* 0x000fc800078ec0ff */
[-C--:B------:R-:W-:Y:S02]  /*525f0*/  IADD3 R0, PT, PT, R21, -R6.reuse, RZ ;  /* 0x8000000615007210 */ /* 0x080fe40007ffe0ff */
[----:B------:R-:W-:Y:S02]  /*52600*/  I2FP.F32.S32 R5, R6 ;  /* 0x0000000600057245 */ /* 0x000fe40000201400 */
[----:B------:R-:W-:Y:S01]  /*52610*/  MOV R6, 0x7f800000 ;  /* 0x7f80000000067802 */ /* 0x000fe20000000f00 */
[----:B------:R-:W-:-:S04]  /*52620*/  FADD R7, R0, -1 ;  /* 0xbf80000000077421 */ /* 0x000fc80000000000 */
[C---:B------:R-:W-:Y:S02]  /*52630*/  FFMA R0, R7.reuse, -R2, 0.14084610342979431152 ;  /* 0x3e1039f607007423 */ /* 0x040fe40000000802 */
[----:B------:R-:W2:Y:S02]  /*52640*/  LDC.64 R2, c[0x0][0x3b8] ;  /* 0x0000ee00ff027b82 */ /* 0x000ea40000000a00 */
[----:B------:R-:W-:-:S04]  /*52650*/  FFMA R0, R7, R0, -0.12148627638816833496 ;  /* 0xbdf8cdcc07007423 */ /* 0x000fc80000000000 */
[----:B------:R-:W-:-:S04]  /*52660*/  FFMA R0, R7, R0, 0.13980610668659210205 ;  /* 0x3e0f295507007423 */ /* 0x000fc80000000000 */
[----:B------:R-:W-:-:S04]  /*52670*/  FFMA R0, R7, R0, -0.16684235632419586182 ;  /* 0xbe2ad8b907007423 */ /* 0x000fc80000000000 */
[----:B------:R-:W-:-:S04]  /*52680*/  FFMA R0, R7, R0, 0.20012299716472625732 ;  /* 0x3e4ced0b07007423 */ /* 0x000fc80000000000 */
[----:B------:R-:W-:-:S04]  /*52690*/  FFMA R0, R7, R0, -0.24999669194221496582 ;  /* 0xbe7fff2207007423 */ /* 0x000fc80000000000 */
[----:B------:R-:W-:Y:S01]  /*526a0*/  FFMA R0, R7, R0, 0.33333182334899902344 ;  /* 0x3eaaaa7807007423 */ /* 0x000fe20000000000 */
[----:B--2---:R-:W-:-:S04]  /*526b0*/  IMAD.WIDE R2, R96, 0x4, R2 ;  /* 0x0000000460027825 */ /* 0x004fc800078e0202 */
[----:B------:R-:W-:Y:S01]  /*526c0*/  FFMA R12, R7, R0, -0.5 ;  /* 0xbf000000070c7423 */ /* 0x000fe20000000000 */
[----:B------:R-:W-:Y:S02]  /*526d0*/  FSEL R0, RZ, -23, P0 ;  /* 0xc1b80000ff007808 */ /* 0x000fe40000000000 */
[----:B------:R-:W-:Y:S01]  /*526e0*/  ISETP.GT.U32.AND P0, PT, R21, 0x7f7fffff, PT ;  /* 0x7f7fffff1500780c */ /* 0x000fe20003f04070 */
[----:B------:R-:W-:Y:S02]  /*526f0*/  FMUL R12, R7, R12 ;  /* 0x0000000c070c7220 */ /* 0x000fe40000400000 */
[----:B------:R-:W-:Y:S02]  /*52700*/  FFMA R0, R5, 1.1920928955078125e-07, R0 ;  /* 0x3400000005007823 */ /* 0x000fe40000000000 */
[----:B------:R-:W-:Y:S01]  /*52710*/  FFMA R7, R7, R12, R7 ;  /* 0x0000000c07077223 */ /* 0x000fe20000000007 */
[----:B-1----:R-:W1:Y:S03]  /*52720*/  MUFU.RCP R5, R14 ;  /* 0x0000000e00057308 */ /* 0x002e660000001000 */
[----:B------:R-:W-:-:S04]  /*52730*/  FFMA R0, R0, 0.69314718246459960938, R7 ;  /* 0x3f31721800007823 */ /* 0x000fc80000000007 */
[C---:B------:R-:W-:Y:S01]  /*52740*/  @P0 FFMA R0, R21.reuse, R6, +INF ;  /* 0x7f80000015000423 */ /* 0x040fe20000000006 */
[----:B------:R-:W-:-:S04]  /*52750*/  FSETP.NEU.AND P0, PT, R21, RZ, PT ;  /* 0x000000ff1500720b */ /* 0x000fc80003f0d000 */
[----:B------:R-:W-:-:S04]  /*52760*/  FSEL R0, R0, -INF , P0 ;  /* 0xff80000000007808 */ /* 0x000fc80000000000 */
[----:B------:R-:W-:Y:S01]  /*52770*/  LOP3.LUT R109, R0, 0x80000000, R109, 0xb8, !PT ;  /* 0x80000000006d7812 */ /* 0x000fe200078eb86d */
[----:B-1----:R-:W-:-:S03]  /*52780*/  FFMA R0, R5, -R14, 1 ;  /* 0x3f80000005007423 */ /* 0x002fc6000000080e */
[----:B------:R-:W1:Y:S01]  /*52790*/  FCHK P0, R9, R14 ;  /* 0x0000000e09007302 */ /* 0x000e620000000000 */
        /* <DEDUP_REMOVED lines=11> */
[----:B------:R-:W-:-:S07]  /*52850*/  MOV R0, R109 ;  /* 0x0000006d00007202 */ /* 0x000fce0000000f00 */
.L_x_1877:
[----:B------:R-:W-:Y:S05]  /*52860*/  BSYNC.RECONVERGENT B6 ;  /* 0x0000000000067941 */ /* 0x000fea0003800200 */
.L_x_1876:
        /* <DEDUP_REMOVED lines=9> */
.L_x_1879:
[----:B------:R-:W-:Y:S01]  /*52900*/  FMUL.FTZ R21, R7, R2 ;  /* 0x0000000207157220 */ /* 0x000fe20000410000 */
[----:B------:R-:W-:-:S03]  /*52910*/  FMUL.FTZ R3, R2, 0.5 ;  /* 0x3f00000002037820 */ /* 0x000fc60000410000 */
[----:B------:R-:W-:-:S04]  /*52920*/  FFMA R2, -R21, R21, R7 ;  /* 0x0000001515027223 */ /* 0x000fc80000000107 */
[----:B------:R-:W-:-:S07]  /*52930*/  FFMA R21, R2, R3, R21 ;  /* 0x0000000302157223 */ /* 0x000fce0000000015 */
.L_x_1880:
[----:B------:R-:W-:Y:S05]  /*52940*/  BSYNC.RECONVERGENT B1 ;  /* 0x0000000000017941 */ /* 0x000fea0003800200 */
.L_x_1878:
[----:B------:R-:W-:Y:S01]  /*52950*/  FADD R21, R21, |R0| ;  /* 0x4000000015157221 */ /* 0x000fe20000000000 */
[----:B------:R-:W-:Y:S01]  /*52960*/  HFMA2 R12, -RZ, RZ, 1.5048828125, 33.21875 ;  /* 0x3e055027ff0c7431 */ /* 0x000fe200000001ff */
[----:B------:R-:W1:Y:S01]  /*52970*/  LDC R9, c[0x3][0x1c] ;  /* 0x00c00700ff097b82 */ /* 0x000e620000000800 */
[----:B------:R-:W-:Y:S02]  /*52980*/  BSSY.RECONVERGENT B6, `(.L_x_1881) ;  /* 0x000002b000067945 */ /* 0x000fe40003800200 */
[----:B------:R-:W-:-:S04]  /*52990*/  FSETP.GEU.AND P0, PT, R21, 1.175494350822287508e-38, PT ;  /* 0x008000001500780b */ /* 0x000fc80003f0e000 */
[----:B------:R-:W-:-:S09]  /*529a0*/  FSEL R5, RZ, -23, P0 ;  /* 0xc1b80000ff057808 */ /* 0x000fd20000000000 */
[----:B------:R-:W-:-:S05]  /*529b0*/  @!P0 FMUL R21, R21, 8388608 ;  /* 0x4b00000015158820 */ /* 0x000fca0000400000 */
[C---:B------:R-:W-:Y:S02]  /*529c0*/  IADD3 R2, PT, PT, R21.reuse, -0x3f2aaaab, RZ ;  /* 0xc0d5555515027810 */ /* 0x040fe40007ffe0ff */
[----:B------:R-:W-:Y:S02]  /*529d0*/  ISETP.GT.U32.AND P0, PT, R21, 0x7f7fffff, PT ;  /* 0x7f7fffff1500780c */ /* 0x000fe40003f04070 */
[----:B------:R-:W-:-:S04]  /*529e0*/  LOP3.LUT R6, R2, 0xff800000, RZ, 0xc0, !PT ;  /* 0xff80000002067812 */ /* 0x000fc800078ec0ff */
[-C--:B------:R-:W-:Y:S02]  /*529f0*/  IADD3 R2, PT, PT, R21, -R6.reuse, RZ ;  /* 0x8000000615027210 */ /* 0x080fe40007ffe0ff */
[----:B------:R-:W-:-:S03]  /*52a00*/  I2FP.F32.S32 R6, R6 ;  /* 0x0000000600067245 */ /* 0x000fc60000201400 */
[----:B------:R-:W-:Y:S02]  /*52a10*/  FADD R7, R2, -1 ;  /* 0xbf80000002077421 */ /* 0x000fe40000000000 */
[----:B------:R-:W-:Y:S01]  /*52a20*/  FFMA R5, R6, 1.1920928955078125e-07, R5 ;  /* 0x3400000006057823 */ /* 0x000fe20000000005 */
[----:B------:R-:W-:Y:S01]  /*52a30*/  MOV R6, 0x7f800000 ;  /* 0x7f80000000067802 */ /* 0x000fe20000000f00 */
[----:B------:R-:W-:-:S04]  /*52a40*/  FFMA R2, R7, -R12, 0.14084610342979431152 ;  /* 0x3e1039f607027423 */ /* 0x000fc8000000080c */
[----:B------:R-:W-:-:S04]  /*52a50*/  FFMA R2, R7, R2, -0.12148627638816833496 ;  /* 0xbdf8cdcc07027423 */ /* 0x000fc80000000002 */
[----:B------:R-:W-:-:S04]  /*52a60*/  FFMA R2, R7, R2, 0.13980610668659210205 ;  /* 0x3e0f295507027423 */ /* 0x000fc80000000002 */
[----:B------:R-:W-:-:S04]  /*52a70*/  FFMA R2, R7, R2, -0.16684235632419586182 ;  /* 0xbe2ad8b907027423 */ /* 0x000fc80000000002 */
[----:B------:R-:W-:-:S04]  /*52a80*/  FFMA R2, R7, R2, 0.20012299716472625732 ;  /* 0x3e4ced0b07027423 */ /* 0x000fc80000000002 */
[----:B------:R-:W-:-:S04]  /*52a90*/  FFMA R2, R7, R2, -0.24999669194221496582 ;  /* 0xbe7fff2207027423 */ /* 0x000fc80000000002 */
[C---:B------:R-:W-:Y:S02]  /*52aa0*/  FFMA R12, R7.reuse, R2, 0.33333182334899902344 ;  /* 0x3eaaaa78070c7423 */ /* 0x040fe40000000002 */
[----:B------:R-:W2:Y:S02]  /*52ab0*/  LDC.64 R2, c[0x0][0x3c0] ;  /* 0x0000f000ff027b82 */ /* 0x000ea40000000a00 */
[----:B------:R-:W-:-:S04]  /*52ac0*/  FFMA R12, R7, R12, -0.5 ;  /* 0xbf000000070c7423 */ /* 0x000fc8000000000c */
[----:B------:R-:W-:-:S04]  /*52ad0*/  FMUL R12, R7, R12 ;  /* 0x0000000c070c7220 */ /* 0x000fc80000400000 */
[----:B------:R-:W-:-:S04]  /*52ae0*/  FFMA R12, R7, R12, R7 ;  /* 0x0000000c070c7223 */ /* 0x000fc80000000007 */
[----:B------:R-:W-:Y:S01]  /*52af0*/  FFMA R5, R5, 0.69314718246459960938, R12 ;  /* 0x3f31721805057823 */ /* 0x000fe2000000000c */
[C---:B------:R-:W-:Y:S01]  /*52b00*/  @P0 FFMA R5, R21.reuse, R6, +INF ;  /* 0x7f80000015050423 */ /* 0x040fe20000000006 */
[----:B-1----:R-:W1:Y:S01]  /*52b10*/  MUFU.RCP R12, R9 ;  /* 0x00000009000c7308 */ /* 0x002e620000001000 */
[----:B------:R-:W-:-:S04]  /*52b20*/  FSETP.NEU.AND P0, PT, R21, RZ, PT ;  /* 0x000000ff1500720b */ /* 0x000fc80003f0d000 */
[----:B------:R-:W-:Y:S01]  /*52b30*/  FSEL R5, R5, -INF , P0 ;  /* 0xff80000005057808 */ /* 0x000fe20000000000 */
[----:B--2---:R-:W-:-:S03]  /*52b40*/  IMAD.WIDE R2, R96, 0x4, R2 ;  /* 0x0000000460027825 */ /* 0x004fc600078e0202 */
[----:B------:R-:W-:-:S04]  /*52b50*/  LOP3.LUT R5, R5, 0x80000000, R0, 0xb8, !PT ;  /* 0x8000000005057812 */ /* 0x000fc800078eb800 */
[----:B------:R-:W2:Y:S01]  /*52b60*/  FCHK P0, R8, R9 ;  /* 0x0000000908007302 */ /* 0x000ea20000000000 */
[----:B------:R3:W-:Y:S01]  /*52b70*/  STG.E desc[UR16][R2.64], R5 ;  /* 0x0000000502007986 */ /* 0x0007e2000c101910 */
[----:B-1----:R-:W-:-:S04]  /*52b80*/  FFMA R7, R12, -R9, 1 ;  /* 0x3f8000000c077423 */ /* 0x002fc80000000809 */
[----:B------:R-:W-:-:S04]  /*52b90*/  FFMA R0, R12, R7, R12 ;  /* 0x000000070c007223 */ /* 0x000fc8000000000c */
[----:B------:R-:W-:-:S04]  /*52ba0*/  FFMA R7, R0, R8, RZ ;  /* 0x0000000800077223 */ /* 0x000fc800000000ff */
[----:B------:R-:W-:-:S04]  /*52bb0*/  FFMA R6, R7, -R9, R8 ;  /* 0x8000000907067223 */ /* 0x000fc80000000008 */
[----:B------:R-:W-:Y:S01]  /*52bc0*/  FFMA R109, R0, R6, R7 ;  /* 0x00000006006d7223 */ /* 0x000fe20000000007 */
[----:B--23--:R-:W-:Y:S06]  /*52bd0*/  @!P0 BRA `(.L_x_1882) ;  /* 0x0000000000148947 */ /* 0x00cfec0003800000 */
[----:B------:R-:W1:Y:S01]  /*52be0*/  LDCU UR4, c[0x3][0x1c] ;  /* 0x00c00380ff0477ac */ /* 0x000e620008000800 */
[----:B------:R-:W-:Y:S02]  /*52bf0*/  MOV R7, R8 ;  /* 0x0000000800077202 */ /* 0x000fe40000000f00 */
[----:B------:R-:W-:Y:S02]  /*52c00*/  MOV R108, 0x52c30 ;  /* 0x00052c30006c7802 */ /* 0x000fe40000000f00 */
[----:B-1----:R-:W-:-:S07]  /*52c10*/  MOV R6, UR4 ;  /* 0x0000000400067c02 */ /* 0x002fce0008000f00 */
[----:B0-----:R-:W-:Y:S05]  /*52c20*/  CALL.REL.NOINC `($__internal_2_$__cuda_sm3x_div_rn_noftz_f32_slowpath) ;  /* 0x00000008002c7944 */ /* 0x001fea0003c00000 */
.L_x_1882:
[----:B------:R-:W-:Y:S05]  /*52c30*/  BSYNC.RECONVERGENT B6 ;  /* 0x0000000000067941 */ /* 0x000fea0003800200 */
.L_x_1881:
        /* <DEDUP_REMOVED lines=9> */
.L_x_1884:
[----:B------:R-:W-:Y:S01]  /*52cd0*/  FMUL.FTZ R21, R7, R2 ;  /* 0x0000000207157220 */ /* 0x000fe20000410000 */
[----:B------:R-:W-:-:S03]  /*52ce0*/  FMUL.FTZ R2, R2, 0.5 ;  /* 0x3f00000002027820 */ /* 0x000fc60000410000 */
[----:B------:R-:W-:-:S04]  /*52cf0*/  FFMA R0, -R21, R21, R7 ;  /* 0x0000001515007223 */ /* 0x000fc80000000107 */
[----:B------:R-:W-:-:S07]  /*52d00*/  FFMA R21, R0, R2, R21 ;  /* 0x0000000200157223 */ /* 0x000fce0000000015 */
.L_x_1885:
[----:B------:R-:W-:Y:S05]  /*52d10*/  BSYNC.RECONVERGENT B1 ;  /* 0x0000000000017941 */ /* 0x000fea0003800200 */
.L_x_1883:
[----:B------:R-:W-:Y:S01]  /*52d20*/  FADD R21, R21, |R109| ;  /* 0x4000006d15157221 */ /* 0x000fe20000000000 */
[----:B------:R-:W-:Y:S01]  /*52d30*/  HFMA2 R3, -RZ, RZ, 1.5048828125, 33.21875 ;  /* 0x3e055027ff037431 */ /* 0x000fe200000001ff */
[----:B------:R-:W-:Y:S01]  /*52d40*/  FMNMX R11, R4, 1.000000003171076851e-30, !PT ;  /* 0x0da24260040b7809 */ /* 0x000fe20007800000 */
[----:B------:R-:W1:Y:S01]  /*52d50*/  LDC.64 R6, c[0x0][0x3d8] ;  /* 0x0000f600ff067b82 */ /* 0x000e620000000a00 */
[----:B------:R-:W-:Y:S02]  /*52d60*/  FMNMX R10, R10, 1.000000003171076851e-30, !PT ;  /* 0x0da242600a0a7809 */ /* 0x000fe40007800000 */
[----:B------:R-:W-:Y:S02]  /*52d70*/  FSETP.GEU.AND P0, PT, R21, 1.175494350822287508e-38, PT ;  /* 0x008000001500780b */ /* 0x000fe40003f0e000 */
[----:B------:R-:W-:Y:S02]  /*52d80*/  FSETP.GEU.AND P1, PT, |R11|, 1.175494350822287508e-38, PT ;  /* 0x008000000b00780b */ /* 0x000fe40003f2e200 */
[----:B------:R-:W-:-:S02]  /*52d90*/  FSETP.GEU.AND P2, PT, |R10|, 1.175494350822287508e-38, PT ;  /* 0x008000000a00780b */ /* 0x000fc40003f4e200 */
[----:B------:R-:W-:-:S07]  /*52da0*/  MOV R12, 0x7f800000 ;  /* 0x7f800000000c7802 */ /* 0x000fce0000000f00 */
[----:B------:R-:W-:Y:S02]  /*52db0*/  @!P0 FMUL R21, R21, 8388608 ;  /* 0x4b00000015158820 */ /* 0x000fe40000400000 */
[----:B------:R-:W-:Y:S02]  /*52dc0*/  @!P1 FMUL R11, R11, 16777216 ;  /* 0x4b8000000b0b9820 */ /* 0x000fe40000400000 */
[----:B------:R-:W-:Y:S01]  /*52dd0*/  @!P2 FMUL R10, R10, 16777216 ;  /* 0x4b8000000a0aa820 */ /* 0x000fe20000400000 */
[----:B------:R-:W-:-:S03]  /*52de0*/  IADD3 R0, PT, PT, R21, -0x3f2aaaab, RZ ;  /* 0xc0d5555515007810 */ /* 0x000fc60007ffe0ff */
[----:B------:R-:W2:Y:S01]  /*52df0*/  MUFU.LG2 R11, R11 ;  /* 0x0000000b000b7308 */ /* 0x000ea20000000c00 */
[----:B------:R-:W-:Y:S01]  /*52e00*/  LOP3.LUT R2, R0, 0xff800000, RZ, 0xc0, !PT ;  /* 0xff80000000027812 */ /* 0x000fe200078ec0ff */
[----:B-1----:R-:W-:-:S03]  /*52e10*/  IMAD.WIDE R6, R96, 0x4, R6 ;  /* 0x0000000460067825 */ /* 0x002fc600078e0206 */
[----:B------:R-:W-:-:S05]  /*52e20*/  IADD3 R0, PT, PT, R21, -R2, RZ ;  /* 0x8000000215007210 */ /* 0x000fca0007ffe0ff */
[----:B------:R-:W-:Y:S01]  /*52e30*/  FADD R8, R0, -1 ;  /* 0xbf80000000087421 */ /* 0x000fe20000000000 */
[----:B------:R-:W-:Y:S02]  /*52e40*/  FSEL R0, RZ, -23, P0 ;  /* 0xc1b80000ff007808 */ /* 0x000fe40000000000 */
[----:B------:R-:W-:Y:S01]  /*52e50*/  ISETP.GT.U32.AND P0, PT, R21, 0x7f7fffff, PT ;  /* 0x7f7fffff1500780c */ /* 0x000fe20003f04070 */
[----:B------:R-:W-:Y:S01]  /*52e60*/  FFMA R3, R8, -R3, 0.14084610342979431152 ;  /* 0x3e1039f608037423 */ /* 0x000fe20000000803 */
[----:B--2---:R-:W-:-:S03]  /*52e70*/  @!P1 FADD R11, R11, -24 ;  /* 0xc1c000000b0b9421 */ /* 0x004fc60000000000 */
[----:B------:R-:W-:Y:S01]  /*52e80*/  FFMA R3, R8, R3, -0.12148627638816833496 ;  /* 0xbdf8cdcc08037423 */ /* 0x000fe20000000003 */
[----:B------:R-:W-:-:S03]  /*52e90*/  FMUL R11, R11, 0.69314718246459960938 ;  /* 0x3f3172180b0b7820 */ /* 0x000fc60000400000 */
[----:B------:R-:W-:-:S04]  /*52ea0*/  FFMA R3, R8, R3, 0.13980610668659210205 ;  /* 0x3e0f295508037423 */ /* 0x000fc80000000003 */
[----:B------:R-:W-:-:S04]  /*52eb0*/  FFMA R3, R8, R3, -0.16684235632419586182 ;  /* 0xbe2ad8b908037423 */ /* 0x000fc80000000003 */
[----:B------:R-:W-:-:S04]  /*52ec0*/  FFMA R3, R8, R3, 0.20012299716472625732 ;  /* 0x3e4ced0b08037423 */ /* 0x000fc80000000003 */
[----:B------:R-:W-:Y:S01]  /*52ed0*/  FFMA R5, R8, R3, -0.24999669194221496582 ;  /* 0xbe7fff2208057423 */ /* 0x000fe20000000003 */
[----:B------:R-:W-:-:S03]  /*52ee0*/  I2FP.F32.S32 R3, R2 ;  /* 0x0000000200037245 */ /* 0x000fc60000201400 */
[C---:B------:R-:W-:Y:S02]  /*52ef0*/  FFMA R5, R8.reuse, R5, 0.33333182334899902344 ;  /* 0x3eaaaa7808057423 */ /* 0x040fe40000000005 */
[----:B------:R-:W-:Y:S02]  /*52f00*/  FFMA R0, R3, 1.1920928955078125e-07, R0 ;  /* 0x3400000003007823 */ /* 0x000fe40000000000 */
[C---:B------:R-:W-:Y:S01]  /*52f10*/  FFMA R5, R8.reuse, R5, -0.5 ;  /* 0xbf00000008057423 */ /* 0x040fe20000000005 */
[----:B------:R-:W1:Y:S03]  /*52f20*/  LDC.64 R2, c[0x0][0x3c8] ;  /* 0x0000f200ff027b82 */ /* 0x000e660000000a00 */
[----:B------:R-:W-:-:S04]  /*52f30*/  FMUL R9, R8, R5 ;  /* 0x0000000508097220 */ /* 0x000fc80000400000 */
[----:B------:R-:W-:Y:S01]  /*52f40*/  FFMA R9, R8, R9, R8 ;  /* 0x0000000908097223 */ /* 0x000fe20000000008 */
[----:B------:R-:W2:Y:S01]  /*52f50*/  LDC.64 R4, c[0x0][0x3d0] ;  /* 0x0000f400ff047b82 */ /* 0x000ea20000000a00 */
[----:B------:R-:W3:Y:S02]  /*52f60*/  MUFU.LG2 R8, R10 ;  /* 0x0000000a00087308 */ /* 0x000ee40000000c00 */
[----:B------:R-:W-:Y:S01]  /*52f70*/  FFMA R0, R0, 0.69314718246459960938, R9 ;  /* 0x3f31721800007823 */ /* 0x000fe20000000009 */
[C---:B------:R-:W-:Y:S01]  /*52f80*/  @P0 FFMA R0, R21.reuse, R12, +INF ;  /* 0x7f80000015000423 */ /* 0x040fe2000000000c */
[----:B------:R-:W-:-:S04]  /*52f90*/  FSETP.NEU.AND P0, PT, R21, RZ, PT ;  /* 0x000000ff1500720b */ /* 0x000fc80003f0d000 */
[----:B------:R-:W-:-:S04]  /*52fa0*/  FSEL R0, R0, -INF , P0 ;  /* 0xff80000000007808 */ /* 0x000fc80000000000 */
[----:B------:R-:W-:Y:S01]  /*52fb0*/  LOP3.LUT R109, R0, 0x80000000, R109, 0xb8, !PT ;  /* 0x80000000006d7812 */ /* 0x000fe200078eb86d */
[----:B-1----:R-:W-:-:S04]  /*52fc0*/  IMAD.WIDE R2, R96, 0x4, R2 ;  /* 0x0000000460027825 */ /* 0x002fc800078e0202 */
[----:B---3--:R-:W-:Y:S01]  /*52fd0*/  @!P2 FADD R8, R8, -24 ;  /* 0xc1c000000808a421 */ /* 0x008fe20000000000 */
[----:B------:R-:W-:Y:S03]  /*52fe0*/  STG.E desc[UR16][R2.64], R109 ;  /* 0x0000006d02007986 */ /* 0x000fe6000c101910 */
[----:B------:R-:W-:Y:S01]  /*52ff0*/  FMUL R9, R8, 0.69314718246459960938 ;  /* 0x3f31721808097820 */ /* 0x000fe20000400000 */
[----:B--2---:R-:W-:-:S05]  /*53000*/  IMAD.WIDE R4, R96, 0x4, R4 ;  /* 0x0000000460047825 */ /* 0x004fca00078e0204 */
[----:B------:R-:W-:Y:S04]  /*53010*/  STG.E desc[UR16][R4.64], R11 ;  /* 0x0000000b04007986 */ /* 0x000fe8000c101910 */
[----:B------:R-:W-:Y:S01]  /*53020*/  STG.E desc[UR16][R6.64], R9 ;  /* 0x0000000906007986 */ /* 0x000fe2000c101910 */
[----:B------:R-:W-:Y:S05]  /*53030*/  EXIT ;  /* 0x000000000000794d */ /* 0x000fea0003800000 */
        .weak           $__internal_0_$__cuda_sm20_rcp_rn_f32_slowpath
        .type           $__internal_0_$__cuda_sm20_rcp_rn_f32_slowpath,@function
        .size           $__internal_0_$__cuda_sm20_rcp_rn_f32_slowpath,($__internal_1_$__cuda_sm20_sqrt_rn_f32_slowpath - $__internal_0_$__cuda_sm20_rcp_rn_f32_slowpath)
$__internal_0_$__cuda_sm20_rcp_rn_f32_slowpath:
[----:B------:R-:W-:Y:S01]  /*53040*/  SHF.L.U32 R109, R6, 0x1, RZ ;  /* 0x00000001066d7819 */ /* 0x000fe200000006ff */
[----:B------:R-:W-:Y:S03]  /*53050*/  BSSY.RECONVERGENT B1, `(.L_x_1886) ;  /* 0x0000030000017945 */ /* 0x000fe60003800200 */
[----:B------:R-:W-:-:S04]  /*53060*/  SHF.R.U32.HI R109, RZ, 0x18, R109 ;  /* 0x00000018ff6d7819 */ /* 0x000fc8000001166d */
[----:B------:R-:W-:-:S13]  /*53070*/  ISETP.NE.U32.AND P0, PT, R109, RZ, PT ;  /* 0x000000ff6d00720c */ /* 0x000fda0003f05070 */
[----:B------:R-:W-:Y:S05]  /*53080*/  @P0 BRA `(.L_x_1887) ;  /* 0x0000000000280947 */ /* 0x000fea0003800000 */
[----:B------:R-:W-:-:S04]  /*53090*/  SHF.L.U32 R7, R6, 0x1, RZ ;  /* 0x0000000106077819 */ /* 0x000fc800000006ff */
[----:B------:R-:W-:-:S13]  /*530a0*/  ISETP.NE.AND P0, PT, R7, RZ, PT ;  /* 0x000000ff0700720c */ /* 0x000fda0003f05270 */
[----:B------:R-:W-:Y:S01]  /*530b0*/  @P0 FFMA R110, R6, 1.84467440737095516160e+19, RZ ;  /* 0x5f800000066e0823 */ /* 0x000fe200000000ff */
[----:B------:R-:W-:Y:S08]  /*530c0*/  @!P0 MUFU.RCP R109, R6 ;  /* 0x00000006006d8308 */ /* 0x000ff00000001000 */
[----:B------:R-:W0:Y:S02]  /*530d0*/  @P0 MUFU.RCP R7, R110 ;  /* 0x0000006e00070308 */ /* 0x000e240000001000 */
[----:B0-----:R-:W-:-:S04]  /*530e0*/  @P0 FFMA R111, R110, R7, -1 ;  /* 0xbf8000006e6f0423 */ /* 0x001fc80000000007 */
[----:B------:R-:W-:-:S04]  /*530f0*/  @P0 FADD.FTZ R112, -R111, -RZ ;  /* 0x800000ff6f700221 */ /* 0x000fc80000010100 */
[----:B------:R-:W-:-:S04]  /*53100*/  @P0 FFMA R7, R7, R112, R7 ;  /* 0x0000007007070223 */ /* 0x000fc80000000007 */
[----:B------:R-:W-:Y:S01]  /*53110*/  @P0 FFMA R109, R7, 1.84467440737095516160e+19, RZ ;  /* 0x5f800000076d0823 */ /* 0x000fe200000000ff */
[----:B------:R-:W-:Y:S06]  /*53120*/  BRA `(.L_x_1888) ;  /* 0x0000000000887947 */ /* 0x000fec0003800000 */
.L_x_1887:
[----:B------:R-:W-:-:S04]  /*53130*/  IADD3 R7, PT, PT, R109, -0xfd, RZ ;  /* 0xffffff036d077810 */ /* 0x000fc80007ffe0ff */
[----:B------:R-:W-:-:S13]  /*53140*/  ISETP.GT.U32.AND P0, PT, R7, 0x1, PT ;  /* 0x000000010700780c */ /* 0x000fda0003f04070 */
[----:B------:R-:W-:Y:S05]  /*53150*/  @P0 BRA `(.L_x_1889) ;  /* 0x0000000000780947 */ /* 0x000fea0003800000 */
[----:B------:R-:W-:Y:S01]  /*53160*/  LOP3.LUT R115, R6, 0x7fffff, RZ, 0xc0, !PT ;  /* 0x007fffff06737812 */ /* 0x000fe200078ec0ff */
[----:B------:R-:W-:Y:S01]  /*53170*/  HFMA2 R112, -RZ, RZ, 0, 1.78813934326171875e-07 ;  /* 0x00000003ff707431 */ /* 0x000fe200000001ff */
[----:B------:R-:W-:Y:S02]  /*53180*/  IADD3 R109, PT, PT, R109, -0xfc, RZ ;  /* 0xffffff046d6d7810 */ /* 0x000fe40007ffe0ff */
[----:B------:R-:W-:-:S04]  /*53190*/  LOP3.LUT R115, R115, 0x3f800000, RZ, 0xfc, !PT ;  /* 0x3f80000073737812 */ /* 0x000fc800078efcff */
[----:B------:R-:W0:Y:S02]  /*531a0*/  MUFU.RCP R110, R115 ;  /* 0x00000073006e7308 */ /* 0x000e240000001000 */
[----:B0-----:R-:W-:-:S04]  /*531b0*/  FFMA R113, R115, R110, -1 ;  /* 0xbf80000073717423 */ /* 0x001fc8000000006e */
[----:B------:R-:W-:-:S04]  /*531c0*/  FADD.FTZ R113, -R113, -RZ ;  /* 0x800000ff71717221 */ /* 0x000fc80000010100 */
[CCC-:B------:R-:W-:Y:S01]  /*531d0*/  FFMA.RM R111, R110.reuse, R113.reuse, R110.reuse ;  /* 0x000000716e6f7223 */ /* 0x1c0fe2000000406e */
[----:B------:R-:W-:-:S05]  /*531e0*/  FFMA.RP R110, R110, R113, R110 ;  /* 0x000000716e6e7223 */ /* 0x000fca000000806e */
[C---:B------:R-:W-:Y:S02]  /*531f0*/  FSETP.NEU.FTZ.AND P0, PT, R111.reuse, R110, PT ;  /* 0x0000006e6f00720b */ /* 0x040fe40003f1d000 */
[----:B------:R-:W-:Y:S02]  /*53200*/  LOP3.LUT R110, R111, 0x7fffff, RZ, 0xc0, !PT ;  /* 0x007fffff6f6e7812 */ /* 0x000fe400078ec0ff */
[----:B------:R-:W-:Y:S02]  /*53210*/  SHF.L.U32 R111, R112, R7, RZ ;  /* 0x00000007706f7219 */ /* 0x000fe400000006ff */
[----:B------:R-:W-:-:S04]  /*53220*/  LOP3.LUT R110, R110, 0x800000, RZ, 0xfc, !PT ;  /* 0x008000006e6e7812 */ /* 0x000fc800078efcff */
[----:B------:R-:W-:Y:S02]  /*53230*/  LOP3.LUT R112, R111, R110, RZ, 0xc0, !PT ;  /* 0x0000006e6f707212 */ /* 0x000fe400078ec0ff */
[----:B------:R-:W-:Y:S02]  /*53240*/  SEL R111, RZ, 0xffffffff, !P0 ;  /* 0xffffffffff6f7807 */ /* 0x000fe40004000000 */
[-C--:B------:R-:W-:Y:S02]  /*53250*/  SHF.R.U32.HI R112, RZ, R7.reuse, R112 ;  /* 0x00000007ff707219 */ /* 0x080fe40000011670 */
[----:B------:R-:W-:Y:S02]  /*53260*/  IADD3 R111, PT, PT, -R111, RZ, RZ ;  /* 0x000000ff6f6f7210 */ /* 0x000fe40007ffe1ff */
[----:B------:R-:W-:Y:S02]  /*53270*/  LOP3.LUT P0, RZ, R112, 0x1, RZ, 0xc0, !PT ;  /* 0x0000000170ff7812 */ /* 0x000fe4000780c0ff */
[----:B------:R-:W-:-:S02]  /*53280*/  LOP3.LUT P1, RZ, R111, R7, R110, 0xf8, !PT ;  /* 0x000000076fff7212 */ /* 0x000fc4000782f86e */
[----:B------:R-:W-:Y:S02]  /*53290*/  LOP3.LUT P2, RZ, R112, 0x2, RZ, 0xc0, !PT ;  /* 0x0000000270ff7812 */ /* 0x000fe4000784c0ff */
[----:B------:R-:W-:Y:S02]  /*532a0*/  SHF.R.U32.HI R109, RZ, R109, R110 ;  /* 0x0000006dff6d7219 */ /* 0x000fe4000001166e */
[----:B------:R-:W-:Y:S02]  /*532b0*/  PLOP3.LUT P0, PT, P0, P1, P2, 0xe0, 0x0 ;  /* 0x000000000000781c */ /* 0x000fe40000703c20 */
[----:B------:R-:W-:Y:S02]  /*532c0*/  LOP3.LUT P1, RZ, R6, 0x7fffff, RZ, 0xc0, !PT ;  /* 0x007fffff06ff7812 */ /* 0x000fe4000782c0ff */
[----:B------:R-:W-:-:S04]  /*532d0*/  SEL R7, RZ, 0x1, !P0 ;  /* 0x00000001ff077807 */ /* 0x000fc80004000000 */
[----:B------:R-:W-:-:S04]  /*532e0*/  IADD3 R7, PT, PT, -R7, RZ, RZ ;  /* 0x000000ff07077210 */ /* 0x000fc80007ffe1ff */
[----:B------:R-:W-:-:S13]  /*532f0*/  ISETP.GE.AND P0, PT, R7, RZ, PT ;  /* 0x000000ff0700720c */ /* 0x000fda0003f06270 */
[----:B------:R-:W-:-:S04]  /*53300*/  @!P0 IADD3 R109, PT, PT, R109, 0x1, RZ ;  /* 0x000000016d6d8810 */ /* 0x000fc80007ffe0ff */
[----:B------:R-:W-:-:S04]  /*53310*/  @!P1 SHF.L.U32 R109, R109, 0x1, RZ ;  /* 0x000000016d6d9819 */ /* 0x000fc800000006ff */
[----:B------:R-:W-:Y:S01]  /*53320*/  LOP3.LUT R109, R109, 0x80000000, R6, 0xf8, !PT ;  /* 0x800000006d6d7812 */ /* 0x000fe200078ef806 */
[----:B------:R-:W-:Y:S06]  /*53330*/  BRA `(.L_x_1888) ;  /* 0x0000000000047947 */ /* 0x000fec0003800000 */
.L_x_1889:
[----:B------:R0:W1:Y:S02]  /*53340*/  MUFU.RCP R109, R6 ;  /* 0x00000006006d7308 */ /* 0x0000640000001000 */
.L_x_1888:
[----:B------:R-:W-:Y:S05]  /*53350*/  BSYNC.RECONVERGENT B1 ;  /* 0x0000000000017941 */ /* 0x000fea0003800200 */
.L_x_1886:
[----:B------:R-:W-:Y:S01]  /*53360*/  HFMA2 R7, -RZ, RZ, 0, 0 ;  /* 0x00000000ff077431 */ /* 0x000fe200000001ff */
[----:B0-----:R-:W-:-:S04]  /*53370*/  MOV R6, R108 ;  /* 0x0000006c00067202 */ /* 0x001fc80000000f00 */
[----:B-1----:R-:W-:Y:S05]  /*53380*/  RET.REL.NODEC R6 `(_Z6k_stepPKfS0_S0_S0_S0_S0_PfS1_S1_S1_S1_S1_ffS1_PKh) ;  /* 0xfffffacc061c7950 */ /* 0x002fea0003c3ffff */
        .weak           $__internal_1_$__cuda_sm20_sqrt_rn_f32_slowpath
        .type           $__internal_1_$__cuda_sm20_sqrt_rn_f32_slowpath,@function
        .size           $__internal_1_$__cuda_sm20_sqrt_rn_f32_slowpath,($__internal_2_$__cuda_sm3x_div_rn_noftz_f32_slowpath - $__internal_1_$__cuda_sm20_sqrt_rn_f32_slowpath)
$__internal_1_$__cuda_sm20_sqrt_rn_f32_slowpath:
[----:B------:R-:W-:-:S13]  /*53390*/  LOP3.LUT P0, RZ, R7, 0x7fffffff, RZ, 0xc0, !PT ;  /* 0x7fffffff07ff7812 */ /* 0x000fda000780c0ff */
[----:B------:R-:W-:Y:S01]  /*533a0*/  @!P0 MOV R21, R7 ;  /* 0x0000000700158202 */ /* 0x000fe20000000f00 */
[----:B------:R-:W-:Y:S06]  /*533b0*/  @!P0 BRA `(.L_x_1890) ;  /* 0x0000000000408947 */ /* 0x000fec0003800000 */
[----:B------:R-:W-:-:S13]  /*533c0*/  FSETP.GEU.FTZ.AND P0, PT, R7, RZ, PT ;  /* 0x000000ff0700720b */ /* 0x000fda0003f1e000 */
[----:B------:R-:W-:Y:S01]  /*533d0*/  @!P0 MOV R21, 0x7fffffff ;  /* 0x7fffffff00158802 */ /* 0x000fe20000000f00 */
[----:B------:R-:W-:Y:S06]  /*533e0*/  @!P0 BRA `(.L_x_1890) ;  /* 0x0000000000348947 */ /* 0x000fec0003800000 */
[----:B------:R-:W-:-:S13]  /*533f0*/  FSETP.GTU.FTZ.AND P0, PT, |R7|, +INF , PT ;  /* 0x7f8000000700780b */ /* 0x000fda0003f1c200 */
[----:B------:R-:W-:Y:S01]  /*53400*/  @P0 FADD.FTZ R21, R7, 1 ;  /* 0x3f80000007150421 */ /* 0x000fe20000010000 */
[----:B------:R-:W-:Y:S06]  /*53410*/  @P0 BRA `(.L_x_1890) ;  /* 0x0000000000280947 */ /* 0x000fec0003800000 */
[----:B------:R-:W-:-:S13]  /*53420*/  FSETP.NEU.FTZ.AND P0, PT, |R7|, +INF , PT ;  /* 0x7f8000000700780b */ /* 0x000fda0003f1d200 */
[----:B------:R-:W-:-:S04]  /*53430*/  @P0 FFMA R20, R7, 1.84467440737095516160e+19, RZ ;  /* 0x5f80000007140823 */ /* 0x000fc800000000ff */
[----:B------:R-:W0:Y:S02]  /*53440*/  @P0 MUFU.RSQ R21, R20 ;  /* 0x0000001400150308 */ /* 0x000e240000001400 */
[----:B0-----:R-:W-:Y:S01]  /*53450*/  @P0 FMUL.FTZ R19, R20, R21 ;  /* 0x0000001514130220 */ /* 0x001fe20000410000 */
[----:B------:R-:W-:Y:S01]  /*53460*/  @P0 FMUL.FTZ R12, R21, 0.5 ;  /* 0x3f000000150c0820 */ /* 0x000fe20000410000 */
[----:B------:R-:W-:Y:S02]  /*53470*/  @!P0 MOV R21, R7 ;  /* 0x0000000700158202 */ /* 0x000fe40000000f00 */
[----:B------:R-:W-:-:S04]  /*53480*/  @P0 FADD.FTZ R14, -R19, -RZ ;  /* 0x800000ff130e0221 */ /* 0x000fc80000010100 */
[----:B------:R-:W-:-:S04]  /*53490*/  @P0 FFMA R14, R19, R14, R20 ;  /* 0x0000000e130e0223 */ /* 0x000fc80000000014 */
[----:B------:R-:W-:-:S04]  /*534a0*/  @P0 FFMA R12, R14, R12, R19 ;  /* 0x0000000c0e0c0223 */ /* 0x000fc80000000013 */
[----:B------:R-:W-:-:S07]  /*534b0*/  @P0 FMUL.FTZ R21, R12, 2.3283064365386962891e-10 ;  /* 0x2f8000000c150820 */ /* 0x000fce0000410000 */
.L_x_1890:
[----:B------:R-:W-:-:S04]  /*534c0*/  HFMA2 R7, -RZ, RZ, 0, 0 ;  /* 0x00000000ff077431 */ /* 0x000fc800000001ff */
[----:B------:R-:W-:Y:S05]  /*534d0*/  RET.REL.NODEC R6 `(_Z6k_stepPKfS0_S0_S0_S0_S0_PfS1_S1_S1_S1_S1_ffS1_PKh) ;  /* 0xfffffac806c87950 */ /* 0x000fea0003c3ffff */
        .weak           $__internal_2_$__cuda_sm3x_div_rn_noftz_f32_slowpath
        .type           $__internal_2_$__cuda_sm3x_div_rn_noftz_f32_slowpath,@function
        .size           $__internal_2_$__cuda_sm3x_div_rn_noftz_f32_slowpath,(.L_x_2026 - $__internal_2_$__cuda_sm3x_div_rn_noftz_f32_slowpath)
$__internal_2_$__cuda_sm3x_div_rn_noftz_f32_slowpath:
[----:B------:R-:W-:Y:S01]  /*534e0*/  SHF.R.U32.HI R109, RZ, 0x17, R6 ;  /* 0x00000017ff6d7819 */ /* 0x000fe20000011606 */
[----:B------:R-:W-:Y:S01]  /*534f0*/  BSSY.RECONVERGENT B1, `(.L_x_1891) ;  /* 0x0000062000017945 */ /* 0x000fe20003800200 */
[----:B------:R-:W-:Y:S02]  /*53500*/  SHF.R.U32.HI R111, RZ, 0x17, R7 ;  /* 0x00000017ff6f7819 */ /* 0x000fe40000011607 */
[----:B------:R-:W-:Y:S02]  /*53510*/  LOP3.LUT R109, R109, 0xff, RZ, 0xc0, !PT ;  /* 0x000000ff6d6d7812 */ /* 0x000fe400078ec0ff */
[----:B------:R-:W-:Y:S02]  /*53520*/  LOP3.LUT R111, R111, 0xff, RZ, 0xc0, !PT ;  /* 0x000000ff6f6f7812 */ /* 0x000fe400078ec0ff */
[----:B------:R-:W-:Y:S02]  /*53530*/  IADD3 R112, PT, PT, R109, -0x1, RZ ;  /* 0xffffffff6d707810 */ /* 0x000fe40007ffe0ff */
[----:B------:R-:W-:-:S02]  /*53540*/  IADD3 R113, PT, PT, R111, -0x1, RZ ;  /* 0xffffffff6f717810 */ /* 0x000fc40007ffe0ff */
[----:B------:R-:W-:-:S04]  /*53550*/  ISETP.GT.U32.AND P0, PT, R112, 0xfd, PT ;  /* 0x000000fd7000780c */ /* 0x000fc80003f04070 */
[----:B------:R-:W-:-:S13]  /*53560*/  ISETP.GT.U32.OR P0, PT, R113, 0xfd, P0 ;  /* 0x000000fd7100780c */ /* 0x000fda0000704470 */
[----:B------:R-:W-:Y:S01]  /*53570*/  @!P0 MOV R110, RZ ;  /* 0x000000ff006e8202 */ /* 0x000fe20000000f00 */
[----:B------:R-:W-:Y:S06]  /*53580*/  @!P0 BRA `(.L_x_1892) ;  /* 0x00000000005c8947 */ /* 0x000fec0003800000 */
[----:B------:R-:W-:Y:S02]  /*53590*/  FSETP.GTU.FTZ.AND P0, PT, |R7|, +INF , PT ;  /* 0x7f8000000700780b */ /* 0x000fe40003f1c200 */
[----:B------:R-:W-:-:S04]  /*535a0*/  FSETP.GTU.FTZ.AND P1, PT, |R6|, +INF , PT ;  /* 0x7f8000000600780b */ /* 0x000fc80003f3c200 */
[----:B------:R-:W-:-:S13]  /*535b0*/  PLOP3.LUT P0, PT, P0, P1, PT, 0xf8, 0x8f ;  /* 0x00000000008f781c */ /* 0x000fda0000703f70 */
[----:B------:R-:W-:Y:S05]  /*535c0*/  @P0 BRA `(.L_x_1893) ;  /* 0x00000004004c0947 */ /* 0x000fea0003800000 */
[----:B------:R-:W-:-:S13]  /*535d0*/  LOP3.LUT P0, RZ, R6, 0x7fffffff, R7, 0xc8, !PT ;  /* 0x7fffffff06ff7812 */ /* 0x000fda000780c807 */
[----:B------:R-:W-:Y:S05]  /*535e0*/  @!P0 BRA `(.L_x_1894) ;  /* 0x00000004003c8947 */ /* 0x000fea0003800000 */
[C---:B------:R-:W-:Y:S02]  /*535f0*/  FSETP.NEU.FTZ.AND P2, PT, |R7|.reuse, +INF , PT ;  /* 0x7f8000000700780b */ /* 0x040fe40003f5d200 */
[----:B------:R-:W-:Y:S02]  /*53600*/  FSETP.NEU.FTZ.AND P0, PT, |R6|, +INF , PT ;  /* 0x7f8000000600780b */ /* 0x000fe40003f1d200 */
[----:B------:R-:W-:-:S11]  /*53610*/  FSETP.NEU.FTZ.AND P1, PT, |R7|, +INF , PT ;  /* 0x7f8000000700780b */ /* 0x000fd60003f3d200 */
[----:B------:R-:W-:Y:S05]  /*53620*/  @!P0 BRA !P2, `(.L_x_1894) ;  /* 0x00000004002c8947 */ /* 0x000fea0005000000 */
[----:B------:R-:W-:-:S04]  /*53630*/  LOP3.LUT P2, RZ, R7, 0x7fffffff, RZ, 0xc0, !PT ;  /* 0x7fffffff07ff7812 */ /* 0x000fc8000784c0ff */
[----:B------:R-:W-:-:S13]  /*53640*/  PLOP3.LUT P2, PT, P0, P2, PT, 0x2f, 0xf2 ;  /* 0x0000000000f2781c */ /* 0x000fda0000744577 */
[----:B------:R-:W-:Y:S05]  /*53650*/  @P2 BRA `(.L_x_1895) ;  /* 0x0000000400182947 */ /* 0x000fea0003800000 */
[----:B------:R-:W-:-:S04]  /*53660*/  LOP3.LUT P0, RZ, R6, 0x7fffffff, RZ, 0xc0, !PT ;  /* 0x7fffffff06ff7812 */ /* 0x000fc8000780c0ff */
[----:B------:R-:W-:-:S13]  /*53670*/  PLOP3.LUT P0, PT, P1, P0, PT, 0x2f, 0xf2 ;  /* 0x0000000000f2781c */ /* 0x000fda0000f00577 */
[----:B------:R-:W-:Y:S05]  /*53680*/  @P0 BRA `(.L_x_1896) ;  /* 0x0000000400000947 */ /* 0x000fea0003800000 */
[----:B------:R-:W-:Y:S02]  /*53690*/  ISETP.GE.AND P0, PT, R113, RZ, PT ;  /* 0x000000ff7100720c */ /* 0x000fe40003f06270 */
[----:B------:R-:W-:-:S11]  /*536a0*/  ISETP.GE.AND P1, PT, R112, RZ, PT ;  /* 0x000000ff7000720c */ /* 0x000fd60003f26270 */
[----:B------:R-:W-:Y:S01]  /*536b0*/  @P0 MOV R110, RZ ;  /* 0x000000ff006e0202 */ /* 0x000fe20000000f00 */
[----:B------:R-:W-:Y:S01]  /*536c0*/  @!P0 FFMA R7, R7, 1.84467440737095516160e+19, RZ ;  /* 0x5f80000007078823 */ /* 0x000fe200000000ff */
[----:B------:R-:W-:Y:S01]  /*536d0*/  @!P0 MOV R110, 0xffffffc0 ;  /* 0xffffffc0006e8802 */ /* 0x000fe20000000f00 */
[----:B------:R-:W-:-:S03]  /*536e0*/  @!P1 FFMA R6, R6, 1.84467440737095516160e+19, RZ ;  /* 0x5f80000006069823 */ /* 0x000fc600000000ff */
[----:B------:R-:W-:-:S07]  /*536f0*/  @!P1 IADD3 R110, PT, PT, R110, 0x40, RZ ;  /* 0x000000406e6e9810 */ /* 0x000fce0007ffe0ff */
.L_x_1892:
[----:B------:R-:W-:Y:S01]  /*53700*/  LEA R113, R109, 0xc0800000, 0x17 ;  /* 0xc08000006d717811 */ /* 0x000fe200078eb8ff */
[----:B------:R-:W-:Y:S01]  /*53710*/  BSSY.RECONVERGENT B2, `(.L_x_1897) ;  /* 0x0000036000027945 */ /* 0x000fe20003800200 */
[----:B------:R-:W-:Y:S02]  /*53720*/  IADD3 R114, PT, PT, R111, -0x7f, RZ ;  /* 0xffffff816f727810 */ /* 0x000fe40007ffe0ff */
[----:B------:R-:W-:Y:S02]  /*53730*/  IADD3 R115, PT, PT, -R113, R6, RZ ;  /* 0x0000000671737210 */ /* 0x000fe40007ffe1ff */
[C---:B------:R-:W-:Y:S01]  /*53740*/  IADD3 R109, PT, PT, R114.reuse, 0x7f, -R109 ;  /* 0x0000007f726d7810 */ /* 0x040fe20007ffe86d */
[----:B------:R-:W-:Y:S01]  /*53750*/  IMAD R6, R114, -0x800000, R7 ;  /* 0xff80000072067824 */ /* 0x000fe200078e0207 */
[----:B------:R-:W0:Y:S01]  /*53760*/  MUFU.RCP R112, R115 ;  /* 0x0000007300707308 */ /* 0x000e220000001000 */
[----:B------:R-:W-:Y:S01]  /*53770*/  FADD.FTZ R113, -R115, -RZ ;  /* 0x800000ff73717221 */ /* 0x000fe20000010100 */
[----:B------:R-:W-:-:S03]  /*53780*/  IADD3 R109, PT, PT, R109, R110, RZ ;  /* 0x0000006e6d6d7210 */ /* 0x000fc60007ffe0ff */
[----:B0-----:R-:W-:-:S04]  /*53790*/  FFMA R111, R112, R113, 1 ;  /* 0x3f800000706f7423 */ /* 0x001fc80000000071 */
[----:B------:R-:W-:-:S04]  /*537a0*/  FFMA R111, R112, R111, R112 ;  /* 0x0000006f706f7223 */ /* 0x000fc80000000070 */
[----:B------:R-:W-:-:S04]  /*537b0*/  FFMA R112, R6, R111, RZ ;  /* 0x0000006f06707223 */ /* 0x000fc800000000ff */
[----:B------:R-:W-:-:S04]  /*537c0*/  FFMA R7, R113, R112, R6 ;  /* 0x0000007071077223 */ /* 0x000fc80000000006 */
[----:B------:R-:W-:-:S04]  /*537d0*/  FFMA R112, R111, R7, R112 ;  /* 0x000000076f707223 */ /* 0x000fc80000000070 */
[----:B------:R-:W-:-:S04]  /*537e0*/  FFMA R113, R113, R112, R6 ;  /* 0x0000007071717223 */ /* 0x000fc80000000006 */
[----:B------:R-:W-:-:S05]  /*537f0*/  FFMA R6, R111, R113, R112 ;  /* 0x000000716f067223 */ /* 0x000fca0000000070 */
[----:B------:R-:W-:-:S04]  /*53800*/  SHF.R.U32.HI R7, RZ, 0x17, R6 ;  /* 0x00000017ff077819 */ /* 0x000fc80000011606 */
[----:B------:R-:W-:-:S04]  /*53810*/  LOP3.LUT R110, R7, 0xff, RZ, 0xc0, !PT ;  /* 0x000000ff076e7812 */ /* 0x000fc800078ec0ff */
[----:B------:R-:W-:-:S04]  /*53820*/  IADD3 R7, PT, PT, R110, R109, RZ ;  /* 0x0000006d6e077210 */ /* 0x000fc80007ffe0ff */
[----:B------:R-:W-:-:S04]  /*53830*/  IADD3 R110, PT, PT, R7, -0x1, RZ ;  /* 0xffffffff076e7810 */ /* 0x000fc80007ffe0ff */
[----:B------:R-:W-:-:S13]  /*53840*/  ISETP.GE.U32.AND P0, PT, R110, 0xfe, PT ;  /* 0x000000fe6e00780c */ /* 0x000fda0003f06070 */
[----:B------:R-:W-:Y:S05]  /*53850*/  @!P0 BRA `(.L_x_1898) ;  /* 0x0000000000808947 */ /* 0x000fea0003800000 */
[----:B------:R-:W-:-:S13]  /*53860*/  ISETP.GT.AND P0, PT, R7, 0xfe, PT ;  /* 0x000000fe0700780c */ /* 0x000fda0003f04270 */
[----:B------:R-:W-:Y:S05]  /*53870*/  @P0 BRA `(.L_x_1899) ;  /* 0x00000000006c0947 */ /* 0x000fea0003800000 */
[----:B------:R-:W-:-:S13]  /*53880*/  ISETP.GE.AND P0, PT, R7, 0x1, PT ;  /* 0x000000010700780c */ /* 0x000fda0003f06270 */
[----:B------:R-:W-:Y:S05]  /*53890*/  @P0 BRA `(.L_x_1900) ;  /* 0x0000000000740947 */ /* 0x000fea0003800000 */
[----:B------:R-:W-:Y:S02]  /*538a0*/  ISETP.GE.AND P0, PT, R7, -0x18, PT ;  /* 0xffffffe80700780c */ /* 0x000fe40003f06270 */
[----:B------:R-:W-:-:S11]  /*538b0*/  LOP3.LUT R6, R6, 0x80000000, RZ, 0xc0, !PT ;  /* 0x8000000006067812 */ /* 0x000fd600078ec0ff */
[----:B------:R-:W-:Y:S05]  /*538c0*/  @!P0 BRA `(.L_x_1900) ;  /* 0x0000000000688947 */ /* 0x000fea0003800000 */
[CCC-:B------:R-:W-:Y:S01]  /*538d0*/  FFMA.RZ R110, R111.reuse, R113.reuse, R112.reuse ;  /* 0x000000716f6e7223 */ /* 0x1c0fe2000000c070 */
[CCC-:B------:R-:W-:Y:S01]  /*538e0*/  FFMA.RP R109, R111.reuse, R113.reuse, R112.reuse ;  /* 0x000000716f6d7223 */ /* 0x1c0fe20000008070 */
[----:B------:R-:W-:Y:S01]  /*538f0*/  FFMA.RM R112, R111, R113, R112 ;  /* 0x000000716f707223 */ /* 0x000fe20000004070 */
[C---:B------:R-:W-:Y:S02]  /*53900*/  IADD3 R111, PT, PT, R7.reuse, 0x20, RZ ;  /* 0x00000020076f7810 */ /* 0x040fe40007ffe0ff */
[----:B------:R-:W-:Y:S02]  /*53910*/  LOP3.LUT R110, R110, 0x7fffff, RZ, 0xc0, !PT ;  /* 0x007fffff6e6e7812 */ /* 0x000fe400078ec0ff */
[C---:B------:R-:W-:Y:S02]  /*53920*/  ISETP.NE.AND P0, PT, R7.reuse, RZ, PT ;  /* 0x000000ff0700720c */ /* 0x040fe40003f05270 */
[----:B------:R-:W-:Y:S02]  /*53930*/  LOP3.LUT R110, R110, 0x800000, RZ, 0xfc, !PT ;  /* 0x008000006e6e7812 */ /* 0x000fe400078efcff */
[----:B------:R-:W-:-:S02]  /*53940*/  ISETP.NE.AND P1, PT, R7, RZ, PT ;  /* 0x000000ff0700720c */ /* 0x000fc40003f25270 */
[----:B------:R-:W-:Y:S02]  /*53950*/  IADD3 R7, PT, PT, -R7, RZ, RZ ;  /* 0x000000ff07077210 */ /* 0x000fe40007ffe1ff */
[----:B------:R-:W-:Y:S02]  /*53960*/  SHF.L.U32 R111, R110, R111, RZ ;  /* 0x0000006f6e6f7219 */ /* 0x000fe400000006ff */
[----:B------:R-:W-:Y:S02]  /*53970*/  FSETP.NEU.FTZ.AND P2, PT, R109, R112, PT ;  /* 0x000000706d00720b */ /* 0x000fe40003f5d000 */
[----:B------:R-:W-:Y:S02]  /*53980*/  SEL R7, R7, RZ, P0 ;  /* 0x000000ff07077207 */ /* 0x000fe40000000000 */
[----:B------:R-:W-:Y:S02]  /*53990*/  ISETP.NE.AND P1, PT, R111, RZ, P1 ;  /* 0x000000ff6f00720c */ /* 0x000fe40000f25270 */
[----:B------:R-:W-:-:S02]  /*539a0*/  SHF.R.U32.HI R110, RZ, R7, R110 ;  /* 0x00000007ff6e7219 */ /* 0x000fc4000001166e */
[----:B------:R-:W-:Y:S02]  /*539b0*/  PLOP3.LUT P1, PT, P2, P1, PT, 0xf8, 0x8f ;  /* 0x00000000008f781c */ /* 0x000fe40001723f70 */
[----:B------:R-:W-:Y:S02]  /*539c0*/  SHF.R.U32.HI R7, RZ, 0x1, R110 ;  /* 0x00000001ff077819 */ /* 0x000fe4000001166e */
[----:B------:R-:W-:-:S04]  /*539d0*/  SEL R112, RZ, 0x1, !P1 ;  /* 0x00000001ff707807 */ /* 0x000fc80004800000 */
[----:B------:R-:W-:-:S04]  /*539e0*/  LOP3.LUT R109, R112, 0x1, R7, 0xf8, !PT ;  /* 0x00000001706d7812 */ /* 0x000fc800078ef807 */
[----:B------:R-:W-:-:S04]  /*539f0*/  LOP3.LUT R110, R109, R110, RZ, 0xc0, !PT ;  /* 0x0000006e6d6e7212 */ /* 0x000fc800078ec0ff */
[----:B------:R-:W-:-:S04]  /*53a00*/  IADD3 R7, PT, PT, R7, R110, RZ ;  /* 0x0000006e07077210 */ /* 0x000fc80007ffe0ff */
[----:B------:R-:W-:Y:S01]  /*53a10*/  LOP3.LUT R6, R7, R6, RZ, 0xfc, !PT ;  /* 0x0000000607067212 */ /* 0x000fe200078efcff */
[----:B------:R-:W-:Y:S06]  /*53a20*/  BRA `(.L_x_1900) ;  /* 0x0000000000107947 */ /* 0x000fec0003800000 */
.L_x_1899:
[----:B------:R-:W-:-:S04]  /*53a30*/  LOP3.LUT R6, R6, 0x80000000, RZ, 0xc0, !PT ;  /* 0x8000000006067812 */ /* 0x000fc800078ec0ff */
[----:B------:R-:W-:Y:S01]  /*53a40*/  LOP3.LUT R6, R6, 0x7f800000, RZ, 0xfc, !PT ;  /* 0x7f80000006067812 */ /* 0x000fe200078efcff */
[----:B------:R-:W-:Y:S06]  /*53a50*/  BRA `(.L_x_1900) ;  /* 0x0000000000047947 */ /* 0x000fec0003800000 */
.L_x_1898:
[----:B------:R-:W-:-:S07]  /*53a60*/  LEA R6, R109, R6, 0x17 ;  /* 0x000000066d067211 */ /* 0x000fce00078eb8ff */
.L_x_1900:
[----:B------:R-:W-:Y:S05]  /*53a70*/  BSYNC.RECONVERGENT B2 ;  /* 0x0000000000027941 */ /* 0x000fea0003800200 */
.L_x_1897:
[----:B------:R-:W-:Y:S05]  /*53a80*/  BRA `(.L_x_1901) ;  /* 0x0000000000207947 */ /* 0x000fea0003800000 */
.L_x_1896:
[----:B------:R-:W-:-:S04]  /*53a90*/  LOP3.LUT R6, R6, 0x80000000, R7, 0x48, !PT ;  /* 0x8000000006067812 */ /* 0x000fc800078e4807 */
[----:B------:R-:W-:Y:S01]  /*53aa0*/  LOP3.LUT R6, R6, 0x7f800000, RZ, 0xfc, !PT ;  /* 0x7f80000006067812 */ /* 0x000fe200078efcff */
[----:B------:R-:W-:Y:S06]  /*53ab0*/  BRA `(.L_x_1901) ;  /* 0x0000000000147947 */ /* 0x000fec0003800000 */
.L_x_1895:
[----:B------:R-:W-:Y:S01]  /*53ac0*/  LOP3.LUT R6, R6, 0x80000000, R7, 0x48, !PT ;  /* 0x8000000006067812 */ /* 0x000fe200078e4807 */
[----:B------:R-:W-:Y:S06]  /*53ad0*/  BRA `(.L_x_1901) ;  /* 0x00000000000c7947 */ /* 0x000fec0003800000 */
.L_x_1894:
[----:B------:R-:W0:Y:S01]  /*53ae0*/  MUFU.RSQ R6, -QNAN ;  /* 0xffc0000000067908 */ /* 0x000e220000001400 */
[----:B------:R-:W-:Y:S05]  /*53af0*/  BRA `(.L_x_1901) ;  /* 0x0000000000047947 */ /* 0x000fea0003800000 */
.L_x_1893:
[----:B------:R-:W-:-:S07]  /*53b00*/  FADD.FTZ R6, R7, R6 ;  /* 0x0000000607067221 */ /* 0x000fce0000010000 */
.L_x_1901:
[----:B------:R-:W-:Y:S05]  /*53b10*/  BSYNC.RECONVERGENT B1 ;  /* 0x0000000000017941 */ /* 0x000fea0003800200 */
.L_x_1891:
[----:B------:R-:W-:Y:S01]  /*53b20*/  HFMA2 R7, -RZ, RZ, 0, 0 ;  /* 0x00000000ff077431 */ /* 0x000fe200000001ff */
[----:B0-----:R-:W-:Y:S02]  /*53b30*/  MOV R109, R6 ;  /* 0x00000006006d7202 */ /* 0x001fe40000000f00 */
[----:B------:R-:W-:-:S04]  /*53b40*/  MOV R6, R108 ;  /* 0x0000006c00067202 */ /* 0x000fc80000000f00 */
[----:B------:R-:W-:Y:S05]  /*53b50*/  RET.REL.NODEC R6 `(_Z6k_stepPKfS0_S0_S0_S0_S0_PfS1_S1_S1_S1_S1_ffS1_PKh) ;  /* 0xfffffac406287950 */ /* 0x000fea0003c3ffff */
.L_x_1902:
[----:B------:R-:W-:-:S00]  /*53b60*/  BRA `(.L_x_1902) ;  /* 0xfffffffc00fc7947 */ /* 0x000fc0000383ffff */
[----:B------:R-:W-:-:S00]  /*53b70*/  NOP ;  /* 0x0000000000007918 */ /* 0x000fc00000000000 */
        /* <DEDUP_REMOVED lines=8> */
.L_x_2026:


//--------------------- .text._Z6k_initPfS_S_S_S_S_PKh --------------------------
	.section	.text._Z6k_initPfS_S_S_S_S_PKh,"ax",@progbits
	.align	128
        .global         _Z6k_initPfS_S_S_S_S_PKh
        .type           _Z6k_initPfS_S_S_S_S_PKh,@function
        .size           _Z6k_initPfS_S_S_S_S_PKh,(.L_x_2028 - _Z6k_initPfS_S_S_S_S_PKh)
        .other          _Z6k_initPfS_S_S_S_S_PKh,@"STO_CUDA_ENTRY STV_DEFAULT"
_Z6k_initPfS_S_S_S_S_PKh:
.text._Z6k_initPfS_S_S_S_S_PKh:
[----:B------:R-:W-:Y:S01]  /*0000*/  LDC R1, c[0x0][0x37c] ;  /* 0x0000df00ff017b82 */ /* 0x000fe20000000800 */
[----:B------:R-:W0:Y:S07]  /*0010*/  S2R R5, SR_TID.Y ;  /* 0x0000000000057919 */ /* 0x000e2e0000002200 */
[----:B------:R-:W1:Y:S01]  /*0020*/  LDC R4, c[0x0][0x360] ;  /* 0x0000d800ff047b82 */ /* 0x000e620000000800 */
[----:B------:R-:W2:Y:S01]  /*0030*/  LDCU.64 UR8, c[0x3][URZ] ;  /* 0x00c00000ff0877ac */ /* 0x000ea20008000a00 */
[----:B------:R-:W1:Y:S01]  /*0040*/  S2R R3, SR_TID.X ;  /* 0x0000000000037919 */ /* 0x000e620000002100 */
[----:B------:R-:W3:Y:S01]  /*0050*/  LDCU UR7, c[0x3][0x8] ;  /* 0x00c00100ff0777ac */ /* 0x000ee20008000800 */
[----:B------:R-:W4:Y:S04]  /*0060*/  S2R R7, SR_TID.Z ;  /* 0x0000000000077919 */ /* 0x000f280000002300 */
[----:B------:R-:W0:Y:S08]  /*0070*/  S2UR UR5, SR_CTAID.Y ;  /* 0x00000000000579c3 */ /* 0x000e300000002600 */
[----:B------:R-:W0:Y:S08]  /*0080*/  LDC R2, c[0x0][0x364] ;  /* 0x0000d900ff027b82 */ /* 0x000e300000000800 */
[----:B------:R-:W1:Y:S08]  /*0090*/  S2UR UR4, SR_CTAID.X ;  /* 0x00000000000479c3 */ /* 0x000e700000002500 */
[----:B------:R-:W4:Y:S08]  /*00a0*/  S2UR UR6, SR_CTAID.Z ;  /* 0x00000000000679c3 */ /* 0x000f300000002700 */
[----:B------:R-:W4:Y:S01]  /*00b0*/  LDC R0, c[0x0][0x368] ;  /* 0x0000da00ff007b82 */ /* 0x000f220000000800 */
[----:B0-----:R-:W-:-:S05]  /*00c0*/  IMAD R2, R2, UR5, R5 ;  /* 0x0000000502027c24 */ /* 0x001fca000f8e0205 */
[----:B--2---:R-:W-:Y:S01]  /*00d0*/  ISETP.GE.AND P0, PT, R2, UR9, PT ;  /* 0x0000000902007c0c */ /* 0x004fe2000bf06270 */
[----:B-1----:R-:W-:-:S05]  /*00e0*/  IMAD R4, R4, UR4, R3 ;  /* 0x0000000404047c24 */ /* 0x002fca000f8e0203 */
[----:B------:R-:W-:Y:S01]  /*00f0*/  ISETP.GE.OR P0, PT, R4, UR8, P0 ;  /* 0x0000000804007c0c */ /* 0x000fe20008706670 */
[----:B----4-:R-:W-:-:S05]  /*0100*/  IMAD R3, R0, UR6, R7 ;  /* 0x0000000600037c24 */ /* 0x010fca000f8e0207 */
[----:B---3--:R-:W-:-:S13]  /*0110*/  ISETP.GE.OR P0, PT, R3, UR7, P0 ;  /* 0x0000000703007c0c */ /* 0x008fda0008706670 */
[----:B------:R-:W-:Y:S05]  /*0120*/  @P0 EXIT ;  /* 0x000000000000094d */ /* 0x000fea0003800000 */
[----:B------:R-:W0:Y:S01]  /*0130*/  LDC R5, c[0x3][0x44] ;  /* 0x00c01100ff057b82 */ /* 0x000e220000000800 */
[----:B------:R-:W1:Y:S01]  /*0140*/  LDCU UR4, c[0x3][0x20] ;  /* 0x00c00400ff0477ac */ /* 0x000e620008000800 */
[----:B------:R-:W-:-:S04]  /*0150*/  IMAD R3, R3, UR9, R2 ;  /* 0x0000000903037c24 */ /* 0x000fc8000f8e0202 */
[----:B------:R-:W-:Y:S02]  /*0160*/  IMAD R4, R3, UR8, R4 ;  /* 0x0000000803047c24 */ /* 0x000fe4000f8e0204 */
        /* <DEDUP_REMOVED lines=15> */
[----:B------:R-:W-:Y:S05]  /*0260*/  CALL.REL.NOINC `($__internal_4_$__cuda_sm3x_div_rn_noftz_f32_slowpath) ;  /* 0x0000000c00387944 */ /* 0x000fea0003c00000 */
.L_x_1903:
[----:B------:R-:W0:Y:S01]  /*0270*/  LDCU UR6, c[0x3][0x30] ;  /* 0x00c00600ff0677ac */ /* 0x000e220008000800 */
[----:B------:R-:W-:Y:S01]  /*0280*/  FMNMX R7, R2, 9.9999999747524270788e-07, !PT ;  /* 0x358637bd02077809 */ /* 0x000fe20007800000 */
[----:B------:R-:W-:Y:S01]  /*0290*/  BSSY.RECONVERGENT B0, `(.L_x_1904) ;  /* 0x0000011000007945 */ /* 0x000fe20003800200 */
[----:B------:R-:W1:Y:S02]  /*02a0*/  LDCU.64 UR4, c[0x0][0x358] ;  /* 0x00006b00ff0477ac */ /* 0x000e640008000a00 */
[----:B------:R-:W2:Y:S01]  /*02b0*/  MUFU.RCP R2, R7 ;  /* 0x0000000700027308 */ /* 0x000ea20000001000 */
[----:B0-----:R-:W-:-:S07]  /*02c0*/  IMAD.U32 R8, RZ, RZ, UR6 ;  /* 0x00000006ff087e24 */ /* 0x001fce000f8e00ff */
[----:B------:R-:W0:Y:S01]  /*02d0*/  FCHK P0, R8, R7 ;  /* 0x0000000708007302 */ /* 0x000e220000000000 */
[----:B--2---:R-:W-:-:S04]  /*02e0*/  FFMA R3, -R7, R2, 1 ;  /* 0x3f80000007037423 */ /* 0x004fc80000000102 */
[----:B------:R-:W-:-:S04]  /*02f0*/  FFMA R2, R2, R3, R2 ;  /* 0x0000000302027223 */ /* 0x000fc80000000002 */
[----:B------:R-:W-:-:S04]  /*0300*/  FFMA R3, R2, UR6, RZ ;  /* 0x0000000602037c23 */ /* 0x000fc800080000ff */
[----:B------:R-:W-:-:S04]  /*0310*/  FFMA R6, -R7, R3, UR6 ;  /* 0x0000000607067e23 */ /* 0x000fc80008000103 */
[----:B------:R-:W-:Y:S01]  /*0320*/  FFMA R6, R2, R6, R3 ;  /* 0x0000000602067223 */ /* 0x000fe20000000003 */
[----:B01----:R-:W-:Y:S06]  /*0330*/  @!P0 BRA `(.L_x_1905) ;  /* 0x0000000000188947 */ /* 0x003fec0003800000 */
[----:B------:R-:W0:Y:S01]  /*0340*/  LDCU UR6, c[0x3][0x30] ;  /* 0x00c00600ff0677ac */ /* 0x000e220008000800 */
[----:B------:R-:W-:Y:S02]  /*0350*/  MOV R3, R7 ;  /* 0x0000000700037202 */ /* 0x000fe40000000f00 */
[----:B------:R-:W-:Y:S02]  /*0360*/  MOV R8, 0x390 ;  /* 0x0000039000087802 */ /* 0x000fe40000000f00 */
[----:B0-----:R-:W-:-:S07]  /*0370*/  MOV R2, UR6 ;  /* 0x0000000600027c02 */ /* 0x001fce0008000f00 */
[----:B------:R-:W-:Y:S05]  /*0380*/  CALL.REL.NOINC `($__internal_4_$__cuda_sm3x_div_rn_noftz_f32_slowpath) ;  /* 0x0000000800f07944 */ /* 0x000fea0003c00000 */
[----:B------:R-:W-:-:S07]  /*0390*/  IMAD.MOV.U32 R6, RZ, RZ, R2 ;  /* 0x000000ffff067224 */ /* 0x000fce00078e0002 */
.L_x_1905:
[----:B------:R-:W-:Y:S05]  /*03a0*/  BSYNC.RECONVERGENT B0 ;  /* 0x0000000000007941 */ /* 0x000fea0003800200 */
.L_x_1904:
[----:B------:R-:W0:Y:S02]  /*03b0*/  LDCU.64 UR6, c[0x0][0x3b0] ;  /* 0x00007600ff0677ac */ /* 0x000e240008000a00 */
[----:B0-----:R-:W-:-:S04]  /*03c0*/  IADD3 R2, P0, PT, R4, UR6, RZ ;  /* 0x0000000604027c10 */ /* 0x001fc8000ff1e0ff */
[----:B------:R-:W-:-:S05]  /*03d0*/  LEA.HI.X.SX32 R3, R4, UR7, 0x1, P0 ;  /* 0x0000000704037c11 */ /* 0x000fca00080f0eff */
[----:B------:R0:W2:Y:S01]  /*03e0*/  LDG.E.U8 R2, desc[UR4][R2.64] ;  /* 0x0000000402027981 */ /* 0x0000a2000c1e1100 */
[----:B------:R-:W-:Y:S01]  /*03f0*/  FMUL R6, R6, 1.4426950216293334961 ;  /* 0x3fb8aa3b06067820 */ /* 0x000fe20000400000 */
[----:B------:R-:W-:Y:S04]  /*0400*/  BSSY.RECONVERGENT B0, `(.L_x_1906) ;  /* 0x0000030000007945 */ /* 0x000fe80003800200 */
[----:B------:R-:W-:-:S13]  /*0410*/  FSETP.GEU.AND P0, PT, R6, -126, PT ;  /* 0xc2fc00000600780b */ /* 0x000fda0003f0e000 */
[----:B------:R-:W-:-:S04]  /*0420*/  @!P0 FMUL R6, R6, 0.5 ;  /* 0x3f00000006068820 */ /* 0x000fc80000400000 */
[----:B------:R-:W1:Y:S02]  /*0430*/  MUFU.EX2 R7, R6 ;  /* 0x0000000600077308 */ /* 0x000e640000000800 */
[----:B-1----:R-:W-:-:S04]  /*0440*/  @!P0 FMUL R7, R7, R7 ;  /* 0x0000000707078220 */ /* 0x002fc80000400000 */
[----:B------:R-:W-:-:S05]  /*0450*/  FADD R7, R7, -1 ;  /* 0xbf80000007077421 */ /* 0x000fca0000000000 */
[----:B0-----:R-:W-:Y:S02]  /*0460*/  FMNMX R3, R7, 9.9999999747524270788e-07, !PT ;  /* 0x358637bd07037809 */ /* 0x001fe40007800000 */
[----:B--2---:R-:W-:-:S13]  /*0470*/  ISETP.NE.AND P0, PT, R2, RZ, PT ;  /* 0x000000ff0200720c */ /* 0x004fda0003f05270 */
[----:B------:R-:W-:Y:S05]  /*0480*/  @!P0 BRA `(.L_x_1907) ;  /* 0x00000000009c8947 */ /* 0x000fea0003800000 */
[----:B------:R-:W0:Y:S01]  /*0490*/  LDC R6, c[0x3][0x28] ;  /* 0x00c00a00ff067b82 */ /* 0x000e220000000800 */
[----:B------:R-:W1:Y:S01]  /*04a0*/  LDCU UR6, c[0x3][0x20] ;  /* 0x00c00400ff0677ac */ /* 0x000e620008000800 */
[----:B0-----:R-:W-:-:S05]  /*04b0*/  FMNMX R6, R6, 9.9999999747524270788e-07, !PT ;  /* 0x358637bd06067809 */ /* 0x001fca0007800000 */
[----:B-1----:R-:W-:-:S04]  /*04c0*/  FMUL R3, R6, UR6 ;  /* 0x0000000606037c20 */ /* 0x002fc80008400000 */
        /* <DEDUP_REMOVED lines=10> */
[----:B------:R-:W-:Y:S05]  /*0570*/  CALL.REL.NOINC `($__internal_4_$__cuda_sm3x_div_rn_noftz_f32_slowpath) ;  /* 0x0000000800747944 */ /* 0x000fea0003c00000 */
[----:B------:R-:W-:-:S07]  /*0580*/  MOV R5, R2 ;  /* 0x0000000200057202 */ /* 0x000fce0000000f00 */
.L_x_1908:
[----:B------:R-:W0:Y:S01]  /*0590*/  LDCU UR6, c[0x3][0x30] ;  /* 0x00c00600ff0677ac */ /* 0x000e220008000800 */
[----:B------:R-:W1:Y:S01]  /*05a0*/  MUFU.RCP R3, R6 ;  /* 0x0000000600037308 */ /* 0x000e620000001000 */
[----:B------:R-:W-:Y:S01]  /*05b0*/  FMNMX R5, R5, 1.000000003171076851e-30, !PT ;  /* 0x0da2426005057809 */ /* 0x000fe20007800000 */
[----:B0-----:R-:W-:Y:S02]  /*05c0*/  IMAD.U32 R7, RZ, RZ, UR6 ;  /* 0x00000006ff077e24 */ /* 0x001fe4000f8e00ff */
[----:B-1----:R-:W-:-:S04]  /*05d0*/  FFMA R2, -R6, R3, 1 ;  /* 0x3f80000006027423 */ /* 0x002fc80000000103 */
[----:B------:R-:W0:Y:S01]  /*05e0*/  FCHK P0, R7, R6 ;  /* 0x0000000607007302 */ /* 0x000e220000000000 */
        /* <DEDUP_REMOVED lines=9> */
[----:B------:R-:W-:Y:S05]  /*0680*/  CALL.REL.NOINC `($__internal_4_$__cuda_sm3x_div_rn_noftz_f32_slowpath) ;  /* 0x0000000800307944 */ /* 0x000fea0003c00000 */
.L_x_1909:
[----:B------:R-:W-:-:S05]  /*0690*/  FMUL R2, R2, 1.4426950216293334961 ;  /* 0x3fb8aa3b02027820 */ /* 0x000fca0000400000 */
[----:B------:R-:W-:-:S13]  /*06a0*/  FSETP.GEU.AND P0, PT, R2, -126, PT ;  /* 0xc2fc00000200780b */ /* 0x000fda0003f0e000 */
[----:B------:R-:W-:-:S04]  /*06b0*/  @!P0 FMUL R2, R2, 0.5 ;  /* 0x3f00000002028820 */ /* 0x000fc80000400000 */
[----:B------:R-:W0:Y:S02]  /*06c0*/  MUFU.EX2 R3, R2 ;  /* 0x0000000200037308 */ /* 0x000e240000000800 */
[----:B0-----:R-:W-:-:S04]  /*06d0*/  @!P0 FMUL R3, R3, R3 ;  /* 0x0000000303038220 */ /* 0x001fc80000400000 */
[----:B------:R-:W-:-:S05]  /*06e0*/  FADD R3, R3, -1 ;  /* 0xbf80000003037421 */ /* 0x000fca0000000000 */
[----:B------:R-:W-:-:S07]  /*06f0*/  FMNMX R3, R3, 9.9999999747524270788e-07, !PT ;  /* 0x358637bd03037809 */ /* 0x000fce0007800000 */
.L_x_1907:
[----:B------:R-:W-:Y:S05]  /*0700*/  BSYNC.RECONVERGENT B0 ;  /* 0x0000000000007941 */ /* 0x000fea0003800200 */
.L_x_1906:
[----:B------:R-:W0:Y:S01]  /*0710*/  LDC R2, c[0x3][0x30] ;  /* 0x00c00c00ff027b82 */ /* 0x000e220000000800 */
[----:B------:R-:W0:Y:S01]  /*0720*/  LDCU UR6, c[0x3][0x20] ;  /* 0x00c00400ff0677ac */ /* 0x000e220008000800 */
[----:B------:R-:W1:Y:S01]  /*0730*/  MUFU.RCP R6, R3 ;  /* 0x0000000300067308 */ /* 0x000e620000001000 */
[----:B------:R-:W-:Y:S01]  /*0740*/  BSSY.RECONVERGENT B0, `(.L_x_1910) ;  /* 0x000000c000007945 */ /* 0x000fe20003800200 */
[----:B-1----:R-:W-:-:S04]  /*0750*/  FFMA R7, R6, -R3, 1 ;  /* 0x3f80000006077423 */ /* 0x002fc80000000803 */
[----:B------:R-:W-:Y:S01]  /*0760*/  FFMA R7, R6, R7, R6 ;  /* 0x0000000706077223 */ /* 0x000fe20000000006 */
[----:B0-----:R-:W-:-:S04]  /*0770*/  FMUL R2, R2, UR6 ;  /* 0x0000000602027c20 */ /* 0x001fc80008400000 */
[----:B------:R-:W0:Y:S01]  /*0780*/  FCHK P0, R2, R3 ;  /* 0x0000000302007302 */ /* 0x000e220000000000 */
[----:B------:R-:W-:-:S04]  /*0790*/  FFMA R6, R2, R7, RZ ;  /* 0x0000000702067223 */ /* 0x000fc800000000ff */
[----:B------:R-:W-:-:S04]  /*07a0*/  FFMA R8, R6, -R3, R2 ;  /* 0x8000000306087223 */ /* 0x000fc80000000002 */
[----:B------:R-:W-:Y:S01]  /*07b0*/  FFMA R6, R7, R8, R6 ;  /* 0x0000000807067223 */ /* 0x000fe20000000006 */
[----:B0-----:R-:W-:Y:S06]  /*07c0*/  @!P0 BRA `(.L_x_1911) ;  /* 0x00000000000c8947 */ /* 0x001fec0003800000 */
[----:B------:R-:W-:-:S07]  /*07d0*/  MOV R8, 0x7f0 ;  /* 0x000007f000087802 */ /* 0x000fce0000000f00 */
[----:B------:R-:W-:Y:S05]  /*07e0*/  CALL.REL.NOINC `($__internal_4_$__cuda_sm3x_div_rn_noftz_f32_slowpath) ;  /* 0x0000000400d87944 */ /* 0x000fea0003c00000 */
[----:B------:R-:W-:-:S07]  /*07f0*/  IMAD.MOV.U32 R6, RZ, RZ, R2 ;  /* 0x000000ffff067224 */ /* 0x000fce00078e0002 */
.L_x_1911:
[----:B------:R-:W-:Y:S05]  /*0800*/  BSYNC.RECONVERGENT B0 ;  /* 0x0000000000007941 */ /* 0x000fea0003800200 */
.L_x_1910:
[----:B------:R-:W-:Y:S01]  /*0810*/  FMNMX R5, R5, 1.000000003171076851e-30, !PT ;  /* 0x0da2426005057809 */ /* 0x000fe20007800000 */
[----:B------:R-:W0:Y:S03]  /*0820*/  LDC R11, c[0x3][0x1c] ;  /* 0x00c00700ff0b7b82 */ /* 0x000e260000000800 */
[----:B------:R-:W-:-:S05]  /*0830*/  FSETP.GEU.AND P0, PT, |R5|, 1.175494350822287508e-38, PT ;  /* 0x008000000500780b */ /* 0x000fca0003f0e200 */
[----:B------:R-:W1:Y:S08]  /*0840*/  LDC.64 R8, c[0x0][0x380] ;  /* 0x0000e000ff087b82 */ /* 0x000e700000000a00 */
[----:B------:R-:W-:-:S04]  /*0850*/  @!P0 FMUL R5, R5, 16777216 ;  /* 0x4b80000005058820 */ /* 0x000fc80000400000 */
[----:B------:R-:W2:Y:S08]  /*0860*/  MUFU.LG2 R2, R5 ;  /* 0x0000000500027308 */ /* 0x000eb00000000c00 */
[----:B0-----:R-:W0:Y:S01]  /*0870*/  MUFU.RCP R3, R11 ;  /* 0x0000000b00037308 */ /* 0x001e220000001000 */
[----:B-1----:R-:W-:-:S04]  /*0880*/  IMAD.WIDE R8, R4, 0x4, R8 ;  /* 0x0000000404087825 */ /* 0x002fc800078e0208 */
[----:B--2---:R-:W-:-:S03]  /*0890*/  @!P0 FADD R2, R2, -24 ;  /* 0xc1c0000002028421 */ /* 0x004fc60000000000 */
[----:B------:R-:W1:Y:S01]  /*08a0*/  FCHK P0, RZ, R11 ;  /* 0x0000000bff007302 */ /* 0x000e620000000000 */
[----:B------:R-:W-:Y:S01]  /*08b0*/  FMUL R7, R2, 0.69314718246459960938 ;  /* 0x3f31721802077820 */ /* 0x000fe20000400000 */
[----:B0-----:R-:W-:-:S04]  /*08c0*/  FFMA R2, R3, -R11, 1 ;  /* 0x3f80000003027423 */ /* 0x001fc8000000080b */
[----:B------:R0:W-:Y:S01]  /*08d0*/  STG.E desc[UR4][R8.64], R7 ;  /* 0x0000000708007986 */ /* 0x0001e2000c101904 */
[----:B------:R-:W-:-:S04]  /*08e0*/  FFMA R3, R3, R2, R3 ;  /* 0x0000000203037223 */ /* 0x000fc80000000003 */
[----:B------:R-:W-:-:S04]  /*08f0*/  FFMA R2, RZ, R3, RZ ;  /* 0x00000003ff027223 */ /* 0x000fc800000000ff */
[----:B------:R-:W-:-:S04]  /*0900*/  FFMA R10, R2, -R11, RZ ;  /* 0x8000000b020a7223 */ /* 0x000fc800000000ff */
[----:B------:R-:W-:Y:S01]  /*0910*/  FFMA R3, R3, R10, R2 ;  /* 0x0000000a03037223 */ /* 0x000fe20000000002 */
[----:B01----:R-:W-:Y:S06]  /*0920*/  @!P0 BRA `(.L_x_1912) ;  /* 0x0000000000188947 */ /* 0x003fec0003800000 */
[----:B------:R-:W0:Y:S01]  /*0930*/  LDCU UR6, c[0x3][0x1c] ;  /* 0x00c00380ff0677ac */ /* 0x000e220008000800 */
[----:B------:R-:W-:Y:S01]  /*0940*/  HFMA2 R2, -RZ, RZ, 0, 0 ;  /* 0x00000000ff027431 */ /* 0x000fe200000001ff */
[----:B------:R-:W-:Y:S02]  /*0950*/  MOV R8, 0x980 ;  /* 0x0000098000087802 */ /* 0x000fe40000000f00 */
[----:B0-----:R-:W-:-:S07]  /*0960*/  MOV R3, UR6 ;  /* 0x0000000600037c02 */ /* 0x001fce0008000f00 */
[----:B------:R-:W-:Y:S05]  /*0970*/  CALL.REL.NOINC `($__internal_4_$__cuda_sm3x_div_rn_noftz_f32_slowpath) ;  /* 0x0000000400747944 */ /* 0x000fea0003c00000 */
[----:B------:R-:W-:-:S07]  /*0980*/  IMAD.MOV.U32 R3, RZ, RZ, R2 ;  /* 0x000000ffff037224 */ /* 0x000fce00078e0002 */
.L_x_1912:
[----:B------:R-:W-:Y:S01]  /*0990*/  FFMA R5, |R3|, |R3|, 1 ;  /* 0x3f80000003057423 */ /* 0x000fe20000000603 */
[----:B------:R-:W-:Y:S03]  /*09a0*/  BSSY.RECONVERGENT B0, `(.L_x_1913) ;  /* 0x000000d000007945 */ /* 0x000fe60003800200 */
[----:B------:R0:W1:Y:S01]  /*09b0*/  MUFU.RSQ R8, R5 ;  /* 0x0000000500087308 */ /* 0x0000620000001400 */
[----:B------:R-:W-:-:S04]  /*09c0*/  IADD3 R2, PT, PT, R5, -0xd000000, RZ ;  /* 0xf300000005027810 */ /* 0x000fc80007ffe0ff */
[----:B------:R-:W-:-:S13]  /*09d0*/  ISETP.GT.U32.AND P0, PT, R2, 0x727fffff, PT ;  /* 0x727fffff0200780c */ /* 0x000fda0003f04070 */
[----:B01----:R-:W-:Y:S05]  /*09e0*/  @!P0 BRA `(.L_x_1914) ;  /* 0x0000000000108947 */ /* 0x003fea0003800000 */
[----:B------:R-:W-:-:S07]  /*09f0*/  MOV R11, 0xa10 ;  /* 0x00000a10000b7802 */ /* 0x000fce0000000f00 */
[----:B------:R-:W-:Y:S05]  /*0a00*/  CALL.REL.NOINC `($__internal_3_$__cuda_sm20_sqrt_rn_f32_slowpath) ;  /* 0x0000000000f87944 */ /* 0x000fea0003c00000 */
[----:B------:R-:W-:Y:S01]  /*0a10*/  MOV R2, R5 ;  /* 0x0000000500027202 */ /* 0x000fe20000000f00 */
[----:B------:R-:W-:Y:S06]  /*0a20*/  BRA `(.L_x_1915) ;  /* 0x0000000000107947 */ /* 0x000fec0003800000 */
.L_x_1914:
[----:B------:R-:W-:Y:S01]  /*0a30*/  FMUL.FTZ R2, R5, R8 ;  /* 0x0000000805027220 */ /* 0x000fe20000410000 */
[----:B------:R-:W-:-:S03]  /*0a40*/  FMUL.FTZ R7, R8, 0.5 ;  /* 0x3f00000008077820 */ /* 0x000fc60000410000 */
[----:B------:R-:W-:-:S04]  /*0a50*/  FFMA R5, -R2, R2, R5 ;  /* 0x0000000202057223 */ /* 0x000fc80000000105 */
[----:B------:R-:W-:-:S07]  /*0a60*/  FFMA R2, R5, R7, R2 ;  /* 0x0000000705027223 */ /* 0x000fce0000000002 */
.L_x_1915:
[----:B------:R-:W-:Y:S05]  /*0a70*/  BSYNC.RECONVERGENT B0 ;  /* 0x0000000000007941 */ /* 0x000fea0003800200 */
.L_x_1913:
[----:B------:R-:W-:Y:S01]  /*0a80*/  FADD R2, R2, |R3| ;  /* 0x4000000302027221 */ /* 0x000fe20000000000 */
[----:B------:R-:W-:Y:S01]  /*0a90*/  HFMA2 R9, -RZ, RZ, 1.5048828125, 33.21875 ;  /* 0x3e055027ff097431 */ /* 0x000fe200000001ff */
[----:B------:R-:W-:Y:S01]  /*0aa0*/  FMNMX R17, R6, 1.000000003171076851e-30, !PT ;  /* 0x0da2426006117809 */ /* 0x000fe20007800000 */
[----:B------:R-:W0:Y:S01]  /*0ab0*/  LDC.64 R12, c[0x0][0x388] ;  /* 0x0000e200ff0c7b82 */ /* 0x000e220000000a00 */
[----:B------:R-:W-:Y:S01]  /*0ac0*/  FSETP.GEU.AND P0, PT, |R0|, 1.175494350822287508e-38, PT ;  /* 0x008000000000780b */ /* 0x000fe20003f0e200 */
[----:B------:R-:W-:Y:S01]  /*0ad0*/  IMAD.MOV.U32 R19, RZ, RZ, 0x7f800000 ;  /* 0x7f800000ff137424 */ /* 0x000fe200078e00ff */
[----:B------:R-:W-:-:S05]  /*0ae0*/  FSETP.GEU.AND P1, PT, R2, 1.175494350822287508e-38, PT ;  /* 0x008000000200780b */ /* 0x000fca0003f2e000 */
[----:B------:R-:W1:Y:S06]  /*0af0*/  LDC.64 R10, c[0x0][0x390] ;  /* 0x0000e400ff0a7b82 */ /* 0x000e6c0000000a00 */
[----:B------:R-:W-:Y:S02]  /*0b00*/  @!P0 FMUL R0, R0, 16777216 ;  /* 0x4b80000000008820 */ /* 0x000fe40000400000 */
[----:B------:R-:W-:-:S04]  /*0b10*/  @!P1 FMUL R2, R2, 8388608 ;  /* 0x4b00000002029820 */ /* 0x000fc80000400000 */
[C---:B------:R-:W-:Y:S01]  /*0b20*/  VIADD R5, R2.reuse, 0xc0d55555 ;  /* 0xc0d5555502057836 */ /* 0x040fe20000000000 */
[----:B------:R-:W-:Y:S01]  /*0b30*/  ISETP.GT.U32.AND P2, PT, R2, 0x7f7fffff, PT ;  /* 0x7f7fffff0200780c */ /* 0x000fe20003f44070 */
[----:B------:R-:W2:Y:S01]  /*0b40*/  MUFU.LG2 R0, R0 ;  /* 0x0000000000007308 */ /* 0x000ea20000000c00 */
[----:B0-----:R-:W-:Y:S02]  /*0b50*/  IMAD.WIDE R12, R4, 0x4, R12 ;  /* 0x00000004040c7825 */ /* 0x001fe400078e020c */
[----:B------:R-:W-:-:S04]  /*0b60*/  LOP3.LUT R7, R5, 0xff800000, RZ, 0xc0, !PT ;  /* 0xff80000005077812 */ /* 0x000fc800078ec0ff */
[-C--:B------:R-:W-:Y:S02]  /*0b70*/  IADD3 R5, PT, PT, R2, -R7.reuse, RZ ;  /* 0x8000000702057210 */ /* 0x080fe40007ffe0ff */
[----:B------:R-:W-:Y:S01]  /*0b80*/  I2FP.F32.S32 R6, R7 ;  /* 0x0000000700067245 */ /* 0x000fe20000201400 */
[----:B-1----:R-:W-:-:S04]  /*0b90*/  IMAD.WIDE R10, R4, 0x4, R10 ;  /* 0x00000004040a7825 */ /* 0x002fc800078e020a */
[----:B------:R-:W-:-:S04]  /*0ba0*/  FADD R14, R5, -1 ;  /* 0xbf800000050e7421 */ /* 0x000fc80000000000 */
[----:B------:R-:W-:Y:S01]  /*0bb0*/  FFMA R5, R14, -R9, 0.14084610342979431152 ;  /* 0x3e1039f60e057423 */ /* 0x000fe20000000809 */
[----:B--2---:R-:W-:-:S03]  /*0bc0*/  @!P0 FADD R0, R0, -24 ;  /* 0xc1c0000000008421 */ /* 0x004fc60000000000 */
[----:B------:R-:W-:-:S04]  /*0bd0*/  FFMA R5, R14, R5, -0.12148627638816833496 ;  /* 0xbdf8cdcc0e057423 */ /* 0x000fc80000000005 */
[----:B------:R-:W-:-:S04]  /*0be0*/  FFMA R5, R14, R5, 0.13980610668659210205 ;  /* 0x3e0f29550e057423 */ /* 0x000fc80000000005 */
[----:B------:R-:W-:-:S04]  /*0bf0*/  FFMA R5, R14, R5, -0.16684235632419586182 ;  /* 0xbe2ad8b90e057423 */ /* 0x000fc80000000005 */
[----:B------:R-:W-:-:S04]  /*0c00*/  FFMA R5, R14, R5, 0.20012299716472625732 ;  /* 0x3e4ced0b0e057423 */ /* 0x000fc80000000005 */
[C---:B------:R-:W-:Y:S01]  /*0c10*/  FFMA R9, R14.reuse, R5, -0.24999669194221496582 ;  /* 0xbe7fff220e097423 */ /* 0x040fe20000000005 */
[----:B------:R-:W-:Y:S02]  /*0c20*/  FSEL R5, RZ, -23, P1 ;  /* 0xc1b80000ff057808 */ /* 0x000fe40000800000 */
[----:B------:R-:W-:Y:S01]  /*0c30*/  FSETP.GEU.AND P1, PT, |R17|, 1.175494350822287508e-38, PT ;  /* 0x008000001100780b */ /* 0x000fe20003f2e200 */
[----:B------:R-:W-:Y:S02]  /*0c40*/  FFMA R9, R14, R9, 0.33333182334899902344 ;  /* 0x3eaaaa780e097423 */ /* 0x000fe40000000009 */
[----:B------:R-:W-:Y:S02]  /*0c50*/  FFMA R5, R6, 1.1920928955078125e-07, R5 ;  /* 0x3400000006057823 */ /* 0x000fe40000000005 */
[----:B------:R-:W-:-:S04]  /*0c60*/  FFMA R9, R14, R9, -0.5 ;  /* 0xbf0000000e097423 */ /* 0x000fc80000000009 */
[C---:B------:R-:W-:Y:S02]  /*0c70*/  FMUL R7, R14.reuse, R9 ;  /* 0x000000090e077220 */ /* 0x040fe40000400000 */
[----:B------:R-:W0:Y:S02]  /*0c80*/  LDC.64 R8, c[0x0][0x398] ;  /* 0x0000e600ff087b82 */ /* 0x000e240000000a00 */
[----:B------:R-:W-:Y:S01]  /*0c90*/  FFMA R16, R14, R7, R14 ;  /* 0x000000070e107223 */ /* 0x000fe2000000000e */
[----:B------:R-:W-:-:S03]  /*0ca0*/  @!P1 FMUL R17, R17, 16777216 ;  /* 0x4b80000011119820 */ /* 0x000fc60000400000 */
[----:B------:R-:W-:Y:S01]  /*0cb0*/  FFMA R16, R5, 0.69314718246459960938, R16 ;  /* 0x3f31721805107823 */ /* 0x000fe20000000010 */
[C---:B------:R-:W-:Y:S01]  /*0cc0*/  @P2 FFMA R16, R2.reuse, R19, +INF ;  /* 0x7f80000002102423 */ /* 0x040fe20000000013 */
[----:B------:R-:W1:Y:S01]  /*0cd0*/  LDC.64 R14, c[0x0][0x3a0] ;  /* 0x0000e800ff0e7b82 */ /* 0x000e620000000a00 */
[----:B------:R2:W3:Y:S01]  /*0ce0*/  MUFU.LG2 R5, R17 ;  /* 0x0000001100057308 */ /* 0x0004e20000000c00 */
[----:B------:R-:W-:-:S04]  /*0cf0*/  FSETP.NEU.AND P2, PT, R2, RZ, PT ;  /* 0x000000ff0200720b */ /* 0x000fc80003f4d000 */
[----:B------:R-:W-:Y:S02]  /*0d00*/  FSEL R16, R16, -INF , P2 ;  /* 0xff80000010107808 */ /* 0x000fe40001000000 */
[----:B------:R-:W4:Y:S02]  /*0d10*/  LDC.64 R6, c[0x0][0x3a8] ;  /* 0x0000ea00ff067b82 */ /* 0x000f240000000a00 */
[----:B------:R-:W-:Y:S01]  /*0d20*/  LOP3.LUT R3, R16, 0x80000000, R3, 0xb8, !PT ;  /* 0x8000000010037812 */ /* 0x000fe200078eb803 */
[----:B--2---:R-:W-:-:S04]  /*0d30*/  FMUL R17, R0, 0.69314718246459960938 ;  /* 0x3f31721800117820 */ /* 0x004fc80000400000 */
[----:B------:R-:W-:Y:S01]  /*0d40*/  STG.E desc[UR4][R12.64], R3 ;  /* 0x000000030c007986 */ /* 0x000fe2000c101904 */
[----:B0-----:R-:W-:-:S04]  /*0d50*/  IMAD.WIDE R8, R4, 0x4, R8 ;  /* 0x0000000404087825 */ /* 0x001fc800078e0208 */
[----:B---3--:R-:W-:Y:S01]  /*0d60*/  @!P1 FADD R5, R5, -24 ;  /* 0xc1c0000005059421 */ /* 0x008fe20000000000 */
[----:B------:R-:W-:Y:S03]  /*0d70*/  STG.E desc[UR4][R10.64], R3 ;  /* 0x000000030a007986 */ /* 0x000fe6000c101904 */
[----:B------:R-:W-:Y:S01]  /*0d80*/  FMUL R5, R5, 0.69314718246459960938 ;  /* 0x3f31721805057820 */ /* 0x000fe20000400000 */
[----:B------:R-:W-:Y:S01]  /*0d90*/  STG.E desc[UR4][R8.64], R3 ;  /* 0x0000000308007986 */ /* 0x000fe2000c101904 */
[----:B-1----:R-:W-:-:S05]  /*0da0*/  IMAD.WIDE R14, R4, 0x4, R14 ;  /* 0x00000004040e7825 */ /* 0x002fca00078e020e */
[----:B------:R-:W-:Y:S01]  /*0db0*/  STG.E desc[UR4][R14.64], R17 ;  /* 0x000000110e007986 */ /* 0x000fe2000c101904 */
[----:B----4-:R-:W-:-:S05]  /*0dc0*/  IMAD.WIDE R6, R4, 0x4, R6 ;  /* 0x0000000404067825 */ /* 0x010fca00078e0206 */
[----:B------:R-:W-:Y:S01]  /*0dd0*/  STG.E desc[UR4][R6.64], R5 ;  /* 0x0000000506007986 */ /* 0x000fe2000c101904 */
[----:B------:R-:W-:Y:S05]  /*0de0*/  EXIT ;  /* 0x000000000000794d */ /* 0x000fea0003800000 */
        .weak           $__internal_3_$__cuda_sm20_sqrt_rn_f32_slowpath
        .type           $__internal_3_$__cuda_sm20_sqrt_rn_f32_slowpath,@function
        .size           $__internal_3_$__cuda_sm20_sqrt_rn_f32_slowpath,($__internal_4_$__cuda_sm3x_div_rn_noftz_f32_slowpath - $__internal_3_$__cuda_sm20_sqrt_rn_f32_slowpath)
$__internal_3_$__cuda_sm20_sqrt_rn_f32_slowpath:
[----:B------:R-:W-:-:S13]  /*0df0*/  LOP3.LUT P0, RZ, R5, 0x7fffffff, RZ, 0xc0, !PT ;  /* 0x7fffffff05ff7812 */ /* 0x000fda000780c0ff */
[----:B------:R-:W-:Y:S05]  /*0e00*/  @!P0 BRA `(.L_x_1916) ;  /* 0x0000000000448947 */ /* 0x000fea0003800000 */
[----:B------:R-:W-:Y:S02]  /*0e10*/  FSETP.GEU.FTZ.AND P0, PT, R5, RZ, PT ;  /* 0x000000ff0500720b */ /* 0x000fe40003f1e000 */
[----:B------:R-:W-:-:S11]  /*0e20*/  MOV R2, R5 ;  /* 0x0000000500027202 */ /* 0x000fd60000000f00 */
        /* <DEDUP_REMOVED lines=9> */
[----:B------:R-:W-:-:S03]  /*0ec0*/  @P0 FMUL.FTZ R8, R8, 0.5 ;  /* 0x3f00000008080820 */ /* 0x000fc60000410000 */
[----:B------:R-:W-:-:S04]  /*0ed0*/  @P0 FADD.FTZ R5, -R10, -RZ ;  /* 0x800000ff0a050221 */ /* 0x000fc80000010100 */
[----:B------:R-:W-:Y:S01]  /*0ee0*/  @P0 FFMA R9, R10, R5, R7 ;  /* 0x000000050a090223 */ /* 0x000fe20000000007 */
[----:B------:R-:W-:-:S03]  /*0ef0*/  @!P0 IMAD.MOV.U32 R5, RZ, RZ, R2 ;  /* 0x000000ffff058224 */ /* 0x000fc600078e0002 */
[----:B------:R-:W-:-:S04]  /*0f00*/  @P0 FFMA R8, R9, R8, R10 ;  /* 0x0000000809080223 */ /* 0x000fc8000000000a */
[----:B------:R-:W-:-:S07]  /*0f10*/  @P0 FMUL.FTZ R5, R8, 2.3283064365386962891e-10 ;  /* 0x2f80000008050820 */ /* 0x000fce0000410000 */
.L_x_1916:
[----:B------:R-:W-:Y:S01]  /*0f20*/  HFMA2 R9, -RZ, RZ, 0, 0 ;  /* 0x00000000ff097431 */ /* 0x000fe200000001ff */
[----:B------:R-:W-:-:S04]  /*0f30*/  MOV R8, R11 ;  /* 0x0000000b00087202 */ /* 0x000fc80000000f00 */
[----:B------:R-:W-:Y:S05]  /*0f40*/  RET.REL.NODEC R8 `(_Z6k_initPfS_S_S_S_S_PKh) ;  /* 0xfffffff0082c7950 */ /* 0x000fea0003c3ffff */
        .weak           $__internal_4_$__cuda_sm3x_div_rn_noftz_f32_slowpath
        .type           $__internal_4_$__cuda_sm3x_div_rn_noftz_f32_slowpath,@function
        .size           $__internal_4_$__cuda_sm3x_div_rn_noftz_f32_slowpath,(.L_x_2028 - $__internal_4_$__cuda_sm3x_div_rn_noftz_f32_slowpath)
$__internal_4_$__cuda_sm3x_div_rn_noftz_f32_slowpath:
[----:B------:R-:W-:Y:S01]  /*0f50*/  SHF.R.U32.HI R9, RZ, 0x17, R3 ;  /* 0x00000017ff097819 */ /* 0x000fe20000011603 */
[----:B------:R-:W-:Y:S01]  /*0f60*/  BSSY.RECONVERGENT B1, `(.L_x_1917) ;  /* 0x0000062000017945 */ /* 0x000fe20003800200 */
[----:B------:R-:W-:Y:S02]  /*0f70*/  SHF.R.U32.HI R7, RZ, 0x17, R2 ;  /* 0x00000017ff077819 */ /* 0x000fe40000011602 */
[----:B------:R-:W-:Y:S02]  /*0f80*/  LOP3.LUT R14, R9, 0xff, RZ, 0xc0, !PT ;  /* 0x000000ff090e7812 */ /* 0x000fe400078ec0ff */
[----:B------:R-:W-:-:S03]  /*0f90*/  LOP3.LUT R12, R7, 0xff, RZ, 0xc0, !PT ;  /* 0x000000ff070c7812 */ /* 0x000fc600078ec0ff */
[----:B------:R-:W-:Y:S01]  /*0fa0*/  VIADD R10, R14, 0xffffffff ;  /* 0xffffffff0e0a7836 */ /* 0x000fe20000000000 */
[----:B------:R-:W-:-:S04]  /*0fb0*/  IADD3 R9, PT, PT, R12, -0x1, RZ ;  /* 0xffffffff0c097810 */ /* 0x000fc80007ffe0ff */
        /* <DEDUP_REMOVED lines=23> */
[----:B------:R-:W-:Y:S02]  /*1130*/  @!P0 IMAD.MOV.U32 R7, RZ, RZ, -0x40 ;  /* 0xffffffc0ff078424 */ /* 0x000fe400078e00ff */
[----:B------:R-:W-:Y:S01]  /*1140*/  @!P0 FFMA R2, R2, 1.84467440737095516160e+19, RZ ;  /* 0x5f80000002028823 */ /* 0x000fe200000000ff */
[----:B------:R-:W-:Y:S02]  /*1150*/  @!P1 FFMA R3, R3, 1.84467440737095516160e+19, RZ ;  /* 0x5f80000003039823 */ /* 0x000fe400000000ff */
[----:B------:R-:W-:-:S07]  /*1160*/  @!P1 IADD3 R7, PT, PT, R7, 0x40, RZ ;  /* 0x0000004007079810 */ /* 0x000fce0007ffe0ff */
.L_x_1918:
[----:B------:R-:W-:Y:S01]  /*1170*/  LEA R10, R14, 0xc0800000, 0x17 ;  /* 0xc08000000e0a7811 */ /* 0x000fe200078eb8ff */
[----:B------:R-:W-:Y:S03]  /*1180*/  BSSY.RECONVERGENT B2, `(.L_x_1923) ;  /* 0x0000036000027945 */ /* 0x000fe60003800200 */
[----:B------:R-:W-:Y:S02]  /*1190*/  IADD3 R10, PT, PT, -R10, R3, RZ ;  /* 0x000000030a0a7210 */ /* 0x000fe40007ffe1ff */
[----:B------:R-:W-:Y:S02]  /*11a0*/  IADD3 R3, PT, PT, R12, -0x7f, RZ ;  /* 0xffffff810c037810 */ /* 0x000fe40007ffe0ff */
[----:B------:R0:W1:Y:S01]  /*11b0*/  MUFU.RCP R9, R10 ;  /* 0x0000000a00097308 */ /* 0x0000620000001000 */
[----:B------:R-:W-:Y:S02]  /*11c0*/  FADD.FTZ R11, -R10, -RZ ;  /* 0x800000ff0a0b7221 */ /* 0x000fe40000010100 */
[C---:B------:R-:W-:Y:S01]  /*11d0*/  IMAD R2, R3.reuse, -0x800000, R2 ;  /* 0xff80000003027824 */ /* 0x040fe200078e0202 */
[----:B0-----:R-:W-:-:S05]  /*11e0*/  IADD3 R10, PT, PT, R3, 0x7f, -R14 ;  /* 0x0000007f030a7810 */ /* 0x001fca0007ffe80e */
[----:B------:R-:W-:Y:S02]  /*11f0*/  IMAD.IADD R10, R10, 0x1, R7 ;  /* 0x000000010a0a7824 */ /* 0x000fe400078e0207 */
[----:B-1----:R-:W-:-:S04]  /*1200*/  FFMA R12, R9, R11, 1 ;  /* 0x3f800000090c7423 */ /* 0x002fc8000000000b */
        /* <DEDUP_REMOVED lines=20> */
[CCC-:B------:R-:W-:Y:S01]  /*1350*/  FFMA.RM R10, R16.reuse, R12.reuse, R9.reuse ;  /* 0x0000000c100a7223 */ /* 0x1c0fe20000004009 */
[C---:B------:R-:W-:Y:S02]  /*1360*/  ISETP.NE.AND P2, PT, R11.reuse, RZ, PT ;  /* 0x000000ff0b00720c */ /* 0x040fe40003f45270 */
[----:B------:R-:W-:Y:S02]  /*1370*/  ISETP.NE.AND P1, PT, R11, RZ, PT ;  /* 0x000000ff0b00720c */ /* 0x000fe40003f25270 */
[----:B------:R-:W-:Y:S01]  /*1380*/  LOP3.LUT R7, R3, 0x7fffff, RZ, 0xc0, !PT ;  /* 0x007fffff03077812 */ /* 0x000fe200078ec0ff */
[----:B------:R-:W-:Y:S01]  /*1390*/  FFMA.RP R3, R16, R12, R9 ;  /* 0x0000000c10037223 */ /* 0x000fe20000008009 */
[----:B------:R-:W-:Y:S01]  /*13a0*/  IADD3 R12, PT, PT, R11, 0x20, RZ ;  /* 0x000000200b0c7810 */ /* 0x000fe20007ffe0ff */
[----:B------:R-:W-:Y:S01]  /*13b0*/  IMAD.MOV R9, RZ, RZ, -R11 ;  /* 0x000000ffff097224 */ /* 0x000fe200078e0a0b */
[----:B------:R-:W-:-:S02]  /*13c0*/  LOP3.LUT R7, R7, 0x800000, RZ, 0xfc, !PT ;  /* 0x0080000007077812 */ /* 0x000fc400078efcff */
[----:B------:R-:W-:Y:S02]  /*13d0*/  FSETP.NEU.FTZ.AND P0, PT, R3, R10, PT ;  /* 0x0000000a0300720b */ /* 0x000fe40003f1d000 */
[----:B------:R-:W-:Y:S02]  /*13e0*/  SHF.L.U32 R12, R7, R12, RZ ;  /* 0x0000000c070c7219 */ /* 0x000fe400000006ff */
[----:B------:R-:W-:Y:S02]  /*13f0*/  SEL R10, R9, RZ, P2 ;  /* 0x000000ff090a7207 */ /* 0x000fe40001000000 */
[----:B------:R-:W-:Y:S02]  /*1400*/  ISETP.NE.AND P1, PT, R12, RZ, P1 ;  /* 0x000000ff0c00720c */ /* 0x000fe40000f25270 */
[----:B------:R-:W-:Y:S02]  /*1410*/  SHF.R.U32.HI R10, RZ, R10, R7 ;  /* 0x0000000aff0a7219 */ /* 0x000fe40000011607 */
[----:B------:R-:W-:-:S02]  /*1420*/  PLOP3.LUT P0, PT, P0, P1, PT, 0xf8, 0x8f ;  /* 0x00000000008f781c */ /* 0x000fc40000703f70 */
[----:B------:R-:W-:Y:S02]  /*1430*/  SHF.R.U32.HI R12, RZ, 0x1, R10 ;  /* 0x00000001ff0c7819 */ /* 0x000fe4000001160a */
[----:B------:R-:W-:-:S04]  /*1440*/  SEL R3, RZ, 0x1, !P0 ;  /* 0x00000001ff037807 */ /* 0x000fc80004000000 */
[----:B------:R-:W-:-:S04]  /*1450*/  LOP3.LUT R3, R3, 0x1, R12, 0xf8, !PT ;  /* 0x0000000103037812 */ /* 0x000fc800078ef80c */
[----:B------:R-:W-:-:S04]  /*1460*/  LOP3.LUT R3, R3, R10, RZ, 0xc0, !PT ;  /* 0x0000000a03037212 */ /* 0x000fc800078ec0ff */
[----:B------:R-:W-:-:S04]  /*1470*/  IADD3 R3, PT, PT, R12, R3, RZ ;  /* 0x000000030c037210 */ /* 0x000fc80007ffe0ff */
[----:B------:R-:W-:Y:S01]  /*1480*/  LOP3.LUT R2, R3, R2, RZ, 0xfc, !PT ;  /* 0x0000000203027212 */ /* 0x000fe200078efcff */
[----:B------:R-:W-:Y:S06]  /*1490*/  BRA `(.L_x_1926) ;  /* 0x0000000000107947 */ /* 0x000fec0003800000 */
.L_x_1925:
[----:B------:R-:W-:-:S04]  /*14a0*/  LOP3.LUT R2, R2, 0x80000000, RZ, 0xc0, !PT ;  /* 0x8000000002027812 */ /* 0x000fc800078ec0ff */
[----:B------:R-:W-:Y:S01]  /*14b0*/  LOP3.LUT R2, R2, 0x7f800000, RZ, 0xfc, !PT ;  /* 0x7f80000002027812 */ /* 0x000fe200078efcff */
[----:B------:R-:W-:Y:S06]  /*14c0*/  BRA `(.L_x_1926) ;  /* 0x0000000000047947 */ /* 0x000fec0003800000 */
.L_x_1924:
[----:B------:R-:W-:-:S07]  /*14d0*/  LEA R2, R10, R2, 0x17 ;  /* 0x000000020a027211 */ /* 0x000fce00078eb8ff */
.L_x_1926:
[----:B------:R-:W-:Y:S05]  /*14e0*/  BSYNC.RECONVERGENT B2 ;  /* 0x0000000000027941 */ /* 0x000fea0003800200 */
.L_x_1923:
[----:B------:R-:W-:Y:S05]  /*14f0*/  BRA `(.L_x_1927) ;  /* 0x0000000000207947 */ /* 0x000fea0003800000 */
.L_x_1922:
[----:B------:R-:W-:-:S04]  /*1500*/  LOP3.LUT R2, R3, 0x80000000, R2, 0x48, !PT ;  /* 0x8000000003027812 */ /* 0x000fc800078e4802 */
[----:B------:R-:W-:Y:S01]  /*1510*/  LOP3.LUT R2, R2, 0x7f800000, RZ, 0xfc, !PT ;  /* 0x7f80000002027812 */ /* 0x000fe200078efcff */
[----:B------:R-:W-:Y:S06]  /*1520*/  BRA `(.L_x_1927) ;  /* 0x0000000000147947 */ /* 0x000fec0003800000 */
.L_x_1921:
[----:B------:R-:W-:Y:S01]  /*1530*/  LOP3.LUT R2, R3, 0x80000000, R2, 0x48, !PT ;  /* 0x8000000003027812 */ /* 0x000fe200078e4802 */
[----:B------:R-:W-:Y:S06]  /*1540*/  BRA `(.L_x_1927) ;  /* 0x00000000000c7947 */ /* 0x000fec0003800000 */
.L_x_1920:
[----:B------:R-:W0:Y:S01]  /*1550*/  MUFU.RSQ R2, -QNAN ;  /* 0xffc0000000027908 */ /* 0x000e220000001400 */
[----:B------:R-:W-:Y:S05]  /*1560*/  BRA `(.L_x_1927) ;  /* 0x0000000000047947 */ /* 0x000fea0003800000 */
.L_x_1919:
[----:B------:R-:W-:-:S07]  /*1570*/  FADD.FTZ R2, R2, R3 ;  /* 0x0000000302027221 */ /* 0x000fce0000010000 */
.L_x_1927:
[----:B------:R-:W-:Y:S05]  /*1580*/  BSYNC.RECONVERGENT B1 ;  /* 0x0000000000017941 */ /* 0x000fea0003800200 */
.L_x_1917:
[----:B------:R-:W-:-:S04]  /*1590*/  HFMA2 R9, -RZ, RZ, 0, 0 ;  /* 0x00000000ff097431 */ /* 0x000fc800000001ff */
[----:B0-----:R-:W-:Y:S05]  /*15a0*/  RET.REL.NODEC R8 `(_Z6k_initPfS_S_S_S_S_PKh) ;  /* 0xffffffe808947950 */ /* 0x001fea0003c3ffff */
.L_x_1928:
        /* <DEDUP_REMOVED lines=13> */
.L_x_2028:


//--------------------- .text._Z18k_schlieren_exportPKfS0_S0_S0_S0_S0_PKhPf --------------------------
	.section	.text._Z18k_schlieren_exportPKfS0_S0_S0_S0_S0_PKhPf,"ax",@progbits
	.align	128
        .global         _Z18k_schlieren_exportPKfS0_S0_S0_S0_S0_PKhPf
        .type           _Z18k_schlieren_exportPKfS0_S0_S0_S0_S0_PKhPf,@function
        .size           _Z18k_schlieren_exportPKfS0_S0_S0_S0_S0_PKhPf,(.L_x_2030 - _Z18k_schlieren_exportPKfS0_S0_S0_S0_S0_PKhPf)
        .other          _Z18k_schlieren_exportPKfS0_S0_S0_S0_S0_PKhPf,@"STO_CUDA_ENTRY STV_DEFAULT"
_Z18k_schlieren_exportPKfS0_S0_S0_S0_S0_PKhPf:
.text._Z18k_schlieren_exportPKfS0_S0_S0_S0_S0_PKhPf:
[----:B------:R-:W-:Y:S01]  /*0000*/  LDC R1, c[0x0][0x37c] ;  /* 0x0000df00ff017b82 */ /* 0x000fe20000000800 */
[----:B------:R-:W0:Y:S07]  /*0010*/  S2R R3, SR_TID.Y ;  /* 0x0000000000037919 */ /* 0x000e2e0000002200 */
[----:B------:R-:W1:Y:S01]  /*0020*/  LDC R5, c[0x0][0x360] ;  /* 0x0000d800ff057b82 */ /* 0x000e620000000800 */
[----:B------:R-:W1:Y:S01]  /*0030*/  S2R R2, SR_TID.X ;  /* 0x0000000000027919 */ /* 0x000e620000002100 */
[----:B------:R-:W2:Y:S06]  /*0040*/  S2R R7, SR_TID.Z ;  /* 0x0000000000077919 */ /* 0x000eac0000002300 */
[----:B------:R-:W0:Y:S08]  /*0050*/  S2UR UR5, SR_CTAID.Y ;  /* 0x00000000000579c3 */ /* 0x000e300000002600 */
[----:B------:R-:W0:Y:S08]  /*0060*/  LDC R4, c[0x0][0x364] ;  /* 0x0000d900ff047b82 */ /* 0x000e300000000800 */
[----:B------:R-:W1:Y:S08]  /*0070*/  S2UR UR4, SR_CTAID.X ;  /* 0x00000000000479c3 */ /* 0x000e700000002500 */
[----:B------:R-:W3:Y:S08]  /*0080*/  LDC.64 R8, c[0x3][RZ] ;  /* 0x00c00000ff087b82 */ /* 0x000ef00000000a00 */
[----:B------:R-:W2:Y:S01]  /*0090*/  S2UR UR6, SR_CTAID.Z ;  /* 0x00000000000679c3 */ /* 0x000ea20000002700 */
[----:B0-----:R-:W-:-:S07]  /*00a0*/  IMAD R4, R4, UR5, R3 ;  /* 0x0000000504047c24 */ /* 0x001fce000f8e0203 */
[----:B------:R-:W2:Y:S01]  /*00b0*/  LDC R6, c[0x0][0x368] ;  /* 0x0000da00ff067b82 */ /* 0x000ea20000000800 */
[----:B-1----:R-:W-:-:S07]  /*00c0*/  IMAD R5, R5, UR4, R2 ;  /* 0x0000000405057c24 */ /* 0x002fce000f8e0202 */
[----:B------:R-:W0:Y:S01]  /*00d0*/  LDC R0, c[0x3][0x8] ;  /* 0x00c00200ff007b82 */ /* 0x000e220000000800 */
[----:B---3--:R-:W-:-:S04]  /*00e0*/  ISETP.GE.AND P0, PT, R4, R9, PT ;  /* 0x000000090400720c */ /* 0x008fc80003f06270 */
[----:B------:R-:W-:Y:S01]  /*00f0*/  ISETP.GE.OR P0, PT, R5, R8, P0 ;  /* 0x000000080500720c */ /* 0x000fe20000706670 */
[----:B--2---:R-:W-:-:S05]  /*0100*/  IMAD R3, R6, UR6, R7 ;  /* 0x0000000606037c24 */ /* 0x004fca000f8e0207 */
[----:B0-----:R-:W-:-:S13]  /*0110*/  ISETP.GE.OR P0, PT, R3, R0, P0 ;  /* 0x000000000300720c */ /* 0x001fda0000706670 */
[----:B------:R-:W-:Y:S05]  /*0120*/  @P0 EXIT ;  /* 0x000000000000094d */ /* 0x000fea0003800000 */
[----:B------:R-:W0:Y:S01]  /*0130*/  LDCU.64 UR6, c[0x0][0x3b0] ;  /* 0x00007600ff0677ac */ /* 0x000e220008000a00 */
[----:B------:R-:W-:Y:S01]  /*0140*/  IMAD R2, R3, R9, R4 ;  /* 0x0000000903027224 */ /* 0x000fe200078e0204 */
[----:B------:R-:W1:Y:S03]  /*0150*/  LDCU.64 UR4, c[0x0][0x358] ;  /* 0x00006b00ff0477ac */ /* 0x000e660008000a00 */
[----:B------:R-:W-:-:S05]  /*0160*/  IMAD R2, R2, R8, R5 ;  /* 0x0000000802027224 */ /* 0x000fca00078e0205 */
[----:B0-----:R-:W-:-:S04]  /*0170*/  IADD3 R10, P0, PT, R2, UR6, RZ ;  /* 0x00000006020a7c10 */ /* 0x001fc8000ff1e0ff */
[----:B------:R-:W-:-:S05]  /*0180*/  LEA.HI.X.SX32 R11, R2, UR7, 0x1, P0 ;  /* 0x00000007020b7c11 */ /* 0x000fca00080f0eff */
[----:B-1----:R-:W2:Y:S02]  /*0190*/  LDG.E.U8 R10, desc[UR4][R10.64] ;  /* 0x000000040a0a7981 */ /* 0x002ea4000c1e1100 */
[----:B--2---:R-:W-:-:S13]  /*01a0*/  ISETP.NE.AND P0, PT, R10, RZ, PT ;  /* 0x000000ff0a00720c */ /* 0x004fda0003f05270 */
[----:B------:R-:W0:Y:S02]  /*01b0*/  @P0 LDC.64 R6, c[0x0][0x3b8] ;  /* 0x0000ee00ff060b82 */ /* 0x000e240000000a00 */
[----:B0-----:R-:W-:-:S05]  /*01c0*/  @P0 IMAD.WIDE R6, R2, 0x4, R6 ;  /* 0x0000000402060825 */ /* 0x001fca00078e0206 */
[----:B------:R0:W-:Y:S01]  /*01d0*/  @P0 STG.E desc[UR4][R6.64], RZ ;  /* 0x000000ff06000986 */ /* 0x0001e2000c101904 */
[----:B------:R-:W-:Y:S05]  /*01e0*/  @P0 EXIT ;  /* 0x000000000000094d */ /* 0x000fea0003800000 */
[----:B------:R-:W-:Y:S01]  /*01f0*/  IABS R15, R0 ;  /* 0x00000000000f7213 */ /* 0x000fe20000000000 */
[----:B0-----:R-:W-:Y:S01]  /*0200*/  I2F.U32.RP R6, R0 ;  /* 0x0000000000067306 */ /* 0x001fe20000209000 */
[----:B------:R-:W-:Y:S01]  /*0210*/  IABS R14, R9 ;  /* 0x00000009000e7213 */ /* 0x000fe20000000000 */
[----:B------:R-:W-:Y:S01]  /*0220*/  BSSY.RECONVERGENT B2, `(.L_x_1929) ;  /* 0x00000fd000027945 */ /* 0x000fe20003800200 */
[----:B------:R-:W-:-:S05]  /*0230*/  ISETP.NE.U32.AND P6, PT, R9, RZ, PT ;  /* 0x000000ff0900720c */ /* 0x000fca0003fc5070 */
[----:B------:R-:W0:Y:S08]  /*0240*/  I2F.RP R7, R15 ;  /* 0x0000000f00077306 */ /* 0x000e300000209400 */
[----:B------:R-:W1:Y:S08]  /*0250*/  I2F.RP R18, R14 ;  /* 0x0000000e00127306 */ /* 0x000e700000209400 */
[----:B0-----:R-:W0:Y:S08]  /*0260*/  MUFU.RCP R7, R7 ;  /* 0x0000000700077308 */ /* 0x001e300000001000 */
[----:B------:R-:W2:Y:S08]  /*0270*/  I2F.U32.RP R19, R9 ;  /* 0x0000000900137306 */ /* 0x000eb00000209000 */
[----:B-1----:R-:W1:Y:S01]  /*0280*/  MUFU.RCP R18, R18 ;  /* 0x0000001200127308 */ /* 0x002e620000001000 */
[----:B0-----:R-:W-:-:S07]  /*0290*/  IADD3 R16, PT, PT, R7, 0xffffffe, RZ ;  /* 0x0ffffffe07107810 */ /* 0x001fce0007ffe0ff */
[----:B------:R-:W0:Y:S08]  /*02a0*/  MUFU.RCP R6, R6 ;  /* 0x0000000600067308 */ /* 0x000e300000001000 */
[----:B--2---:R-:W2:Y:S01]  /*02b0*/  MUFU.RCP R19, R19 ;  /* 0x0000001300137308 */ /* 0x004ea20000001000 */
[----:B-1----:R-:W-:-:S07]  /*02c0*/  IADD3 R12, PT, PT, R18, 0xffffffe, RZ ;  /* 0x0ffffffe120c7810 */ /* 0x002fce0007ffe0ff */
[----:B------:R1:W3:Y:S01]  /*02d0*/  F2I.FTZ.U32.TRUNC.NTZ R17, R16 ;  /* 0x0000001000117305 */ /* 0x0002e2000021f000 */
[----:B0-----:R-:W-:-:S07]  /*02e0*/  VIADD R10, R6, 0xffffffe ;  /* 0x0ffffffe060a7836 */ /* 0x001fce0000000000 */
[----:B------:R0:W4:Y:S01]  /*02f0*/  F2I.FTZ.U32.TRUNC.NTZ R13, R12 ;  /* 0x0000000c000d7305 */ /* 0x000122000021f000 */
[----:B--2---:R-:W-:Y:S01]  /*0300*/  IADD3 R6, PT, PT, R19, 0xffffffe, RZ ;  /* 0x0ffffffe13067810 */ /* 0x004fe20007ffe0ff */
[----:B-1----:R-:W-:Y:S01]  /*0310*/  HFMA2 R16, -RZ, RZ, 0, 0 ;  /* 0x00000000ff107431 */ /* 0x002fe200000001ff */
[----:B---3--:R-:W-:-:S05]  /*0320*/  IADD3 R18, PT, PT, RZ, -R17, RZ ;  /* 0x80000011ff127210 */ /* 0x008fca0007ffe0ff */
[----:B------:R1:W2:Y:S01]  /*0330*/  F2I.FTZ.U32.TRUNC.NTZ R11, R10 ;  /* 0x0000000a000b7305 */ /* 0x0002a2000021f000 */
[----:B0-----:R-:W-:Y:S02]  /*0340*/  IMAD.MOV.U32 R12, RZ, RZ, RZ ;  /* 0x000000ffff0c7224 */ /* 0x001fe400078e00ff */
[----:B------:R-:W-:Y:S02]  /*0350*/  IMAD R19, R18, R15, RZ ;  /* 0x0000000f12137224 */ /* 0x000fe400078e02ff */
[----:B----4-:R-:W-:-:S03]  /*0360*/  IMAD.MOV R21, RZ, RZ, -R13 ;  /* 0x000000ffff157224 */ /* 0x010fc600078e0a0d */
[----:B------:R0:W3:Y:S01]  /*0370*/  F2I.FTZ.U32.TRUNC.NTZ R7, R6 ;  /* 0x0000000600077305 */ /* 0x0000e2000021f000 */
[----:B------:R-:W-:Y:S01]  /*0380*/  IMAD.HI.U32 R19, R17, R19, R16 ;  /* 0x0000001311137227 */ /* 0x000fe200078e0010 */
[----:B------:R-:W-:Y:S02]  /*0390*/  IADD3 R16, PT, PT, R3, -0x1, RZ ;  /* 0xffffffff03107810 */ /* 0x000fe40007ffe0ff */
[----:B------:R-:W-:Y:S01]  /*03a0*/  IADD3 R17, PT, PT, R4, -0x1, RZ ;  /* 0xffffffff04117810 */ /* 0x000fe20007ffe0ff */
[----:B------:R-:W-:Y:S01]  /*03b0*/  IMAD R21, R21, R14, RZ ;  /* 0x0000000e15157224 */ /* 0x000fe200078e02ff */
[----:B-1----:R-:W-:Y:S01]  /*03c0*/  MOV R10, RZ ;  /* 0x000000ff000a7202 */ /* 0x002fe20000000f00 */
[----:B--2---:R-:W-:Y:S02]  /*03d0*/  IMAD.MOV R23, RZ, RZ, -R11 ;  /* 0x000000ffff177224 */ /* 0x004fe400078e0a0b */
[----:B0-----:R-:W-:Y:S01]  /*03e0*/  IMAD.HI.U32 R6, R13, R21, R12 ;  /* 0x000000150d067227 */ /* 0x001fe200078e000c */
[----:B------:R-:W-:-:S02]  /*03f0*/  IABS R12, R16 ;  /* 0x00000010000c7213 */ /* 0x000fc40000000000 */
[----:B------:R-:W-:Y:S01]  /*0400*/  IABS R13, R17 ;  /* 0x00000011000d7213 */ /* 0x000fe20000000000 */
[----:B------:R-:W-:Y:S01]  /*0410*/  IMAD R21, R23, R0, RZ ;  /* 0x0000000017157224 */ /* 0x000fe200078e02ff */
[----:B---3--:R-:W-:Y:S01]  /*0420*/  IADD3 R20, PT, PT, RZ, -R7, RZ ;  /* 0x80000007ff147210 */ /* 0x008fe20007ffe0ff */
[----:B------:R-:W-:-:S04]  /*0430*/  IMAD.HI.U32 R19, R19, R12, RZ ;  /* 0x0000000c13137227 */ /* 0x000fc800078e00ff */
[----:B------:R-:W-:Y:S01]  /*0440*/  IMAD.HI.U32 R18, R11, R21, R10 ;  /* 0x000000150b127227 */ /* 0x000fe200078e000a */
[----:B------:R-:W-:-:S03]  /*0450*/  IADD3 R11, PT, PT, R3, 0x1, RZ ;  /* 0x00000001030b7810 */ /* 0x000fc60007ffe0ff */
[----:B------:R-:W-:Y:S01]  /*0460*/  IMAD R21, R20, R9, RZ ;  /* 0x0000000914157224 */ /* 0x000fe200078e02ff */
[----:B------:R-:W-:Y:S01]  /*0470*/  IADD3 R20, PT, PT, -R19, RZ, RZ ;  /* 0x000000ff13147210 */ /* 0x000fe20007ffe1ff */
[----:B------:R-:W-:-:S04]  /*0480*/  IMAD.HI.U32 R10, R6, R13, RZ ;  /* 0x0000000d060a7227 */ /* 0x000fc800078e00ff */
[----:B------:R-:W-:Y:S01]  /*0490*/  IMAD.MOV.U32 R6, RZ, RZ, RZ ;  /* 0x000000ffff067224 */ /* 0x000fe200078e00ff */
[----:B------:R-:W-:Y:S01]  /*04a0*/  IADD3 R10, PT, PT, -R10, RZ, RZ ;  /* 0x000000ff0a0a7210 */ /* 0x000fe20007ffe1ff */
[----:B------:R-:W-:Y:S02]  /*04b0*/  IMAD R12, R15, R20, R12 ;  /* 0x000000140f0c7224 */ /* 0x000fe400078e020c */
[----:B------:R-:W-:-:S03]  /*04c0*/  IMAD.HI.U32 R7, R7, R21, R6 ;  /* 0x0000001507077227 */ /* 0x000fc600078e0006 */
[----:B------:R-:W-:Y:S01]  /*04d0*/  ISETP.GT.U32.AND P2, PT, R15, R12, PT ;  /* 0x0000000c0f00720c */ /* 0x000fe20003f44070 */
[----:B------:R-:W-:Y:S02]  /*04e0*/  VIADD R6, R4, 0x1 ;  /* 0x0000000104067836 */ /* 0x000fe40000000000 */
[----:B------:R-:W-:Y:S02]  /*04f0*/  IMAD R13, R14, R10, R13 ;  /* 0x0000000a0e0d7224 */ /* 0x000fe400078e020d */
[----:B------:R-:W-:-:S03]  /*0500*/  IMAD.HI.U32 R10, R7, R6, RZ ;  /* 0x00000006070a7227 */ /* 0x000fc600078e00ff */
[----:B------:R-:W-:Y:S01]  /*0510*/  ISETP.GT.U32.AND P3, PT, R14, R13, PT ;  /* 0x0000000d0e00720c */ /* 0x000fe20003f64070 */
[----:B------:R-:W-:Y:S02]  /*0520*/  IMAD.MOV R10, RZ, RZ, -R10 ;  /* 0x000000ffff0a7224 */ /* 0x000fe400078e0a0a */
[----:B------:R-:W-:Y:S02]  /*0530*/  IMAD.HI.U32 R19, R18, R11, RZ ;  /* 0x0000000b12137227 */ /* 0x000fe400078e00ff */
[----:B------:R-:W-:Y:S02]  /*0540*/  @!P2 IADD3 R12, PT, PT, R12, -R15, RZ ;  /* 0x8000000f0c0ca210 */ /* 0x000fe40007ffe0ff */
[----:B------:R-:W-:Y:S01]  /*0550*/  IMAD.HI.U32 R18, R18, R3, RZ ;  /* 0x0000000312127227 */ /* 0x000fe200078e00ff */
[----:B------:R-:W-:Y:S02]  /*0560*/  IADD3 R19, PT, PT, -R19, RZ, RZ ;  /* 0x000000ff13137210 */ /* 0x000fe40007ffe1ff */
[----:B------:R-:W-:Y:S01]  /*0570*/  ISETP.GT.U32.AND P4, PT, R15, R12, PT ;  /* 0x0000000c0f00720c */ /* 0x000fe20003f84070 */
[----:B------:R-:W-:Y:S01]  /*0580*/  IMAD R6, R9, R10, R6 ;  /* 0x0000000a09067224 */ /* 0x000fe200078e0206 */
[----:B------:R-:W-:Y:S01]  /*0590*/  IADD3 R18, PT, PT, -R18, RZ, RZ ;  /* 0x000000ff12127210 */ /* 0x000fe20007ffe1ff */
[----:B------:R-:W-:-:S03]  /*05a0*/  IMAD.HI.U32 R7, R7, R4, RZ ;  /* 0x0000000407077227 */ /* 0x000fc600078e00ff */
[----:B------:R-:W-:Y:S01]  /*05b0*/  ISETP.GE.U32.AND P2, PT, R6, R9, PT ;  /* 0x000000090600720c */ /* 0x000fe20003f46070 */
[C---:B------:R-:W-:Y:S01]  /*05c0*/  IMAD R11, R0.reuse, R19, R11 ;  /* 0x00000013000b7224 */ /* 0x040fe200078e020b */
[----:B------:R-:W-:Y:S01]  /*05d0*/  IADD3 R7, PT, PT, -R7, RZ, RZ ;  /* 0x000000ff07077210 */ /* 0x000fe20007ffe1ff */
[----:B------:R-:W-:Y:S01]  /*05e0*/  IMAD R19, R0, R18, R3 ;  /* 0x0000001200137224 */ /* 0x000fe200078e0203 */
[----:B------:R-:W-:Y:S01]  /*05f0*/  LOP3.LUT R3, RZ, R9, RZ, 0x33, !PT ;  /* 0x00000009ff037212 */ /* 0x000fe200078e33ff */
[----:B------:R-:W-:Y:S01]  /*0600*/  @!P3 IMAD.IADD R13, R13, 0x1, -R14 ;  /* 0x000000010d0db824 */ /* 0x000fe200078e0a0e */
[-C--:B------:R-:W-:Y:S01]  /*0610*/  ISETP.GE.U32.AND P1, PT, R11, R0.reuse, PT ;  /* 0x000000000b00720c */ /* 0x080fe20003f26070 */
[----:B------:R-:W-:Y:S01]  /*0620*/  IMAD R10, R9, R7, R4 ;  /* 0x00000007090a7224 */ /* 0x000fe200078e0204 */
[----:B------:R-:W-:Y:S02]  /*0630*/  ISETP.GE.U32.AND P0, PT, R19, R0, PT ;  /* 0x000000001300720c */ /* 0x000fe40003f06070 */
[----:B------:R-:W-:-:S02]  /*0640*/  ISETP.GT.U32.AND P3, PT, R14, R13, PT ;  /* 0x0000000d0e00720c */ /* 0x000fc40003f64070 */
[----:B------:R-:W-:Y:S01]  /*0650*/  ISETP.GE.U32.AND P5, PT, R10, R9, PT ;  /* 0x000000090a00720c */ /* 0x000fe20003fa6070 */
[----:B------:R-:W-:Y:S01]  /*0660*/  @P2 IMAD.IADD R6, R6, 0x1, -R9 ;  /* 0x0000000106062824 */ /* 0x000fe200078e0a09 */
[----:B------:R-:W-:Y:S02]  /*0670*/  @!P4 IADD3 R12, PT, PT, R12, -R15, RZ ;  /* 0x8000000f0c0cc210 */ /* 0x000fe40007ffe0ff */
[----:B------:R-:W-:Y:S02]  /*0680*/  ISETP.GE.AND P2, PT, R16, RZ, PT ;  /* 0x000000ff1000720c */ /* 0x000fe40003f46270 */
[----:B------:R-:W-:Y:S02]  /*0690*/  ISETP.GE.U32.AND P4, PT, R6, R9, PT ;  /* 0x000000090600720c */ /* 0x000fe40003f86070 */
[-C--:B------:R-:W-:Y:S02]  /*06a0*/  @P1 IADD3 R11, PT, PT, R11, -R0.reuse, RZ ;  /* 0x800000000b0b1210 */ /* 0x080fe40007ffe0ff */
[-C--:B------:R-:W-:Y:S01]  /*06b0*/  @P0 IADD3 R19, PT, PT, R19, -R0.reuse, RZ ;  /* 0x8000000013130210 */ /* 0x080fe20007ffe0ff */
[----:B------:R-:W-:Y:S01]  /*06c0*/  @!P3 IMAD.IADD R13, R13, 0x1, -R14 ;  /* 0x000000010d0db824 */ /* 0x000fe200078e0a0e */
[----:B------:R-:W-:-:S02]  /*06d0*/  ISETP.GE.U32.AND P0, PT, R11, R0, PT ;  /* 0x000000000b00720c */ /* 0x000fc40003f06070 */
[----:B------:R-:W-:Y:S02]  /*06e0*/  ISETP.GE.U32.AND P1, PT, R19, R0, PT ;  /* 0x000000001300720c */ /* 0x000fe40003f26070 */
[-C--:B------:R-:W-:Y:S02]  /*06f0*/  @P5 IADD3 R10, PT, PT, R10, -R9.reuse, RZ ;  /* 0x800000090a0a5210 */ /* 0x080fe40007ffe0ff */
[----:B------:R-:W-:Y:S01]  /*0700*/  ISETP.GE.AND P5, PT, R17, RZ, PT ;  /* 0x000000ff1100720c */ /* 0x000fe20003fa6270 */
[----:B------:R-:W-:Y:S01]  /*0710*/  @P4 IMAD.IADD R6, R6, 0x1, -R9 ;  /* 0x0000000106064824 */ /* 0x000fe200078e0a09 */
[----:B------:R-:W-:Y:S02]  /*0720*/  ISETP.GE.U32.AND P3, PT, R10, R9, PT ;  /* 0x000000090a00720c */ /* 0x000fe40003f66070 */
[----:B------:R-:W-:Y:S02]  /*0730*/  ISETP.GT.AND P4, PT, R5, RZ, PT ;  /* 0x000000ff0500720c */ /* 0x000fe40003f84270 */
[----:B------:R-:W-:-:S02]  /*0740*/  MOV R14, R13 ;  /* 0x0000000d000e7202 */ /* 0x000fc40000000f00 */
[-C--:B------:R-:W-:Y:S02]  /*0750*/  @P0 IADD3 R11, PT, PT, R11, -R0.reuse, RZ ;  /* 0x800000000b0b0210 */ /* 0x080fe40007ffe0ff */
[-C--:B------:R-:W-:Y:S02]  /*0760*/  @P1 IADD3 R19, PT, PT, R19, -R0.reuse, RZ ;  /* 0x8000000013131210 */ /* 0x080fe40007ffe0ff */
[C---:B------:R-:W-:Y:S02]  /*0770*/  ISETP.NE.U32.AND P1, PT, R0.reuse, RZ, PT ;  /* 0x000000ff0000720c */ /* 0x040fe40003f25070 */
[----:B------:R-:W-:Y:S02]  /*0780*/  LOP3.LUT R7, RZ, R0, RZ, 0x33, !PT ;  /* 0x00000000ff077212 */ /* 0x000fe400078e33ff */
[----:B------:R-:W-:Y:S02]  /*0790*/  ISETP.NE.AND P0, PT, R0, RZ, PT ;  /* 0x000000ff0000720c */ /* 0x000fe40003f05270 */
[----:B------:R-:W-:-:S02]  /*07a0*/  @!P2 IADD3 R12, PT, PT, -R12, RZ, RZ ;  /* 0x000000ff0c0ca210 */ /* 0x000fc40007ffe1ff */
[----:B------:R-:W-:Y:S02]  /*07b0*/  ISETP.NE.AND P2, PT, R9, RZ, PT ;  /* 0x000000ff0900720c */ /* 0x000fe40003f45270 */
[----:B------:R-:W-:Y:S02]  /*07c0*/  @P3 IADD3 R10, PT, PT, R10, -R9, RZ ;  /* 0x800000090a0a3210 */ /* 0x000fe40007ffe0ff */
[----:B------:R-:W-:Y:S02]  /*07d0*/  @!P5 IADD3 R14, PT, PT, -R14, RZ, RZ ;  /* 0x000000ff0e0ed210 */ /* 0x000fe40007ffe1ff */
[C---:B------:R-:W-:Y:S02]  /*07e0*/  SEL R4, R7.reuse, R11, !P1 ;  /* 0x0000000b07047207 */ /* 0x040fe40004800000 */
[C---:B------:R-:W-:Y:S02]  /*07f0*/  SEL R13, R7.reuse, R19, !P1 ;  /* 0x00000013070d7207 */ /* 0x040fe40004800000 */
[----:B------:R-:W-:-:S02]  /*0800*/  SEL R7, R7, R12, !P0 ;  /* 0x0000000c07077207 */ /* 0x000fc40004000000 */
[C---:B------:R-:W-:Y:S02]  /*0810*/  SEL R12, R3.reuse, R6, !P6 ;  /* 0x00000006030c7207 */ /* 0x040fe40007000000 */
[C---:B------:R-:W-:Y:S02]  /*0820*/  SEL R6, R3.reuse, R10, !P6 ;  /* 0x0000000a03067207 */ /* 0x040fe40007000000 */
[----:B------:R-:W-:Y:S01]  /*0830*/  SEL R14, R3, R14, !P2 ;  /* 0x0000000e030e7207 */ /* 0x000fe20005000000 */
[----:B------:R-:W-:Y:S01]  /*0840*/  VIADD R3, R5, 0xffffffff ;  /* 0xffffffff05037836 */ /* 0x000fe20000000000 */
[----:B------:R-:W-:Y:S01]  /*0850*/  SHF.R.S32.HI R15, RZ, 0x1f, R8 ;  /* 0x0000001fff0f7819 */ /* 0x000fe20000011408 */
[----:B------:R-:W-:Y:S06]  /*0860*/  @P4 BRA `(.L_x_1930) ;  /* 0x0000000000d44947 */ /* 0x000fec0003800000 */
[----:B------:R-:W0:Y:S01]  /*0870*/  LDC.64 R8, c[0x3][0x38] ;  /* 0x00c00e00ff087b82 */ /* 0x000e220000000a00 */
[----:B------:R-:W0:Y:S01]  /*0880*/  LDCU.64 UR10, c[0x3][0x10] ;  /* 0x00c00200ff0a77ac */ /* 0x000e220008000a00 */
[----:B------:R-:W-:Y:S01]  /*0890*/  I2FP.F32.U32 R0, R6 ;  /* 0x0000000600007245 */ /* 0x000fe20000201000 */
[----:B------:R-:W-:Y:S01]  /*08a0*/  BSSY.RECONVERGENT B0, `(.L_x_1931) ;  /* 0x000001b000007945 */ /* 0x000fe20003800200 */
[----:B------:R-:W-:Y:S01]  /*08b0*/  I2FP.F32.S32 R3, R3 ;  /* 0x0000000300037245 */ /* 0x000fe20000201400 */
[----:B------:R-:W1:Y:S02]  /*08c0*/  LDCU UR8, c[0x3][0xc] ;  /* 0x00c00180ff0877ac */ /* 0x000e640008000800 */
[----:B------:R-:W-:Y:S01]  /*08d0*/  FADD R11, R0, 0.5 ;  /* 0x3f000000000b7421 */ /* 0x000fe20000000000 */
[----:B------:R-:W1:Y:S01]  /*08e0*/  LDC R10, c[0x3][0x34] ;  /* 0x00c00d00ff0a7b82 */ /* 0x000e620000000800 */
[----:B------:R-:W-:Y:S01]  /*08f0*/  I2FP.F32.U32 R0, R13 ;  /* 0x0000000d00007245 */ /* 0x000fe20000201000 */
[----:B------:R-:W-:-:S04]  /*0900*/  FADD R3, R3, 0.5 ;  /* 0x3f00000003037421 */ /* 0x000fc80000000000 */
[----:B------:R-:W-:Y:S01]  /*0910*/  FADD R0, R0, 0.5 ;  /* 0x3f00000000007421 */ /* 0x000fe20000000000 */
[----:B0-----:R-:W-:-:S03]  /*0920*/  FFMA R8, R11, UR10, -R8 ;  /* 0x0000000a0b087c23 */ /* 0x001fc60008000808 */
[----:B------:R-:W-:Y:S01]  /*0930*/  FFMA R0, R0, UR11, -R9 ;  /* 0x0000000b00007c23 */ /* 0x000fe20008000809 */
[----:B------:R-:W-:Y:S01]  /*0940*/  FMUL R8, R8, R8 ;  /* 0x0000000808087220 */ /* 0x000fe20000400000 */
[----:B-1----:R-:W-:Y:S02]  /*0950*/  FFMA R3, R3, UR8, -R10 ;  /* 0x0000000803037c23 */ /* 0x002fe4000800080a */
[----:B------:R-:W0:Y:S02]  /*0960*/  LDC R10, c[0x3][0x44] ;  /* 0x00c01100ff0a7b82 */ /* 0x000e240000000800 */
[----:B------:R-:W-:-:S04]  /*0970*/  FFMA R3, R3, R3, R8 ;  /* 0x0000000303037223 */ /* 0x000fc80000000008 */
[----:B------:R-:W-:-:S04]  /*0980*/  FFMA R0, R0, R0, R3 ;  /* 0x0000000000007223 */ /* 0x000fc80000000003 */
[----:B------:R1:W2:Y:S01]  /*0990*/  MUFU.RSQ R3, R0 ;  /* 0x0000000000037308 */ /* 0x0002a20000001400 */
[----:B------:R-:W-:-:S04]  /*09a0*/  IADD3 R8, PT, PT, R0, -0xd000000, RZ ;  /* 0xf300000000087810 */ /* 0x000fc80007ffe0ff */
[----:B------:R-:W-:Y:S02]  /*09b0*/  ISETP.GT.U32.AND P0, PT, R8, 0x727fffff, PT ;  /* 0x727fffff0800780c */ /* 0x000fe40003f04070 */
[----:B0-----:R-:W-:-:S11]  /*09c0*/  FMNMX R8, R10, 1.000000003171076851e-30, !PT ;  /* 0x0da242600a087809 */ /* 0x001fd60007800000 */
[----:B-12---:R-:W-:Y:S05]  /*09d0*/  @!P0 BRA `(.L_x_1932) ;  /* 0x00000000000c8947 */ /* 0x006fea0003800000 */
[----:B------:R-:W-:-:S07]  /*09e0*/  MOV R19, 0xa00 ;  /* 0x00000a0000137802 */ /* 0x000fce0000000f00 */
[----:B------:R-:W-:Y:S05]  /*09f0*/  CALL.REL.NOINC `($__internal_5_$__cuda_sm20_sqrt_rn_f32_slowpath) ;  /* 0x0000003800507944 */ /* 0x000fea0003c00000 */
[----:B------:R-:W-:Y:S05]  /*0a00*/  BRA `(.L_x_1933) ;  /* 0x0000000000107947 */ /* 0x000fea0003800000 */
.L_x_1932:
[----:B------:R-:W-:Y:S01]  /*0a10*/  FMUL.FTZ R9, R0, R3 ;  /* 0x0000000300097220 */ /* 0x000fe20000410000 */
[----:B------:R-:W-:-:S03]  /*0a20*/  FMUL.FTZ R3, R3, 0.5 ;  /* 0x3f00000003037820 */ /* 0x000fc60000410000 */
[----:B------:R-:W-:-:S04]  /*0a30*/  FFMA R0, -R9, R9, R0 ;  /* 0x0000000909007223 */ /* 0x000fc80000000100 */
[----:B------:R-:W-:-:S07]  /*0a40*/  FFMA R0, R0, R3, R9 ;  /* 0x0000000300007223 */ /* 0x000fce0000000009 */
.L_x_1933:
[----:B------:R-:W-:Y:S05]  /*0a50*/  BSYNC.RECONVERGENT B0 ;  /* 0x0000000000007941 */ /* 0x000fea0003800200 */
.L_x_1931:
[----:B------:R-:W0:Y:S02]  /*0a60*/  LDCU UR8, c[0x3][0x40] ;  /* 0x00c00800ff0877ac */ /* 0x000e240008000800 */
[----:B0-----:R-:W-:-:S13]  /*0a70*/  FSETP.GEU.AND P0, PT, R0, UR8, PT ;  /* 0x0000000800007c0b */ /* 0x001fda000bf0e000 */
[----:B------:R-:W-:Y:S05]  /*0a80*/  @P0 BRA `(.L_x_1934) ;  /* 0x0000000400d80947 */ /* 0x000fea0003800000 */
[----:B------:R-:W0:Y:S01]  /*0a90*/  LDC R0, c[0x3][0x28] ;  /* 0x00c00a00ff007b82 */ /* 0x000e220000000800 */
[----:B------:R-:W1:Y:S07]  /*0aa0*/  LDCU UR8, c[0x3][0x20] ;  /* 0x00c00400ff0877ac */ /* 0x000e6e0008000800 */
[----:B------:R-:W2:Y:S01]  /*0ab0*/  LDC R10, c[0x3][0x48] ;  /* 0x00c01200ff0a7b82 */ /* 0x000ea20000000800 */
[----:B0-----:R-:W-:-:S05]  /*0ac0*/  FMNMX R0, R0, 9.9999999747524270788e-07, !PT ;  /* 0x358637bd00007809 */ /* 0x001fca0007800000 */
        /* <DEDUP_REMOVED lines=10> */
[----:B------:R-:W-:-:S07]  /*0b70*/  MOV R16, 0xb90 ;  /* 0x00000b9000107802 */ /* 0x000fce0000000f00 */
[----:B------:R-:W-:Y:S05]  /*0b80*/  CALL.REL.NOINC `($__internal_6_$__cuda_sm3x_div_rn_noftz_f32_slowpath) ;  /* 0x0000003800487944 */ /* 0x000fea0003c00000 */
[----:B------:R-:W-:-:S07]  /*0b90*/  MOV R8, R0 ;  /* 0x0000000000087202 */ /* 0x000fce0000000f00 */
.L_x_1935:
[----:B------:R-:W-:Y:S01]  /*0ba0*/  FMNMX R8, R8, 1.000000003171076851e-30, !PT ;  /* 0x0da2426008087809 */ /* 0x000fe20007800000 */
[----:B------:R-:W-:Y:S06]  /*0bb0*/  BRA `(.L_x_1934) ;  /* 0x00000004008c7947 */ /* 0x000fec0003800000 */
.L_x_1930:
[----:B------:R-:W-:-:S13]  /*0bc0*/  ISETP.GT.AND P0, PT, R5, R8, PT ;  /* 0x000000080500720c */ /* 0x000fda0003f04270 */
[----:B------:R-:W-:Y:S05]  /*0bd0*/  @!P0 BRA `(.L_x_1936) ;  /* 0x0000000000d08947 */ /* 0x000fea0003800000 */
[----:B------:R-:W0:Y:S01]  /*0be0*/  LDCU.64 UR8, c[0x0][0x388] ;  /* 0x00007100ff0877ac */ /* 0x000e220008000a00 */
[----:B------:R-:W-:-:S04]  /*0bf0*/  IMAD R9, R13, R9, R6 ;  /* 0x000000090d097224 */ /* 0x000fc800078e0206 */
[----:B------:R-:W-:-:S05]  /*0c00*/  IMAD R9, R9, R8, RZ ;  /* 0x0000000809097224 */ /* 0x000fca00078e02ff */
[----:B------:R-:W-:-:S04]  /*0c10*/  IADD3 R0, P0, PT, R9, R8, RZ ;  /* 0x0000000809007210 */ /* 0x000fc80007f1e0ff */
[----:B------:R-:W-:Y:S02]  /*0c20*/  LEA.HI.X.SX32 R9, R9, R15, 0x1, P0 ;  /* 0x0000000f09097211 */ /* 0x000fe400000f0eff */
[C---:B------:R-:W-:Y:S02]  /*0c30*/  SHF.L.U32 R3, R0.reuse, 0x2, RZ ;  /* 0x0000000200037819 */ /* 0x040fe400000006ff */
[----:B------:R-:W-:Y:S02]  /*0c40*/  SHF.L.U64.HI R0, R0, 0x2, R9 ;  /* 0x0000000200007819 */ /* 0x000fe40000010209 */
[----:B0-----:R-:W-:Y:S01]  /*0c50*/  IADD3 R8, P0, PT, R3, UR8, RZ ;  /* 0x0000000803087c10 */ /* 0x001fe2000ff1e0ff */
[----:B------:R-:W-:Y:S02]  /*0c60*/  IMAD.MOV.U32 R11, RZ, RZ, 0x42fc0000 ;  /* 0x42fc0000ff0b7424 */ /* 0x000fe400078e00ff */
[----:B------:R-:W-:Y:S01]  /*0c70*/  HFMA2 R18, -RZ, RZ, 0.389892578125, 0.0002090930938720703125 ;  /* 0x363d0adaff127431 */ /* 0x000fe200000001ff */
[----:B------:R-:W0:Y:S01]  /*0c80*/  LDCU UR8, c[0x3][0x1c] ;  /* 0x00c00380ff0877ac */ /* 0x000e220008000800 */
[----:B------:R-:W-:-:S05]  /*0c90*/  IADD3.X R9, PT, PT, R0, UR9, RZ, P0, !PT ;  /* 0x0000000900097c10 */ /* 0x000fca00087fe4ff */
[----:B------:R-:W2:Y:S02]  /*0ca0*/  LDG.E R8, desc[UR4][R8.64+-0x4] ;  /* 0xfffffc0408087981 */ /* 0x000ea4000c1e1900 */
[C---:B--2---:R-:W-:Y:S01]  /*0cb0*/  FMUL R10, |R8|.reuse, 1.4426950216293334961 ;  /* 0x3fb8aa3b080a7820 */ /* 0x044fe20000400200 */
[----:B------:R-:W-:-:S04]  /*0cc0*/  FMUL R17, R8, R8 ;  /* 0x0000000808117220 */ /* 0x000fc80000400000 */
[C---:B------:R-:W-:Y:S01]  /*0cd0*/  FFMA R18, R17.reuse, R18, 0.00019836159481201320887 ;  /* 0x394fff4911127423 */ /* 0x040fe20000000012 */
[----:B------:R-:W1:Y:S03]  /*0ce0*/  FRND.TRUNC R10, R10 ;  /* 0x0000000a000a7307 */ /* 0x000e66000020d000 */
[----:B------:R-:W-:-:S04]  /*0cf0*/  FFMA R18, R17, R18, 0.0083333496004343032837 ;  /* 0x3c08889a11127423 */ /* 0x000fc80000000012 */
[----:B------:R-:W-:-:S04]  /*0d00*/  FFMA R18, R17, R18, 0.16666667163372039795 ;  /* 0x3e2aaaab11127423 */ /* 0x000fc80000000012 */
[----:B------:R-:W-:Y:S01]  /*0d10*/  FMUL R17, R17, R18 ;  /* 0x0000001211117220 */ /* 0x000fe20000400000 */
[----:B-1----:R-:W-:Y:S02]  /*0d20*/  FSETP.GT.AND P0, PT, |R10|, 126, PT ;  /* 0x42fc00000a00780b */ /* 0x002fe40003f04200 */
        /* <DEDUP_REMOVED lines=8> */
[----:B------:R-:W1:Y:S02]  /*0db0*/  MUFU.EX2 R16, R16 ;  /* 0x0000001000107308 */ /* 0x000e640000000800 */
[----:B-1----:R-:W-:-:S06]  /*0dc0*/  FMUL R11, R11, R16 ;  /* 0x000000100b0b7220 */ /* 0x002fcc0000400000 */
[----:B------:R-:W1:Y:S02]  /*0dd0*/  MUFU.RCP R10, R11 ;  /* 0x0000000b000a7308 */ /* 0x000e640000001000 */
[----:B-1----:R-:W-:-:S04]  /*0de0*/  FMUL.FTZ R10, R10, -0.125 ;  /* 0xbe0000000a0a7820 */ /* 0x002fc80000410000 */
[----:B------:R-:W-:-:S05]  /*0df0*/  FFMA R9, R11, 2, R10 ;  /* 0x400000000b097823 */ /* 0x000fca000000000a */
[--C-:B------:R-:W-:Y:S01]  /*0e00*/  LOP3.LUT R9, R9, 0x80000000, R8.reuse, 0xb8, !PT ;  /* 0x8000000009097812 */ /* 0x100fe200078eb808 */
[----:B------:R-:W-:-:S04]  /*0e10*/  @!P0 FFMA R9, R8, R17, R8 ;  /* 0x0000001108098223 */ /* 0x000fc80000000008 */
[----:B0-----:R-:W-:-:S05]  /*0e20*/  FMUL R9, R9, UR8 ;  /* 0x0000000809097c20 */ /* 0x001fca0008400000 */
[----:B------:R-:W-:-:S13]  /*0e30*/  FSETP.GEU.AND P0, PT, R9, RZ, PT ;  /* 0x000000ff0900720b */ /* 0x000fda0003f0e000 */
[----:B------:R-:W0:Y:S02]  /*0e40*/  @!P0 LDC R8, c[0x3][0x44] ;  /* 0x00c01100ff088b82 */ /* 0x000e240000000800 */
[----:B0-----:R-:W-:Y:S01]  /*0e50*/  @!P0 FMNMX R8, R8, 1.000000003171076851e-30, !PT ;  /* 0x0da2426008088809 */ /* 0x001fe20007800000 */
[----:B------:R-:W-:Y:S06]  /*0e60*/  @!P0 BRA `(.L_x_1934) ;  /* 0x0000000000e08947 */ /* 0x000fec0003800000 */
[----:B------:R-:W0:Y:S02]  /*0e70*/  LDCU.64 UR8, c[0x0][0x380] ;  /* 0x00007000ff0877ac */ /* 0x000e240008000a00 */
[----:B0-----:R-:W-:-:S04]  /*0e80*/  IADD3 R10, P0, PT, R3, UR8, RZ ;  /* 0x00000008030a7c10 */ /* 0x001fc8000ff1e0ff */
[----:B------:R-:W-:-:S05]  /*0e90*/  IADD3.X R11, PT, PT, R0, UR9, RZ, P0, !PT ;  /* 0x00000009000b7c10 */ /* 0x000fca00087fe4ff */
[----:B------:R-:W2:Y:S02]  /*0ea0*/  LDG.E R10, desc[UR4][R10.64+-0x4] ;  /* 0xfffffc040a0a7981 */ /* 0x000ea4000c1e1900 */
[----:B--2---:R-:W-:-:S05]  /*0eb0*/  FMUL R0, R10, 1.4426950216293334961 ;  /* 0x3fb8aa3b0a007820 */ /* 0x004fca0000400000 */
[----:B------:R-:W-:-:S13]  /*0ec0*/  FSETP.GEU.AND P0, PT, R0, -126, PT ;  /* 0xc2fc00000000780b */ /* 0x000fda0003f0e000 */
[----:B------:R-:W-:-:S04]  /*0ed0*/  @!P0 FMUL R0, R0, 0.5 ;  /* 0x3f00000000008820 */ /* 0x000fc80000400000 */
[----:B------:R-:W0:Y:S02]  /*0ee0*/  MUFU.EX2 R8, R0 ;  /* 0x0000000000087308 */ /* 0x000e240000000800 */
[----:B0-----:R-:W-:-:S05]  /*0ef0*/  @!P0 FMUL R8, R8, R8 ;  /* 0x0000000808088220 */ /* 0x001fca0000400000 */
[----:B------:R-:W-:Y:S01]  /*0f00*/  FMNMX R8, R8, 1.000000003171076851e-30, !PT ;  /* 0x0da2426008087809 */ /* 0x000fe20007800000 */
[----:B------:R-:W-:Y:S06]  /*0f10*/  BRA `(.L_x_1934) ;  /* 0x0000000000b47947 */ /* 0x000fec0003800000 */
.L_x_1936:
[----:B------:R-:W0:Y:S01]  /*0f20*/  LDC.64 R10, c[0x0][0x380] ;  /* 0x0000e000ff0a7b82 */ /* 0x000e220000000a00 */
[----:B------:R-:W-:-:S04]  /*0f30*/  IMAD R9, R13, R9, R6 ;  /* 0x000000090d097224 */ /* 0x000fc800078e0206 */
[----:B------:R-:W-:-:S04]  /*0f40*/  IMAD R3, R9, R8, R3 ;  /* 0x0000000809037224 */ /* 0x000fc800078e0203 */
[----:B0-----:R-:W-:-:S06]  /*0f50*/  IMAD.WIDE.U32 R10, R3, 0x4, R10 ;  /* 0x00000004030a7825 */ /* 0x001fcc00078e000a */
[----:B------:R-:W2:Y:S01]  /*0f60*/  LDG.E R10, desc[UR4][R10.64] ;  /* 0x000000040a0a7981 */ /* 0x000ea2000c1e1900 */
[----:B------:R-:W-:-:S04]  /*0f70*/  IADD3 R16, P0, PT, R3, UR6, RZ ;  /* 0x0000000603107c10 */ /* 0x000fc8000ff1e0ff */
[----:B------:R-:W-:-:S05]  /*0f80*/  IADD3.X R17, PT, PT, RZ, UR7, RZ, P0, !PT ;  /* 0x00000007ff117c10 */ /* 0x000fca00087fe4ff */
[----:B------:R-:W3:Y:S01]  /*0f90*/  LDG.E.U8 R16, desc[UR4][R16.64] ;  /* 0x0000000410107981 */ /* 0x000ee2000c1e1100 */
[----:B--2---:R-:W-:-:S05]  /*0fa0*/  FMUL R0, R10, 1.4426950216293334961 ;  /* 0x3fb8aa3b0a007820 */ /* 0x004fca0000400000 */
[----:B------:R-:W-:Y:S02]  /*0fb0*/  FSETP.GEU.AND P0, PT, R0, -126, PT ;  /* 0xc2fc00000000780b */ /* 0x000fe40003f0e000 */
[----:B---3--:R-:W-:-:S11]  /*0fc0*/  ISETP.NE.AND P1, PT, R16, RZ, PT ;  /* 0x000000ff1000720c */ /* 0x008fd60003f25270 */
[----:B------:R-:W-:-:S04]  /*0fd0*/  @!P0 FMUL R0, R0, 0.5 ;  /* 0x3f00000000008820 */ /* 0x000fc80000400000 */
[----:B------:R-:W0:Y:S02]  /*0fe0*/  MUFU.EX2 R8, R0 ;  /* 0x0000000000087308 */ /* 0x000e240000000800 */
[----:B0-----:R-:W-:Y:S01]  /*0ff0*/  @!P0 FMUL R8, R8, R8 ;  /* 0x0000000808088220 */ /* 0x001fe20000400000 */
[----:B------:R-:W-:Y:S06]  /*1000*/  @!P1 BRA `(.L_x_1934) ;  /* 0x0000000000789947 */ /* 0x000fec0003800000 */
[----:B------:R-:W0:Y:S01]  /*1010*/  LDCU.64 UR8, c[0x0][0x3a0] ;  /* 0x00007400ff0877ac */ /* 0x000e220008000a00 */
[----:B------:R-:W1:Y:S01]  /*1020*/  LDC R0, c[0x3][0x28] ;  /* 0x00c00a00ff007b82 */ /* 0x000e620000000800 */
[C---:B0-----:R-:W-:Y:S01]  /*1030*/  LEA R8, P0, R3.reuse, UR8, 0x2 ;  /* 0x0000000803087c11 */ /* 0x041fe2000f8010ff */
[----:B------:R-:W0:Y:S03]  /*1040*/  LDCU UR8, c[0x3][0x20] ;  /* 0x00c00400ff0877ac */ /* 0x000e260008000800 */
[----:B------:R-:W-:-:S05]  /*1050*/  LEA.HI.X R9, R3, UR9, RZ, 0x2, P0 ;  /* 0x0000000903097c11 */ /* 0x000fca00080f14ff */
[----:B------:R-:W2:Y:S01]  /*1060*/  LDG.E R8, desc[UR4][R8.64] ;  /* 0x0000000408087981 */ /* 0x000ea2000c1e1900 */
[----:B-1----:R-:W-:Y:S01]  /*1070*/  FMNMX R10, R0, 9.9999999747524270788e-07, !PT ;  /* 0x358637bd000a7809 */ /* 0x002fe20007800000 */
[----:B------:R-:W-:Y:S04]  /*1080*/  BSSY.RECONVERGENT B3, `(.L_x_1937) ;  /* 0x0000015000037945 */ /* 0x000fe80003800200 */
[----:B0-----:R-:W-:-:S04]  /*1090*/  FMUL R10, R10, UR8 ;  /* 0x000000080a0a7c20 */ /* 0x001fc80008400000 */
[----:B------:R-:W0:Y:S01]  /*10a0*/  MUFU.RCP R11, R10 ;  /* 0x0000000a000b7308 */ /* 0x000e220000001000 */
[----:B--2---:R-:W-:Y:S01]  /*10b0*/  FMUL R3, R8, 1.4426950216293334961 ;  /* 0x3fb8aa3b08037820 */ /* 0x004fe20000400000 */
[----:B0-----:R-:W-:-:S04]  /*10c0*/  FFMA R8, -R10, R11, 1 ;  /* 0x3f8000000a087423 */ /* 0x001fc8000000010b */
[----:B------:R-:W-:-:S13]  /*10d0*/  FSETP.GEU.AND P0, PT, R3, -126, PT ;  /* 0xc2fc00000300780b */ /* 0x000fda0003f0e000 */
[----:B------:R-:W-:-:S04]  /*10e0*/  @!P0 FMUL R3, R3, 0.5 ;  /* 0x3f00000003038820 */ /* 0x000fc80000400000 */
[----:B------:R-:W0:Y:S02]  /*10f0*/  MUFU.EX2 R0, R3 ;  /* 0x0000000300007308 */ /* 0x000e240000000800 */
[----:B0-----:R-:W-:-:S05]  /*1100*/  @!P0 FMUL R0, R0, R0 ;  /* 0x0000000000008220 */ /* 0x001fca0000400000 */
[----:B------:R-:W-:Y:S01]  /*1110*/  FMNMX R9, R0, 1.000000003171076851e-30, !PT ;  /* 0x0da2426000097809 */ /* 0x000fe20007800000 */
[----:B------:R-:W-:-:S03]  /*1120*/  FFMA R0, R11, R8, R11 ;  /* 0x000000080b007223 */ /* 0x000fc6000000000b */
[----:B------:R-:W0:Y:S01]  /*1130*/  FCHK P0, R9, R10 ;  /* 0x0000000a09007302 */ /* 0x000e220000000000 */
[----:B------:R-:W-:-:S04]  /*1140*/  FFMA R8, R0, R9, RZ ;  /* 0x0000000900087223 */ /* 0x000fc800000000ff */
[----:B------:R-:W-:-:S04]  /*1150*/  FFMA R11, -R10, R8, R9 ;  /* 0x000000080a0b7223 */ /* 0x000fc80000000109 */
[----:B------:R-:W-:Y:S01]  /*1160*/  FFMA R8, R0, R11, R8 ;  /* 0x0000000b00087223 */ /* 0x000fe20000000008 */
[----:B0-----:R-:W-:Y:S06]  /*1170*/  @!P0 BRA `(.L_x_1938) ;  /* 0x0000000000148947 */ /* 0x001fec0003800000 */
[----:B------:R-:W-:Y:S01]  /*1180*/  IMAD.MOV.U32 R0, RZ, RZ, R9 ;  /* 0x000000ffff007224 */ /* 0x000fe200078e0009 */
[----:B------:R-:W-:Y:S02]  /*1190*/  MOV R3, R10 ;  /* 0x0000000a00037202 */ /* 0x000fe40000000f00 */
[----:B------:R-:W-:-:S07]  /*11a0*/  MOV R16, 0x11c0 ;  /* 0x000011c000107802 */ /* 0x000fce0000000f00 */
[----:B------:R-:W-:Y:S05]  /*11b0*/  CALL.REL.NOINC `($__internal_6_$__cuda_sm3x_div_rn_noftz_f32_slowpath) ;  /* 0x0000003000bc7944 */ /* 0x000fea0003c00000 */
[----:B------:R-:W-:-:S07]  /*11c0*/  MOV R8, R0 ;  /* 0x0000000000087202 */ /* 0x000fce0000000f00 */
.L_x_1938:
[----:B------:R-:W-:Y:S05]  /*11d0*/  BSYNC.RECONVERGENT B3 ;  /* 0x0000000000037941 */ /* 0x000fea0003800200 */
.L_x_1937:
[----:B------:R-:W-:-:S07]  /*11e0*/  FMNMX R8, R8, 1.000000003171076851e-30, !PT ;  /* 0x0da2426008087809 */ /* 0x000fce0007800000 */
.L_x_1934:
[----:B------:R-:W-:Y:S05]  /*11f0*/  BSYNC.RECONVERGENT B2 ;  /* 0x0000000000027941 */ /* 0x000fea0003800200 */
.L_x_1929:
[----:B------:R-:W-:Y:S01]  /*1200*/  ISETP.GT.AND P0, PT, R5, -0x2, PT ;  /* 0xfffffffe0500780c */ /* 0x000fe20003f04270 */
[----:B------:R-:W-:-:S12]  /*1210*/  BSSY.RECONVERGENT B2, `(.L_x_1939) ;  /* 0x00000a0000027945 */ /* 0x000fd80003800200 */
[----:B------:R-:W-:Y:S05]  /*1220*/  @P0 BRA `(.L_x_1940) ;  /* 0x0000000000d80947 */ /* 0x000fea0003800000 */
[----:B------:R-:W0:Y:S01]  /*1230*/  LDC.64 R10, c[0x3][0x38] ;  /* 0x00c00e00ff0a7b82 */ /* 0x000e220000000a00 */
[----:B------:R-:W0:Y:S01]  /*1240*/  LDCU.64 UR8, c[0x3][0x10] ;  /* 0x00c00200ff0877ac */ /* 0x000e220008000a00 */
[----:B------:R-:W-:Y:S01]  /*1250*/  IADD3 R0, PT, PT, R5, 0x1, RZ ;  /* 0x0000000105007810 */ /* 0x000fe20007ffe0ff */
[----:B------:R-:W-:Y:S01]  /*1260*/  BSSY.RECONVERGENT B0, `(.L_x_1941) ;  /* 0x000001c000007945 */ /* 0x000fe20003800200 */
[----:B------:R-:W-:Y:S01]  /*1270*/  I2FP.F32.U32 R3, R6 ;  /* 0x0000000600037245 */ /* 0x000fe20000201000 */
[----:B------:R-:W1:Y:S01]  /*1280*/  LDCU UR6, c[0x3][0xc] ;  /* 0x00c00180ff0677ac */ /* 0x000e620008000800 */
[----:B------:R-:W-:Y:S02]  /*1290*/  I2FP.F32.S32 R0, R0 ;  /* 0x0000000000007245 */ /* 0x000fe40000201400 */
[----:B------:R-:W1:Y:S01]  /*12a0*/  LDC R9, c[0x3][0x34] ;  /* 0x00c00d00ff097b82 */ /* 0x000e620000000800 */
[----:B------:R-:W-:Y:S01]  /*12b0*/  FADD R3, R3, 0.5 ;  /* 0x3f00000003037421 */ /* 0x000fe20000000000 */
[----:B------:R-:W-:Y:S01]  /*12c0*/  I2FP.F32.U32 R15, R13 ;  /* 0x0000000d000f7245 */ /* 0x000fe20000201000 */
[----:B------:R-:W-:-:S02]  /*12d0*/  FADD R0, R0, 0.5 ;  /* 0x3f00000000007421 */ /* 0x000fc40000000000 */
[----:B0-----:R-:W-:Y:S02]  /*12e0*/  FFMA R3, R3, UR8, -R10 ;  /* 0x0000000803037c23 */ /* 0x001fe4000800080a */
[----:B------:R-:W-:Y:S02]  /*12f0*/  FADD R10, R15, 0.5 ;  /* 0x3f0000000f0a7421 */ /* 0x000fe40000000000 */
[----:B------:R-:W-:Y:S02]  /*1300*/  FMUL R3, R3, R3 ;  /* 0x0000000303037220 */ /* 0x000fe40000400000 */
[----:B------:R-:W-:Y:S01]  /*1310*/  FFMA R11, R10, UR9, -R11 ;  /* 0x000000090a0b7c23 */ /* 0x000fe2000800080b */
[----:B-1----:R-:W-:Y:S02]  /*1320*/  FFMA R0, R0, UR6, -R9 ;  /* 0x0000000600007c23 */ /* 0x002fe40008000809 */
[----:B------:R-:W0:Y:S02]  /*1330*/  LDC R9, c[0x3][0x44] ;  /* 0x00c01100ff097b82 */ /* 0x000e240000000800 */
[----:B------:R-:W-:-:S04]  /*1340*/  FFMA R0, R0, R0, R3 ;  /* 0x0000000000007223 */ /* 0x000fc80000000003 */
[----:B------:R-:W-:-:S04]  /*1350*/  FFMA R0, R11, R11, R0 ;  /* 0x0000000b0b007223 */ /* 0x000fc80000000000 */
[----:B------:R-:W-:Y:S01]  /*1360*/  VIADD R10, R0, 0xf3000000 ;  /* 0xf3000000000a7836 */ /* 0x000fe20000000000 */
[----:B------:R1:W2:Y:S04]  /*1370*/  MUFU.RSQ R3, R0 ;  /* 0x0000000000037308 */ /* 0x0002a80000001400 */
[----:B------:R-:W-:Y:S02]  /*1380*/  ISETP.GT.U32.AND P0, PT, R10, 0x727fffff, PT ;  /* 0x727fffff0a00780c */ /* 0x000fe40003f04070 */
[----:B0-----:R-:W-:-:S11]  /*1390*/  FMNMX R9, R9, 1.000000003171076851e-30, !PT ;  /* 0x0da2426009097809 */ /* 0x001fd60007800000 */
[----:B-12---:R-:W-:Y:S05]  /*13a0*/  @!P0 BRA `(.L_x_1942) ;  /* 0x00000000000c8947 */ /* 0x006fea0003800000 */
[----:B------:R-:W-:-:S07]  /*13b0*/  MOV R19, 0x13d0 ;  /* 0x000013d000137802 */ /* 0x000fce0000000f00 */
[----:B------:R-:W-:Y:S05]  /*13c0*/  CALL.REL.NOINC `($__internal_5_$__cuda_sm20_sqrt_rn_f32_slowpath) ;  /* 0x0000002c00dc7944 */ /* 0x000fea0003c00000 */
[----:B------:R-:W-:Y:S05]  /*13d0*/  BRA `(.L_x_1943) ;  /* 0x0000000000107947 */ /* 0x000fea0003800000 */
.L_x_1942:
[----:B------:R-:W-:Y:S01]  /*13e0*/  FMUL.FTZ R11, R0, R3 ;  /* 0x00000003000b7220 */ /* 0x000fe20000410000 */
[----:B------:R-:W-:-:S03]  /*13f0*/  FMUL.FTZ R3, R3, 0.5 ;  /* 0x3f00000003037820 */ /* 0x000fc60000410000 */
[----:B------:R-:W-:-:S04]  /*1400*/  FFMA R0, -R11, R11, R0 ;  /* 0x0000000b0b007223 */ /* 0x000fc80000000100 */
[----:B------:R-:W-:-:S07]  /*1410*/  FFMA R0, R0, R3, R11 ;  /* 0x0000000300007223 */ /* 0x000fce000000000b */
.L_x_1943:
[----:B------:R-:W-:Y:S05]  /*1420*/  BSYNC.RECONVERGENT B0 ;  /* 0x0000000000007941 */ /* 0x000fea0003800200 */
.L_x_1941:
[----:B------:R-:W0:Y:S02]  /*1430*/  LDCU UR6, c[0x3][0x40] ;  /* 0x00c00800ff0677ac */ /* 0x000e240008000800 */
[----:B0-----:R-:W-:-:S13]  /*1440*/  FSETP.GEU.AND P0, PT, R0, UR6, PT ;  /* 0x0000000600007c0b */ /* 0x001fda000bf0e000 */
[----:B------:R-:W-:Y:S05]  /*1450*/  @P0 BRA `(.L_x_1944) ;  /* 0x0000000400ec0947 */ /* 0x000fea0003800000 */
[----:B------:R-:W0:Y:S01]  /*1460*/  LDC R0, c[0x3][0x28] ;  /* 0x00c00a00ff007b82 */ /* 0x000e220000000800 */
[----:B------:R-:W1:Y:S01]  /*1470*/  LDCU UR6, c[0x3][0x20] ;  /* 0x00c00400ff0677ac */ /* 0x000e620008000800 */
[----:B0-----:R-:W-:-:S06]  /*1480*/  FMNMX R3, R0, 9.9999999747524270788e-07, !PT ;  /* 0x358637bd00037809 */ /* 0x001fcc0007800000 */
[----:B------:R-:W0:Y:S01]  /*1490*/  LDC R0, c[0x3][0x48] ;  /* 0x00c01200ff007b82 */ /* 0x000e220000000800 */
[----:B-1----:R-:W-:-:S04]  /*14a0*/  FMUL R3, R3, UR6 ;  /* 0x0000000603037c20 */ /* 0x002fc80008400000 */
[----:B------:R-:W1:Y:S01]  /*14b0*/  MUFU.RCP R10, R3 ;  /* 0x00000003000a7308 */ /* 0x000e620000001000 */
[----:B0-----:R-:W-:Y:S01]  /*14c0*/  FMNMX R0, R0, 1.000000003171076851e-30, !PT ;  /* 0x0da2426000007809 */ /* 0x001fe20007800000 */
[----:B-1----:R-:W-:-:S06]  /*14d0*/  FFMA R9, -R3, R10, 1 ;  /* 0x3f80000003097423 */ /* 0x002fcc000000010a */
[----:B------:R-:W0:Y:S01]  /*14e0*/  FCHK P0, R0, R3 ;  /* 0x0000000300007302 */ /* 0x000e220000000000 */
[----:B------:R-:W-:-:S04]  /*14f0*/  FFMA R9, R10, R9, R10 ;  /* 0x000000090a097223 */ /* 0x000fc8000000000a */
[----:B------:R-:W-:-:S04]  /*1500*/  FFMA R10, R0, R9, RZ ;  /* 0x00000009000a7223 */ /* 0x000fc800000000ff */
[----:B------:R-:W-:-:S04]  /*1510*/  FFMA R11, -R3, R10, R0 ;  /* 0x0000000a030b7223 */ /* 0x000fc80000000100 */
[----:B------:R-:W-:Y:S01]  /*1520*/  FFMA R9, R9, R11, R10 ;  /* 0x0000000b09097223 */ /* 0x000fe2000000000a */
[----:B0-----:R-:W-:Y:S06]  /*1530*/  @!P0 BRA `(.L_x_1945) ;  /* 0x00000000000c8947 */ /* 0x001fec0003800000 */
[----:B------:R-:W-:-:S07]  /*1540*/  MOV R16, 0x1560 ;  /* 0x0000156000107802 */ /* 0x000fce0000000f00 */
[----:B------:R-:W-:Y:S05]  /*1550*/  CALL.REL.NOINC `($__internal_6_$__cuda_sm3x_div_rn_noftz_f32_slowpath) ;  /* 0x0000002c00d47944 */ /* 0x000fea0003c00000 */
[----:B------:R-:W-:-:S07]  /*1560*/  MOV R9, R0 ;  /* 0x0000000000097202 */ /* 0x000fce0000000f00 */
.L_x_1945:
[----:B------:R-:W-:Y:S01]  /*1570*/  FMNMX R9, R9, 1.000000003171076851e-30, !PT ;  /* 0x0da2426009097809 */ /* 0x000fe20007800000 */
[----:B------:R-:W-:Y:S06]  /*1580*/  BRA `(.L_x_1944) ;  /* 0x0000000400a07947 */ /* 0x000fec0003800000 */
.L_x_1940:
[----:B------:R-:W0:Y:S01]  /*1590*/  LDC R3, c[0x3][RZ] ;  /* 0x00c00000ff037b82 */ /* 0x000e220000000800 */
[----:B------:R-:W-:-:S04]  /*15a0*/  IADD3 R0, PT, PT, R5, 0x1, RZ ;  /* 0x0000000105007810 */ /* 0x000fc80007ffe0ff */
[----:B0-----:R-:W-:-:S13]  /*15b0*/  ISETP.GE.AND P0, PT, R0, R3, PT ;  /* 0x000000030000720c */ /* 0x001fda0003f06270 */
[----:B------:R-:W-:Y:S05]  /*15c0*/  @!P0 BRA `(.L_x_1946) ;  /* 0x0000000000d48947 */ /* 0x000fea0003800000 */
[----:B------:R-:W0:Y:S01]  /*15d0*/  LDCU UR6, c[0x3][0x4] ;  /* 0x00c00080ff0677ac */ /* 0x000e220008000800 */
[----:B------:R-:W1:Y:S01]  /*15e0*/  LDCU.64 UR8, c[0x0][0x388] ;  /* 0x00007100ff0877ac */ /* 0x000e620008000a00 */
[----:B0-----:R-:W-:Y:S01]  /*15f0*/  IMAD R0, R13, UR6, R6 ;  /* 0x000000060d007c24 */ /* 0x001fe2000f8e0206 */
[----:B------:R-:W0:Y:S03]  /*1600*/  LDCU UR6, c[0x3][0x1c] ;  /* 0x00c00380ff0677ac */ /* 0x000e260008000800 */
[----:B------:R-:W-:-:S05]  /*1610*/  IMAD R0, R0, R3, RZ ;  /* 0x0000000300007224 */ /* 0x000fca00078e02ff */
[----:B------:R-:W-:-:S04]  /*1620*/  IADD3 R9, P0, PT, R0, R3, RZ ;  /* 0x0000000300097210 */ /* 0x000fc80007f1e0ff */
[----:B------:R-:W-:Y:S02]  /*1630*/  LEA.HI.X.SX32 R0, R0, R15, 0x1, P0 ;  /* 0x0000000f00007211 */ /* 0x000fe400000f0eff */
[C---:B------:R-:W-:Y:S02]  /*1640*/  SHF.L.U32 R3, R9.reuse, 0x2, RZ ;  /* 0x0000000209037819 */ /* 0x040fe400000006ff */
[----:B------:R-:W-:Y:S02]  /*1650*/  SHF.L.U64.HI R0, R9, 0x2, R0 ;  /* 0x0000000209007819 */ /* 0x000fe40000010200 */
[----:B-1----:R-:W-:-:S04]  /*1660*/  IADD3 R10, P0, PT, R3, UR8, RZ ;  /* 0x00000008030a7c10 */ /* 0x002fc8000ff1e0ff */
[----:B------:R-:W-:-:S05]  /*1670*/  IADD3.X R11, PT, PT, R0, UR9, RZ, P0, !PT ;  /* 0x00000009000b7c10 */ /* 0x000fca00087fe4ff */
[----:B------:R1:W2:Y:S01]  /*1680*/  LDG.E R9, desc[UR4][R10.64+-0x4] ;  /* 0xfffffc040a097981 */ /* 0x0002a2000c1e1900 */
[----:B------:R-:W-:Y:S02]  /*1690*/  IMAD.MOV.U32 R16, RZ, RZ, 0x42fc0000 ;  /* 0x42fc0000ff107424 */ /* 0x000fe400078e00ff */
[----:B-1----:R-:W-:Y:S02]  /*16a0*/  HFMA2 R10, -RZ, RZ, 0.389892578125, 0.0002090930938720703125 ;  /* 0x363d0adaff0a7431 */ /* 0x002fe400000001ff */
[----:B--2---:R-:W-:-:S06]  /*16b0*/  FMUL R15, |R9|, 1.4426950216293334961 ;  /* 0x3fb8aa3b090f7820 */ /* 0x004fcc0000400200 */
[----:B------:R-:W1:Y:S02]  /*16c0*/  FRND.TRUNC R15, R15 ;  /* 0x0000000f000f7307 */ /* 0x000e64000020d000 */
[----:B-1----:R-:W-:Y:S02]  /*16d0*/  FSETP.GT.AND P0, PT, |R15|, 126, PT ;  /* 0x42fc00000f00780b */ /* 0x002fe40003f04200 */
[----:B------:R-:W-:-:S04]  /*16e0*/  LOP3.LUT R16, R16, 0x80000000, R15, 0xb8, !PT ;  /* 0x8000000010107812 */ /* 0x000fc800078eb80f */
[----:B------:R-:W-:Y:S01]  /*16f0*/  FSEL R16, R16, R15, P0 ;  /* 0x0000000f10107208 */ /* 0x000fe20000000000 */
[C---:B------:R-:W-:Y:S01]  /*1700*/  FMUL R15, R9.reuse, R9 ;  /* 0x00000009090f7220 */ /* 0x040fe20000400000 */
[----:B------:R-:W-:-:S03]  /*1710*/  FSETP.GE.AND P0, PT, |R9|, 1, PT ;  /* 0x3f8000000900780b */ /* 0x000fc60003f06200 */
[----:B------:R-:W-:Y:S01]  /*1720*/  FFMA R17, R16, -0.69314718246459960938, |R9| ;  /* 0xbf31721810117823 */ /* 0x000fe20000000409 */
[----:B------:R-:W-:-:S03]  /*1730*/  FFMA R10, R15, R10, 0.00019836159481201320887 ;  /* 0x394fff490f0a7423 */ /* 0x000fc6000000000a */
[C---:B------:R-:W-:Y:S01]  /*1740*/  FFMA R17, R16.reuse, 1.9046542121259335545e-09, R17 ;  /* 0x3102e30810117823 */ /* 0x040fe20000000011 */
[----:B------:R-:W-:Y:S01]  /*1750*/  FADD R16, R16, 12583037 ;  /* 0x4b40007d10107421 */ /* 0x000fe20000000000 */
[----:B------:R-:W-:Y:S02]  /*1760*/  FFMA R18, R15, R10, 0.0083333496004343032837 ;  /* 0x3c08889a0f127423 */ /* 0x000fe4000000000a */
[----:B------:R-:W-:Y:S02]  /*1770*/  FMUL R17, R17, 1.4426950216293334961 ;  /* 0x3fb8aa3b11117820 */ /* 0x000fe40000400000 */
[----:B------:R-:W-:Y:S01]  /*1780*/  SHF.L.U32 R16, R16, 0x17, RZ ;  /* 0x0000001710107819 */ /* 0x000fe200000006ff */
[----:B------:R-:W-:-:S03]  /*1790*/  FFMA R18, R15, R18, 0.16666667163372039795 ;  /* 0x3e2aaaab0f127423 */ /* 0x000fc60000000012 */
[----:B------:R-:W1:Y:S01]  /*17a0*/  MUFU.EX2 R17, R17 ;  /* 0x0000001100117308 */ /* 0x000e620000000800 */
[----:B------:R-:W-:Y:S01]  /*17b0*/  FMUL R18, R15, R18 ;  /* 0x000000120f127220 */ /* 0x000fe20000400000 */
        /* <DEDUP_REMOVED lines=22> */
.L_x_1946:
[----:B------:R-:W0:Y:S01]  /*1920*/  LDCU UR6, c[0x3][0x4] ;  /* 0x00c00080ff0677ac */ /* 0x000e220008000800 */
[----:B------:R-:W1:Y:S01]  /*1930*/  LDC.64 R10, c[0x0][0x380] ;  /* 0x0000e000ff0a7b82 */ /* 0x000e620000000a00 */
[----:B0-----:R-:W-:Y:S01]  /*1940*/  IMAD R0, R13, UR6, R6 ;  /* 0x000000060d007c24 */ /* 0x001fe2000f8e0206 */
[----:B------:R-:W0:Y:S03]  /*1950*/  LDCU.64 UR6, c[0x0][0x3b0] ;  /* 0x00007600ff0677ac */ /* 0x000e260008000a00 */
[----:B------:R-:W-:-:S05]  /*1960*/  IMAD R0, R0, R3, R5 ;  /* 0x0000000300007224 */ /* 0x000fca00078e0205 */
[----:B------:R-:W-:-:S05]  /*1970*/  IADD3 R3, PT, PT, R0, 0x1, RZ ;  /* 0x0000000100037810 */ /* 0x000fca0007ffe0ff */
[----:B-1----:R-:W-:-:S06]  /*1980*/  IMAD.WIDE.U32 R10, R3, 0x4, R10 ;  /* 0x00000004030a7825 */ /* 0x002fcc00078e000a */
[----:B------:R-:W2:Y:S01]  /*1990*/  LDG.E R10, desc[UR4][R10.64] ;  /* 0x000000040a0a7981 */ /* 0x000ea2000c1e1900 */
[----:B0-----:R-:W-:-:S05]  /*19a0*/  IADD3 R16, P0, PT, R3, UR6, RZ ;  /* 0x0000000603107c10 */ /* 0x001fca000ff1e0ff */
[----:B------:R-:W-:-:S05]  /*19b0*/  IMAD.X R17, RZ, RZ, UR7, P0 ;  /* 0x00000007ff117e24 */ /* 0x000fca00080e06ff */
        /* <DEDUP_REMOVED lines=31> */
[----:B------:R-:W-:Y:S02]  /*1bb0*/  MOV R3, R16 ;  /* 0x0000001000037202 */ /* 0x000fe40000000f00 */
[----:B------:R-:W-:Y:S02]  /*1bc0*/  MOV R0, R9 ;  /* 0x0000000900007202 */ /* 0x000fe40000000f00 */
[----:B------:R-:W-:-:S07]  /*1bd0*/  MOV R16, 0x1bf0 ;  /* 0x00001bf000107802 */ /* 0x000fce0000000f00 */
[----:B------:R-:W-:Y:S05]  /*1be0*/  CALL.REL.NOINC `($__internal_6_$__cuda_sm3x_div_rn_noftz_f32_slowpath) ;  /* 0x0000002800307944 */ /* 0x000fea0003c00000 */
.L_x_1948:
[----:B------:R-:W-:Y:S05]  /*1bf0*/  BSYNC.RECONVERGENT B3 ;  /* 0x0000000000037941 */ /* 0x000fea0003800200 */
.L_x_1947:
[----:B------:R-:W-:-:S07]  /*1c00*/  FMNMX R9, R0, 1.000000003171076851e-30, !PT ;  /* 0x0da2426000097809 */ /* 0x000fce0007800000 */
.L_x_1944:
[----:B------:R-:W-:Y:S05]  /*1c10*/  BSYNC.RECONVERGENT B2 ;  /* 0x0000000000027941 */ /* 0x000fea0003800200 */
.L_x_1939:
[----:B------:R-:W0:Y:S01]  /*1c20*/  LDC R0, c[0x3][0x4] ;  /* 0x00c00100ff007b82 */ /* 0x000e220000000800 */
[----:B------:R-:W-:Y:S01]  /*1c30*/  SHF.R.S32.HI R3, RZ, 0x1f, R14 ;  /* 0x0000001fff037819 */ /* 0x000fe2000001140e */
[----:B------:R-:W-:Y:S01]  /*1c40*/  BSSY.RECONVERGENT B2, `(.L_x_1949) ;  /* 0x00000a9000027945 */ /* 0x000fe20003800200 */
[-C--:B0-----:R-:W-:Y:S02]  /*1c50*/  IABS R15, R0.reuse ;  /* 0x00000000000f7213 */ /* 0x081fe40000000000 */
[----:B------:R-:W-:Y:S02]  /*1c60*/  LOP3.LUT R3, R3, R0, RZ, 0xc0, !PT ;  /* 0x0000000003037212 */ /* 0x000fe400078ec0ff */
[----:B------:R-:W0:Y:S01]  /*1c70*/  I2F.RP R16, R15 ;  /* 0x0000000f00107306 */ /* 0x000e220000209400 */
[----:B------:R-:W-:Y:S02]  /*1c80*/  ISETP.NE.AND P2, PT, R0, RZ, PT ;  /* 0x000000ff0000720c */ /* 0x000fe40003f45270 */
[----:B------:R-:W-:-:S04]  /*1c90*/  IADD3 R3, PT, PT, R14, R3, RZ ;  /* 0x000000030e037210 */ /* 0x000fc80007ffe0ff */
[----:B------:R-:W-:Y:S01]  /*1ca0*/  ISETP.GE.AND P1, PT, R3, RZ, PT ;  /* 0x000000ff0300720c */ /* 0x000fe20003f26270 */
[----:B0-----:R-:W0:Y:S02]  /*1cb0*/  MUFU.RCP R16, R16 ;  /* 0x0000001000107308 */ /* 0x001e240000001000 */
[----:B0-----:R-:W-:-:S06]  /*1cc0*/  IADD3 R10, PT, PT, R16, 0xffffffe, RZ ;  /* 0x0ffffffe100a7810 */ /* 0x001fcc0007ffe0ff */
[----:B------:R0:W1:Y:S02]  /*1cd0*/  F2I.FTZ.U32.TRUNC.NTZ R11, R10 ;  /* 0x0000000a000b7305 */ /* 0x000064000021f000 */
[----:B0-----:R-:W-:Y:S02]  /*1ce0*/  HFMA2 R10, -RZ, RZ, 0, 0 ;  /* 0x00000000ff0a7431 */ /* 0x001fe400000001ff */
[----:B-1----:R-:W-:-:S04]  /*1cf0*/  IMAD.MOV R18, RZ, RZ, -R11 ;  /* 0x000000ffff127224 */ /* 0x002fc800078e0a0b */
[----:B------:R-:W-:Y:S01]  /*1d00*/  IMAD R17, R18, R15, RZ ;  /* 0x0000000f12117224 */ /* 0x000fe200078e02ff */
[----:B------:R-:W-:-:S03]  /*1d10*/  IABS R18, R3 ;  /* 0x0000000300127213 */ /* 0x000fc60000000000 */
[----:B------:R-:W-:Y:S01]  /*1d20*/  IMAD.HI.U32 R14, R11, R17, R10 ;  /* 0x000000110b0e7227 */ /* 0x000fe200078e000a */
[----:B------:R-:W-:-:S05]  /*1d30*/  MOV R11, R18 ;  /* 0x00000012000b7202 */ /* 0x000fca0000000f00 */
[----:B------:R-:W-:-:S04]  /*1d40*/  IMAD.HI.U32 R10, R14, R11, RZ ;  /* 0x0000000b0e0a7227 */ /* 0x000fc800078e00ff */
[----:B------:R-:W-:-:S04]  /*1d50*/  IMAD.MOV R10, RZ, RZ, -R10 ;  /* 0x000000ffff0a7224 */ /* 0x000fc800078e0a0a */
[----:B------:R-:W-:-:S05]  /*1d60*/  IMAD R10, R15, R10, R11 ;  /* 0x0000000a0f0a7224 */ /* 0x000fca00078e020b */
[----:B------:R-:W-:-:S13]  /*1d70*/  ISETP.GT.U32.AND P0, PT, R15, R10, PT ;  /* 0x0000000a0f00720c */ /* 0x000fda0003f04070 */
[----:B------:R-:W-:-:S04]  /*1d80*/  @!P0 IADD3 R10, PT, PT, R10, -R15, RZ ;  /* 0x8000000f0a0a8210 */ /* 0x000fc80007ffe0ff */
[----:B------:R-:W-:-:S13]  /*1d90*/  ISETP.GT.U32.AND P0, PT, R15, R10, PT ;  /* 0x0000000a0f00720c */ /* 0x000fda0003f04070 */
[----:B------:R-:W-:Y:S02]  /*1da0*/  @!P0 IADD3 R10, PT, PT, R10, -R15, RZ ;  /* 0x8000000f0a0a8210 */ /* 0x000fe40007ffe0ff */
[----:B------:R-:W-:Y:S02]  /*1db0*/  ISETP.GT.AND P0, PT, R5, -0x1, PT ;  /* 0xffffffff0500780c */ /* 0x000fe40003f04270 */
[----:B------:R-:W-:Y:S02]  /*1dc0*/  @!P1 IADD3 R10, PT, PT, -R10, RZ, RZ ;  /* 0x000000ff0a0a9210 */ /* 0x000fe40007ffe1ff */
[----:B------:R-:W-:-:S04]  /*1dd0*/  @!P2 LOP3.LUT R10, RZ, R0, RZ, 0x33, !PT ;  /* 0x00000000ff0aa212 */ /* 0x000fc800078e33ff */
[----:B------:R-:W-:-:S04]  /*1de0*/  SHF.R.S32.HI R3, RZ, 0x1f, R10 ;  /* 0x0000001fff037819 */ /* 0x000fc8000001140a */
[----:B------:R-:W-:-:S05]  /*1df0*/  LOP3.LUT R3, R3, R0, RZ, 0xc0, !PT ;  /* 0x0000000003037212 */ /* 0x000fca00078ec0ff */
[----:B------:R-:W-:Y:S01]  /*1e00*/  IMAD.IADD R15, R10, 0x1, R3 ;  /* 0x000000010a0f7824 */ /* 0x000fe200078e0203 */
[----:B------:R-:W-:Y:S06]  /*1e10*/  @P0 BRA `(.L_x_1950) ;  /* 0x0000000000d80947 */ /* 0x000fec0003800000 */
[----:B------:R-:W0:Y:S01]  /*1e20*/  LDC.64 R10, c[0x3][0x38] ;  /* 0x00c00e00ff0a7b82 */ /* 0x000e220000000a00 */
[----:B------:R-:W0:Y:S01]  /*1e30*/  LDCU.64 UR8, c[0x3][0x10] ;  /* 0x00c00200ff0877ac */ /* 0x000e220008000a00 */
[----:B------:R-:W-:Y:S01]  /*1e40*/  I2FP.F32.S32 R15, R15 ;  /* 0x0000000f000f7245 */ /* 0x000fe20000201400 */
[----:B------:R-:W-:Y:S01]  /*1e50*/  BSSY.RECONVERGENT B0, `(.L_x_1951) ;  /* 0x000001c000007945 */ /* 0x000fe20003800200 */
[----:B------:R-:W-:Y:S01]  /*1e60*/  I2FP.F32.S32 R0, R5 ;  /* 0x0000000500007245 */ /* 0x000fe20000201400 */
[----:B------:R-:W1:Y:S01]  /*1e70*/  LDCU UR6, c[0x3][0xc] ;  /* 0x00c00180ff0677ac */ /* 0x000e620008000800 */
[----:B------:R-:W-:Y:S01]  /*1e80*/  I2FP.F32.U32 R3, R13 ;  /* 0x0000000d00037245 */ /* 0x000fe20000201000 */
[----:B------:R-:W-:Y:S01]  /*1e90*/  FADD R15, R15, 0.5 ;  /* 0x3f0000000f0f7421 */ /* 0x000fe20000000000 */
[----:B------:R-:W1:Y:S01]  /*1ea0*/  LDC R17, c[0x3][0x34] ;  /* 0x00c00d00ff117b82 */ /* 0x000e620000000800 */
[----:B------:R-:W-:Y:S02]  /*1eb0*/  FADD R0, R0, 0.5 ;  /* 0x3f00000000007421 */ /* 0x000fe40000000000 */
[----:B------:R-:W-:-:S05]  /*1ec0*/  FADD R16, R3, 0.5 ;  /* 0x3f00000003107421 */ /* 0x000fca0000000000 */
[----:B------:R-:W2:Y:S01]  /*1ed0*/  LDC R14, c[0x3][0x44] ;  /* 0x00c01100ff0e7b82 */ /* 0x000ea20000000800 */
[----:B0-----:R-:W-:Y:S01]  /*1ee0*/  FFMA R10, R15, UR8, -R10 ;  /* 0x000000080f0a7c23 */ /* 0x001fe2000800080a */
[----:B------:R-:W-:-:S03]  /*1ef0*/  FFMA R16, R16, UR9, -R11 ;  /* 0x0000000910107c23 */ /* 0x000fc6000800080b */
[----:B------:R-:W-:Y:S01]  /*1f00*/  FMUL R3, R10, R10 ;  /* 0x0000000a0a037220 */ /* 0x000fe20000400000 */
[----:B-1----:R-:W-:-:S04]  /*1f10*/  FFMA R0, R0, UR6, -R17 ;  /* 0x0000000600007c23 */ /* 0x002fc80008000811 */
[----:B------:R-:W-:-:S04]  /*1f20*/  FFMA R3, R0, R0, R3 ;  /* 0x0000000000037223 */ /* 0x000fc80000000003 */
[----:B------:R-:W-:Y:S01]  /*1f30*/  FFMA R3, R16, R16, R3 ;  /* 0x0000001010037223 */ /* 0x000fe20000000003 */
[----:B--2---:R-:W-:-:S03]  /*1f40*/  FMNMX R14, R14, 1.000000003171076851e-30, !PT ;  /* 0x0da242600e0e7809 */ /* 0x004fc60007800000 */
[----:B------:R0:W1:Y:S01]  /*1f50*/  MUFU.RSQ R10, R3 ;  /* 0x00000003000a7308 */ /* 0x0000620000001400 */
[----:B------:R-:W-:-:S04]  /*1f60*/  IADD3 R0, PT, PT, R3, -0xd000000, RZ ;  /* 0xf300000003007810 */ /* 0x000fc80007ffe0ff */
[----:B------:R-:W-:-:S13]  /*1f70*/  ISETP.GT.U32.AND P0, PT, R0, 0x727fffff, PT ;  /* 0x727fffff0000780c */ /* 0x000fda0003f04070 */
[----:B01----:R-:W-:Y:S05]  /*1f80*/  @!P0 BRA `(.L_x_1952) ;  /* 0x0000000000108947 */ /* 0x003fea0003800000 */
[----:B------:R-:W-:Y:S02]  /*1f90*/  MOV R0, R3 ;  /* 0x0000000300007202 */ /* 0x000fe40000000f00 */
[----:B------:R-:W-:-:S07]  /*1fa0*/  MOV R19, 0x1fc0 ;  /* 0x00001fc000137802 */ /* 0x000fce0000000f00 */
[----:B------:R-:W-:Y:S05]  /*1fb0*/  CALL.REL.NOINC `($__internal_5_$__cuda_sm20_sqrt_rn_f32_slowpath) ;  /* 0x0000002000e07944 */ /* 0x000fea0003c00000 */
[----:B------:R-:W-:Y:S05]  /*1fc0*/  BRA `(.L_x_1953) ;  /* 0x0000000000107947 */ /* 0x000fea0003800000 */
.L_x_1952:
[----:B------:R-:W-:Y:S01]  /*1fd0*/  FMUL.FTZ R0, R3, R10 ;  /* 0x0000000a03007220 */ /* 0x000fe20000410000 */
[----:B------:R-:W-:-:S03]  /*1fe0*/  FMUL.FTZ R10, R10, 0.5 ;  /* 0x3f0000000a0a7820 */ /* 0x000fc60000410000 */
[----:B------:R-:W-:-:S04]  /*1ff0*/  FFMA R3, -R0, R0, R3 ;  /* 0x0000000000037223 */ /* 0x000fc80000000103 */
[----:B------:R-:W-:-:S07]  /*2000*/  FFMA R0, R3, R10, R0 ;  /* 0x0000000a03007223 */ /* 0x000fce0000000000 */
.L_x_1953:
[----:B------:R-:W-:Y:S05]  /*2010*/  BSYNC.RECONVERGENT B0 ;  /* 0x0000000000007941 */ /* 0x000fea0003800200 */
.L_x_1951:
        /* <DEDUP_REMOVED lines=20> */
.L_x_1955:
[----:B------:R-:W-:Y:S01]  /*2160*/  FMNMX R14, R14, 1.000000003171076851e-30, !PT ;  /* 0x0da242600e0e7809 */ /* 0x000fe20007800000 */
[----:B------:R-:W-:Y:S06]  /*2170*/  BRA `(.L_x_1954) ;  /* 0x0000000400547947 */ /* 0x000fec0003800000 */
.L_x_1950:
[----:B------:R-:W0:Y:S01]  /*2180*/  LDC.64 R10, c[0x0][0x380] ;  /* 0x0000e000ff0a7b82 */ /* 0x000e220000000a00 */
[----:B------:R-:W1:Y:S01]  /*2190*/  LDCU UR6, c[0x3][URZ] ;  /* 0x00c00000ff0677ac */ /* 0x000e620008000800 */
[----:B------:R-:W-:-:S06]  /*21a0*/  IMAD R14, R13, R0, R15 ;  /* 0x000000000d0e7224 */ /* 0x000fcc00078e020f */
[----:B------:R-:W2:Y:S01]  /*21b0*/  LDC.64 R16, c[0x0][0x3a0] ;  /* 0x0000e800ff107b82 */ /* 0x000ea20000000a00 */
[----:B-1----:R-:W-:-:S04]  /*21c0*/  IMAD R19, R14, UR6, R5 ;  /* 0x000000060e137c24 */ /* 0x002fc8000f8e0205 */
[----:B0-----:R-:W-:-:S06]  /*21d0*/  IMAD.WIDE R10, R19, 0x4, R10 ;  /* 0x00000004130a7825 */ /* 0x001fcc00078e020a */
[----:B------:R-:W3:Y:S01]  /*21e0*/  LDG.E R10, desc[UR4][R10.64] ;  /* 0x000000040a0a7981 */ /* 0x000ee2000c1e1900 */
[----:B--2---:R-:W-:-:S06]  /*21f0*/  IMAD.WIDE R16, R19, 0x4, R16 ;  /* 0x0000000413107825 */ /* 0x004fcc00078e0210 */
[----:B------:R-:W2:Y:S01]  /*2200*/  LDG.E R16, desc[UR4][R16.64] ;  /* 0x0000000410107981 */ /* 0x000ea2000c1e1900 */
[C---:B------:R-:W-:Y:S01]  /*2210*/  ISETP.GE.U32.AND P0, PT, R15.reuse, R0, PT ;  /* 0x000000000f00720c */ /* 0x040fe20003f06070 */
[----:B------:R-:W-:Y:S03]  /*2220*/  BSSY.RELIABLE B0, `(.L_x_1956) ;  /* 0x0000033000007945 */ /* 0x000fe60003800100 */
[----:B------:R-:W-:Y:S01]  /*2230*/  ISETP.LT.OR P0, PT, R15, RZ, P0 ;  /* 0x000000ff0f00720c */ /* 0x000fe20000701670 */
[----:B---3--:R-:W-:-:S05]  /*2240*/  FMUL R18, R10, 1.4426950216293334961 ;  /* 0x3fb8aa3b0a127820 */ /* 0x008fca0000400000 */
[----:B------:R-:W-:Y:S01]  /*2250*/  FSETP.GEU.AND P1, PT, R18, -126, PT ;  /* 0xc2fc00001200780b */ /* 0x000fe20003f2e000 */
[----:B--2---:R-:W-:-:S12]  /*2260*/  FMUL R3, R16, 1.4426950216293334961 ;  /* 0x3fb8aa3b10037820 */ /* 0x004fd80000400000 */
[----:B------:R-:W-:-:S04]  /*2270*/  @!P1 FMUL R18, R18, 0.5 ;  /* 0x3f00000012129820 */ /* 0x000fc80000400000 */
[----:B------:R-:W0:Y:S02]  /*2280*/  MUFU.EX2 R14, R18 ;  /* 0x00000012000e7308 */ /* 0x000e240000000800 */
[----:B0-----:R-:W-:Y:S01]  /*2290*/  @!P1 FMUL R14, R14, R14 ;  /* 0x0000000e0e0e9220 */ /* 0x001fe20000400000 */
[----:B------:R-:W-:Y:S06]  /*22a0*/  @P0 BRA `(.L_x_1957) ;  /* 0x0000000000200947 */ /* 0x000fec0003800000 */
[----:B------:R-:W0:Y:S02]  /*22b0*/  LDCU.64 UR6, c[0x0][0x3b0] ;  /* 0x00007600ff0677ac */ /* 0x000e240008000a00 */
[----:B0-----:R-:W-:-:S04]  /*22c0*/  IADD3 R10, P0, PT, R19, UR6, RZ ;  /* 0x00000006130a7c10 */ /* 0x001fc8000ff1e0ff */
[----:B------:R-:W-:-:S05]  /*22d0*/  LEA.HI.X.SX32 R11, R19, UR7, 0x1, P0 ;  /* 0x00000007130b7c11 */ /* 0x000fca00080f0eff */
[----:B------:R-:W2:Y:S02]  /*22e0*/  LDG.E.U8 R10, desc[UR4][R10.64] ;  /* 0x000000040a0a7981 */ /* 0x000ea4000c1e1100 */
[----:B--2---:R-:W-:-:S13]  /*22f0*/  ISETP.NE.AND P0, PT, R10, RZ, PT ;  /* 0x000000ff0a00720c */ /* 0x004fda0003f05270 */
[----:B------:R-:W-:Y:S05]  /*2300*/  @!P0 BREAK.RELIABLE B0 ;  /* 0x0000000000008942 */ /* 0x000fea0003800100 */
[----:B------:R-:W-:Y:S05]  /*2310*/  @!P0 BRA `(.L_x_1954) ;  /* 0x0000000000ec8947 */ /* 0x000fea0003800000 */
[----:B------:R-:W-:Y:S05]  /*2320*/  BRA `(.L_x_1958) ;  /* 0x0000000000887947 */ /* 0x000fea0003800000 */
.L_x_1957:
[----:B------:R-:W0:Y:S01]  /*2330*/  LDC.64 R10, c[0x3][0x38] ;  /* 0x00c00e00ff0a7b82 */ /* 0x000e220000000a00 */
[----:B------:R-:W0:Y:S01]  /*2340*/  LDCU.64 UR8, c[0x3][0x10] ;  /* 0x00c00200ff0877ac */ /* 0x000e220008000a00 */
[----:B------:R-:W-:Y:S01]  /*2350*/  I2FP.F32.S32 R15, R15 ;  /* 0x0000000f000f7245 */ /* 0x000fe20000201400 */
[----:B------:R-:W-:Y:S01]  /*2360*/  BSSY.RECONVERGENT B1, `(.L_x_1959) ;  /* 0x000001a000017945 */ /* 0x000fe20003800200 */
[----:B------:R-:W-:Y:S01]  /*2370*/  I2FP.F32.U32 R0, R5 ;  /* 0x0000000500007245 */ /* 0x000fe20000201000 */
[----:B------:R-:W1:Y:S01]  /*2380*/  LDCU UR6, c[0x3][0xc] ;  /* 0x00c00180ff0677ac */ /* 0x000e620008000800 */
[----:B------:R-:W-:Y:S01]  /*2390*/  I2FP.F32.U32 R16, R13 ;  /* 0x0000000d00107245 */ /* 0x000fe20000201000 */
[----:B------:R-:W-:Y:S01]  /*23a0*/  FADD R15, R15, 0.5 ;  /* 0x3f0000000f0f7421 */ /* 0x000fe20000000000 */
[----:B------:R-:W1:Y:S01]  /*23b0*/  LDC R17, c[0x3][0x34] ;  /* 0x00c00d00ff117b82 */ /* 0x000e620000000800 */
[----:B------:R-:W-:Y:S02]  /*23c0*/  FADD R0, R0, 0.5 ;  /* 0x3f00000000007421 */ /* 0x000fe40000000000 */
[----:B------:R-:W-:Y:S01]  /*23d0*/  FADD R16, R16, 0.5 ;  /* 0x3f00000010107421 */ /* 0x000fe20000000000 */
[----:B0-----:R-:W-:-:S03]  /*23e0*/  FFMA R10, R15, UR8, -R10 ;  /* 0x000000080f0a7c23 */ /* 0x001fc6000800080a */
[----:B------:R-:W-:Y:S01]  /*23f0*/  FFMA R11, R16, UR9, -R11 ;  /* 0x00000009100b7c23 */ /* 0x000fe2000800080b */
[----:B------:R-:W-:Y:S01]  /*2400*/  FMUL R15, R10, R10 ;  /* 0x0000000a0a0f7220 */ /* 0x000fe20000400000 */
[----:B-1----:R-:W-:-:S04]  /*2410*/  FFMA R0, R0, UR6, -R17 ;  /* 0x0000000600007c23 */ /* 0x002fc80008000811 */
[----:B------:R-:W-:-:S04]  /*2420*/  FFMA R0, R0, R0, R15 ;  /* 0x0000000000007223 */ /* 0x000fc8000000000f */
[----:B------:R-:W-:-:S04]  /*2430*/  FFMA R11, R11, R11, R0 ;  /* 0x0000000b0b0b7223 */ /* 0x000fc80000000000 */
[----:B------:R-:W-:Y:S01]  /*2440*/  VIADD R0, R11, 0xf3000000 ;  /* 0xf30000000b007836 */ /* 0x000fe20000000000 */
[----:B------:R0:W1:Y:S04]  /*2450*/  MUFU.RSQ R10, R11 ;  /* 0x0000000b000a7308 */ /* 0x0000680000001400 */
[----:B------:R-:W-:-:S13]  /*2460*/  ISETP.GT.U32.AND P0, PT, R0, 0x727fffff, PT ;  /* 0x727fffff0000780c */ /* 0x000fda0003f04070 */
[----:B01----:R-:W-:Y:S05]  /*2470*/  @!P0 BRA `(.L_x_1960) ;  /* 0x0000000000108947 */ /* 0x003fea0003800000 */
[----:B------:R-:W-:Y:S02]  /*2480*/  MOV R0, R11 ;  /* 0x0000000b00007202 */ /* 0x000fe40000000f00 */
[----:B------:R-:W-:-:S07]  /*2490*/  MOV R19, 0x24b0 ;  /* 0x000024b000137802 */ /* 0x000fce0000000f00 */
[----:B------:R-:W-:Y:S05]  /*24a0*/  CALL.REL.NOINC `($__internal_5_$__cuda_sm20_sqrt_rn_f32_slowpath) ;  /* 0x0000001c00a47944 */ /* 0x000fea0003c00000 */
[----:B------:R-:W-:Y:S05]  /*24b0*/  BRA `(.L_x_1961) ;  /* 0x0000000000107947 */ /* 0x000fea0003800000 */
.L_x_1960:
[----:B------:R-:W-:Y:S01]  /*24c0*/  FMUL.FTZ R0, R11, R10 ;  /* 0x0000000a0b007220 */ /* 0x000fe20000410000 */
[----:B------:R-:W-:-:S03]  /*24d0*/  FMUL.FTZ R10, R10, 0.5 ;  /* 0x3f0000000a0a7820 */ /* 0x000fc60000410000 */
[----:B------:R-:W-:-:S04]  /*24e0*/  FFMA R11, -R0, R0, R11 ;  /* 0x00000000000b7223 */ /* 0x000fc8000000010b */
[----:B------:R-:W-:-:S07]  /*24f0*/  FFMA R0, R11, R10, R0 ;  /* 0x0000000a0b007223 */ /* 0x000fce0000000000 */
.L_x_1961:
[----:B------:R-:W-:Y:S05]  /*2500*/  BSYNC.RECONVERGENT B1 ;  /* 0x0000000000017941 */ /* 0x000fea0003800200 */
.L_x_1959:
[----:B------:R-:W0:Y:S02]  /*2510*/  LDCU UR6, c[0x3][0x40] ;  /* 0x00c00800ff0677ac */ /* 0x000e240008000800 */
[----:B0-----:R-:W-:-:S13]  /*2520*/  FSETP.GEU.AND P0, PT, R0, UR6, PT ;  /* 0x0000000600007c0b */ /* 0x001fda000bf0e000 */
[----:B------:R-:W-:Y:S05]  /*2530*/  @P0 BREAK.RELIABLE B0 ;  /* 0x0000000000000942 */ /* 0x000fea0003800100 */
[----:B------:R-:W-:Y:S05]  /*2540*/  @P0 BRA `(.L_x_1954) ;  /* 0x0000000000600947 */ /* 0x000fea0003800000 */
.L_x_1958:
[----:B------:R-:W-:Y:S05]  /*2550*/  BSYNC.RELIABLE B0 ;  /* 0x0000000000007941 */ /* 0x000fea0003800100 */
.L_x_1956:
[----:B------:R-:W0:Y:S01]  /*2560*/  LDC R0, c[0x3][0x28] ;  /* 0x00c00a00ff007b82 */ /* 0x000e220000000800 */
[C---:B------:R-:W-:Y:S01]  /*2570*/  FSETP.GEU.AND P0, PT, R3.reuse, -126, PT ;  /* 0xc2fc00000300780b */ /* 0x040fe20003f0e000 */
[----:B------:R-:W1:Y:S01]  /*2580*/  LDCU UR6, c[0x3][0x20] ;  /* 0x00c00400ff0677ac */ /* 0x000e620008000800 */
[----:B------:R-:W-:Y:S11]  /*2590*/  BSSY.RECONVERGENT B3, `(.L_x_1962) ;  /* 0x0000012000037945 */ /* 0x000ff60003800200 */
[----:B------:R-:W-:Y:S01]  /*25a0*/  @!P0 FMUL R3, R3, 0.5 ;  /* 0x3f00000003038820 */ /* 0x000fe20000400000 */
[----:B0-----:R-:W-:-:S03]  /*25b0*/  FMNMX R10, R0, 9.9999999747524270788e-07, !PT ;  /* 0x358637bd000a7809 */ /* 0x001fc60007800000 */
[----:B------:R1:W0:Y:S02]  /*25c0*/  MUFU.EX2 R0, R3 ;  /* 0x0000000300007308 */ /* 0x0002240000000800 */
[----:B-1----:R-:W-:-:S06]  /*25d0*/  FMUL R3, R10, UR6 ;  /* 0x000000060a037c20 */ /* 0x002fcc0008400000 */
[----:B------:R-:W1:Y:S01]  /*25e0*/  MUFU.RCP R10, R3 ;  /* 0x00000003000a7308 */ /* 0x000e620000001000 */
[----:B0-----:R-:W-:-:S05]  /*25f0*/  @!P0 FMUL R0, R0, R0 ;  /* 0x0000000000008220 */ /* 0x001fca0000400000 */
[----:B------:R-:W-:-:S04]  /*2600*/  FMNMX R14, R0, 1.000000003171076851e-30, !PT ;  /* 0x0da24260000e7809 */ /* 0x000fc80007800000 */
        /* <DEDUP_REMOVED lines=9> */
[----:B------:R-:W-:Y:S05]  /*26a0*/  CALL.REL.NOINC `($__internal_6_$__cuda_sm3x_div_rn_noftz_f32_slowpath) ;  /* 0x0000001c00807944 */ /* 0x000fea0003c00000 */
.L_x_1963:
[----:B------:R-:W-:Y:S05]  /*26b0*/  BSYNC.RECONVERGENT B3 ;  /* 0x0000000000037941 */ /* 0x000fea0003800200 */
.L_x_1962:
[----:B------:R-:W-:-:S07]  /*26c0*/  FMNMX R14, R0, 1.000000003171076851e-30, !PT ;  /* 0x0da24260000e7809 */ /* 0x000fce0007800000 */
.L_x_1954:
[----:B------:R-:W-:Y:S05]  /*26d0*/  BSYNC.RECONVERGENT B2 ;  /* 0x0000000000027941 */ /* 0x000fea0003800200 */
.L_x_1949:
[----:B------:R-:W-:Y:S05]  /*26e0*/  WARPSYNC.ALL ;  /* 0x0000000000007948 */ /* 0x000fea0003800000 */
[----:B------:R-:W-:Y:S01]  /*26f0*/  ISETP.GT.AND P0, PT, R5, -0x1, PT ;  /* 0xffffffff0500780c */ /* 0x000fe20003f04270 */
[----:B------:R-:W-:-:S12]  /*2700*/  BSSY.RECONVERGENT B2, `(.L_x_1964) ;  /* 0x0000067000027945 */ /* 0x000fd80003800200 */
[----:B------:R-:W-:Y:S05]  /*2710*/  @P0 BRA `(.L_x_1965) ;  /* 0x0000000000d40947 */ /* 0x000fea0003800000 */
        /* <DEDUP_REMOVED lines=10> */
[----:B------:R-:W-:Y:S02]  /*27c0*/  FADD R12, R12, 0.5 ;  /* 0x3f0000000c0c7421 */ /* 0x000fe40000000000 */
        /* <DEDUP_REMOVED lines=12> */
[----:B------:R-:W-:-:S07]  /*2890*/  MOV R19, 0x28b0 ;  /* 0x000028b000137802 */ /* 0x000fce0000000f00 */
[----:B------:R-:W-:Y:S05]  /*28a0*/  CALL.REL.NOINC `($__internal_5_$__cuda_sm20_sqrt_rn_f32_slowpath) ;  /* 0x0000001800a47944 */ /* 0x000fea0003c00000 */
[----:B------:R-:W-:Y:S05]  /*28b0*/  BRA `(.L_x_1968) ;  /* 0x0000000000107947 */ /* 0x000fea0003800000 */
.L_x_1967:
[----:B------:R-:W-:Y:S01]  /*28c0*/  FMUL.FTZ R11, R0, R3 ;  /* 0x00000003000b7220 */ /* 0x000fe20000410000 */
[----:B------:R-:W-:-:S03]  /*28d0*/  FMUL.FTZ R3, R3, 0.5 ;  /* 0x3f00000003037820 */ /* 0x000fc60000410000 */
[----:B------:R-:W-:-:S04]  /*28e0*/  FFMA R0, -R11, R11, R0 ;  /* 0x0000000b0b007223 */ /* 0x000fc80000000100 */
[----:B------:R-:W-:-:S07]  /*28f0*/  FFMA R0, R0, R3, R11 ;  /* 0x0000000300007223 */ /* 0x000fce000000000b */
.L_x_1968:
[----:B------:R-:W-:Y:S05]  /*2900*/  BSYNC.RECONVERGENT B0 ;  /* 0x0000000000007941 */ /* 0x000fea0003800200 */
.L_x_1966:
        /* <DEDUP_REMOVED lines=19> */
[----:B------:R-:W-:-:S07]  /*2a40*/  IMAD.MOV.U32 R13, RZ, RZ, R0 ;  /* 0x000000ffff0d7224 */ /* 0x000fce00078e0000 */
.L_x_1970:
[----:B------:R-:W-:Y:S01]  /*2a50*/  FMNMX R13, R13, 1.000000003171076851e-30, !PT ;  /* 0x0da242600d0d7809 */ /* 0x000fe20007800000 */
[----:B------:R-:W-:Y:S06]  /*2a60*/  BRA `(.L_x_1969) ;  /* 0x0000000000c07947 */ /* 0x000fec0003800000 */
.L_x_1965:
[----:B------:R-:W0:Y:S01]  /*2a70*/  LDCU.64 UR6, c[0x3][URZ] ;  /* 0x00c00000ff0677ac */ /* 0x000e220008000a00 */
[----:B------:R-:W1:Y:S01]  /*2a80*/  LDC.64 R10, c[0x0][0x380] ;  /* 0x0000e000ff0a7b82 */ /* 0x000e620000000a00 */
[----:B0-----:R-:W-:-:S04]  /*2a90*/  IMAD R12, R13, UR7, R12 ;  /* 0x000000070d0c7c24 */ /* 0x001fc8000f8e020c */
[----:B------:R-:W-:Y:S01]  /*2aa0*/  IMAD R3, R12, UR6, R5 ;  /* 0x000000060c037c24 */ /* 0x000fe2000f8e0205 */
[----:B------:R-:W0:Y:S03]  /*2ab0*/  LDCU.64 UR6, c[0x0][0x3b0] ;  /* 0x00007600ff0677ac */ /* 0x000e260008000a00 */
[----:B-1----:R-:W-:-:S06]  /*2ac0*/  IMAD.WIDE R10, R3, 0x4, R10 ;  /* 0x00000004030a7825 */ /* 0x002fcc00078e020a */
[----:B------:R-:W2:Y:S01]  /*2ad0*/  LDG.E R10, desc[UR4][R10.64] ;  /* 0x000000040a0a7981 */ /* 0x000ea2000c1e1900 */
[----:B------:R-:W-:Y:S02]  /*2ae0*/  SHF.R.S32.HI R12, RZ, 0x1f, R3 ;  /* 0x0000001fff0c7819 */ /* 0x000fe40000011403 */
[----:B0-----:R-:W-:-:S04]  /*2af0*/  IADD3 R16, P0, PT, R3, UR6, RZ ;  /* 0x0000000603107c10 */ /* 0x001fc8000ff1e0ff */
[----:B------:R-:W-:-:S05]  /*2b00*/  IADD3.X R17, PT, PT, R12, UR7, RZ, P0, !PT ;  /* 0x000000070c117c10 */ /* 0x000fca00087fe4ff */
[----:B------:R-:W3:Y:S01]  /*2b10*/  LDG.E.U8 R16, desc[UR4][R16.64] ;  /* 0x0000000410107981 */ /* 0x000ee2000c1e1100 */
[----:B--2---:R-:W-:-:S05]  /*2b20*/  FMUL R0, R10, 1.4426950216293334961 ;  /* 0x3fb8aa3b0a007820 */ /* 0x004fca0000400000 */
[----:B------:R-:W-:-:S13]  /*2b30*/  FSETP.GEU.AND P0, PT, R0, -126, PT ;  /* 0xc2fc00000000780b */ /* 0x000fda0003f0e000 */
[----:B------:R-:W-:Y:S01]  /*2b40*/  @!P0 FMUL R0, R0, 0.5 ;  /* 0x3f00000000008820 */ /* 0x000fe20000400000 */
[----:B---3--:R-:W-:-:S03]  /*2b50*/  ISETP.NE.AND P1, PT, R16, RZ, PT ;  /* 0x000000ff1000720c */ /* 0x008fc60003f25270 */
[----:B------:R-:W0:Y:S02]  /*2b60*/  MUFU.EX2 R13, R0 ;  /* 0x00000000000d7308 */ /* 0x000e240000000800 */
[----:B0-----:R-:W-:-:S08]  /*2b70*/  @!P0 FMUL R13, R13, R13 ;  /* 0x0000000d0d0d8220 */ /* 0x001fd00000400000 */
[----:B------:R-:W-:Y:S05]  /*2b80*/  @!P1 BRA `(.L_x_1969) ;  /* 0x0000000000789947 */ /* 0x000fea0003800000 */
[----:B------:R-:W0:Y:S01]  /*2b90*/  LDCU.64 UR6, c[0x0][0x3a0] ;  /* 0x00007400ff0677ac */ /* 0x000e220008000a00 */
[----:B------:R-:W1:Y:S01]  /*2ba0*/  LDC R0, c[0x3][0x28] ;  /* 0x00c00a00ff007b82 */ /* 0x000e620000000800 */
[C---:B0-----:R-:W-:Y:S01]  /*2bb0*/  LEA R10, P0, R3.reuse, UR6, 0x2 ;  /* 0x00000006030a7c11 */ /* 0x041fe2000f8010ff */
[----:B------:R-:W0:Y:S03]  /*2bc0*/  LDCU UR6, c[0x3][0x20] ;  /* 0x00c00400ff0677ac */ /* 0x000e260008000800 */
[----:B------:R-:W-:-:S05]  /*2bd0*/  LEA.HI.X R11, R3, UR7, R12, 0x2, P0 ;  /* 0x00000007030b7c11 */ /* 0x000fca00080f140c */
        /* <DEDUP_REMOVED lines=22> */
[----:B------:R-:W-:-:S07]  /*2d40*/  MOV R13, R0 ;  /* 0x00000000000d7202 */ /* 0x000fce0000000f00 */
.L_x_1972:
[----:B------:R-:W-:Y:S05]  /*2d50*/  BSYNC.RECONVERGENT B3 ;  /* 0x0000000000037941 */ /* 0x000fea0003800200 */
.L_x_1971:
[----:B------:R-:W-:-:S07]  /*2d60*/  FMNMX R13, R13, 1.000000003171076851e-30, !PT ;  /* 0x0da242600d0d7809 */ /* 0x000fce0007800000 */
.L_x_1969:
[----:B------:R-:W-:Y:S05]  /*2d70*/  BSYNC.RECONVERGENT B2 ;  /* 0x0000000000027941 */ /* 0x000fea0003800200 */
.L_x_1964:
[----:B------:R-:W0:Y:S01]  /*2d80*/  LDC R0, c[0x3][0x8] ;  /* 0x00c00200ff007b82 */ /* 0x000e220000000800 */
[----:B------:R-:W-:Y:S01]  /*2d90*/  SHF.R.S32.HI R3, RZ, 0x1f, R7 ;  /* 0x0000001fff037819 */ /* 0x000fe20000011407 */
[----:B------:R-:W-:Y:S01]  /*2da0*/  BSSY.RECONVERGENT B2, `(.L_x_1973) ;  /* 0x00000ac000027945 */ /* 0x000fe20003800200 */
[-C--:B0-----:R-:W-:Y:S02]  /*2db0*/  IABS R12, R0.reuse ;  /* 0x00000000000c7213 */ /* 0x081fe40000000000 */
[----:B------:R-:W-:Y:S02]  /*2dc0*/  LOP3.LUT R10, R3, R0, RZ, 0xc0, !PT ;  /* 0x00000000030a7212 */ /* 0x000fe400078ec0ff */
[----:B------:R-:W0:Y:S01]  /*2dd0*/  I2F.RP R15, R12 ;  /* 0x0000000c000f7306 */ /* 0x000e220000209400 */
[----:B------:R-:W-:Y:S02]  /*2de0*/  ISETP.NE.AND P2, PT, R0, RZ, PT ;  /* 0x000000ff0000720c */ /* 0x000fe40003f45270 */
[----:B------:R-:W-:Y:S01]  /*2df0*/  IADD3 R7, PT, PT, R7, R10, RZ ;  /* 0x0000000a07077210 */ /* 0x000fe20007ffe0ff */
[----:B------:R-:W-:-:S03]  /*2e00*/  IMAD.MOV.U32 R10, RZ, RZ, RZ ;  /* 0x000000ffff0a7224 */ /* 0x000fc600078e00ff */
[----:B------:R-:W-:Y:S01]  /*2e10*/  ISETP.GE.AND P1, PT, R7, RZ, PT ;  /* 0x000000ff0700720c */ /* 0x000fe20003f26270 */
[----:B0-----:R-:W0:Y:S02]  /*2e20*/  MUFU.RCP R15, R15 ;  /* 0x0000000f000f7308 */ /* 0x001e240000001000 */
[----:B0-----:R-:W-:-:S06]  /*2e30*/  VIADD R11, R15, 0xffffffe ;  /* 0x0ffffffe0f0b7836 */ /* 0x001fcc0000000000 */
[----:B------:R-:W0:Y:S02]  /*2e40*/  F2I.FTZ.U32.TRUNC.NTZ R11, R11 ;  /* 0x0000000b000b7305 */ /* 0x000e24000021f000 */
[----:B0-----:R-:W-:-:S04]  /*2e50*/  IADD3 R16, PT, PT, RZ, -R11, RZ ;  /* 0x8000000bff107210 */ /* 0x001fc80007ffe0ff */
[----:B------:R-:W-:Y:S02]  /*2e60*/  MOV R3, R16 ;  /* 0x0000001000037202 */ /* 0x000fe40000000f00 */
[----:B------:R-:W-:-:S03]  /*2e70*/  IABS R16, R7 ;  /* 0x0000000700107213 */ /* 0x000fc60000000000 */
[----:B------:R-:W-:-:S04]  /*2e80*/  IMAD R3, R3, R12, RZ ;  /* 0x0000000c03037224 */ /* 0x000fc800078e02ff */
[----:B------:R-:W-:Y:S01]  /*2e90*/  IMAD.HI.U32 R3, R11, R3, R10 ;  /* 0x000000030b037227 */ /* 0x000fe200078e000a */
[----:B------:R-:W-:-:S05]  /*2ea0*/  MOV R10, R16 ;  /* 0x00000010000a7202 */ /* 0x000fca0000000f00 */
[----:B------:R-:W-:-:S05]  /*2eb0*/  IMAD.HI.U32 R3, R3, R10, RZ ;  /* 0x0000000a03037227 */ /* 0x000fca00078e00ff */
[----:B------:R-:W-:-:S05]  /*2ec0*/  IADD3 R3, PT, PT, -R3, RZ, RZ ;  /* 0x000000ff03037210 */ /* 0x000fca0007ffe1ff */
[----:B------:R-:W-:-:S05]  /*2ed0*/  IMAD R3, R12, R3, R10 ;  /* 0x000000030c037224 */ /* 0x000fca00078e020a */
[----:B------:R-:W-:-:S13]  /*2ee0*/  ISETP.GT.U32.AND P0, PT, R12, R3, PT ;  /* 0x000000030c00720c */ /* 0x000fda0003f04070 */
[----:B------:R-:W-:-:S04]  /*2ef0*/  @!P0 IADD3 R3, PT, PT, R3, -R12, RZ ;  /* 0x8000000c03038210 */ /* 0x000fc80007ffe0ff */
[----:B------:R-:W-:-:S13]  /*2f00*/  ISETP.GT.U32.AND P0, PT, R12, R3, PT ;  /* 0x000000030c00720c */ /* 0x000fda0003f04070 */
[----:B------:R-:W-:Y:S01]  /*2f10*/  @!P0 IMAD.IADD R3, R3, 0x1, -R12 ;  /* 0x0000000103038824 */ /* 0x000fe200078e0a0c */
[----:B------:R-:W-:-:S04]  /*2f20*/  ISETP.GT.AND P0, PT, R5, -0x1, PT ;  /* 0xffffffff0500780c */ /* 0x000fc80003f04270 */
[----:B------:R-:W-:Y:S02]  /*2f30*/  @!P1 IADD3 R3, PT, PT, -R3, RZ, RZ ;  /* 0x000000ff03039210 */ /* 0x000fe40007ffe1ff */
[----:B------:R-:W-:-:S04]  /*2f40*/  @!P2 LOP3.LUT R3, RZ, R0, RZ, 0x33, !PT ;  /* 0x00000000ff03a212 */ /* 0x000fc800078e33ff */
[----:B------:R-:W-:-:S04]  /*2f50*/  SHF.R.S32.HI R7, RZ, 0x1f, R3 ;  /* 0x0000001fff077819 */ /* 0x000fc80000011403 */
[----:B------:R-:W-:-:S04]  /*2f60*/  LOP3.LUT R10, R7, R0, RZ, 0xc0, !PT ;  /* 0x00000000070a7212 */ /* 0x000fc800078ec0ff */
[----:B------:R-:W-:Y:S01]  /*2f70*/  IADD3 R11, PT, PT, R3, R10, RZ ;  /* 0x0000000a030b7210 */ /* 0x000fe20007ffe0ff */
[----:B------:R-:W-:Y:S06]  /*2f80*/  @P0 BRA `(.L_x_1974) ;  /* 0x0000000000d80947 */ /* 0x000fec0003800000 */
[----:B------:R-:W0:Y:S01]  /*2f90*/  LDC.64 R16, c[0x3][0x38] ;  /* 0x00c00e00ff107b82 */ /* 0x000e220000000a00 */
[----:B------:R-:W0:Y:S01]  /*2fa0*/  LDCU.64 UR8, c[0x3][0x10] ;  /* 0x00c00200ff0877ac */ /* 0x000e220008000a00 */
[----:B------:R-:W-:Y:S01]  /*2fb0*/  I2FP.F32.U32 R3, R6 ;  /* 0x0000000600037245 */ /* 0x000fe20000201000 */
[----:B------:R-:W-:Y:S01]  /*2fc0*/  BSSY.RECONVERGENT B0, `(.L_x_1975) ;  /* 0x000001c000007945 */ /* 0x000fe20003800200 */
[----:B------:R-:W-:Y:S01]  /*2fd0*/  I2FP.F32.S32 R0, R5 ;  /* 0x0000000500007245 */ /* 0x000fe20000201400 */
[----:B------:R-:W1:Y:S01]  /*2fe0*/  LDCU UR6, c[0x3][0xc] ;  /* 0x00c00180ff0677ac */ /* 0x000e620008000800 */
[----:B------:R-:W-:Y:S01]  /*2ff0*/  I2FP.F32.S32 R11, R11 ;  /* 0x0000000b000b7245 */ /* 0x000fe20000201400 */
[----:B------:R-:W-:Y:S01]  /*3000*/  FADD R3, R3, 0.5 ;  /* 0x3f00000003037421 */ /* 0x000fe20000000000 */
[----:B------:R-:W1:Y:S01]  /*3010*/  LDC R7, c[0x3][0x34] ;  /* 0x00c00d00ff077b82 */ /* 0x000e620000000800 */
[----:B------:R-:W-:Y:S02]  /*3020*/  FADD R0, R0, 0.5 ;  /* 0x3f00000000007421 */ /* 0x000fe40000000000 */
[----:B0-----:R-:W-:-:S04]  /*3030*/  FFMA R16, R3, UR8, -R16 ;  /* 0x0000000803107c23 */ /* 0x001fc80008000810 */
[----:B------:R-:W-:Y:S01]  /*3040*/  FMUL R16, R16, R16 ;  /* 0x0000001010107220 */ /* 0x000fe20000400000 */
[----:B-1----:R-:W-:Y:S01]  /*3050*/  FFMA R3, R0, UR6, -R7 ;  /* 0x0000000600037c23 */ /* 0x002fe20008000807 */
[----:B------:R-:W-:Y:S01]  /*3060*/  FADD R0, R11, 0.5 ;  /* 0x3f0000000b007421 */ /* 0x000fe20000000000 */
[----:B------:R-:W0:Y:S02]  /*3070*/  LDC R7, c[0x3][0x44] ;  /* 0x00c01100ff077b82 */ /* 0x000e240000000800 */
[----:B------:R-:W-:Y:S01]  /*3080*/  FFMA R3, R3, R3, R16 ;  /* 0x0000000303037223 */ /* 0x000fe20000000010 */
[----:B------:R-:W-:-:S04]  /*3090*/  FFMA R0, R0, UR9, -R17 ;  /* 0x0000000900007c23 */ /* 0x000fc80008000811 */
[----:B------:R-:W-:-:S04]  /*30a0*/  FFMA R3, R0, R0, R3 ;  /* 0x0000000000037223 */ /* 0x000fc80000000003 */
[----:B------:R1:W2:Y:S01]  /*30b0*/  MUFU.RSQ R10, R3 ;  /* 0x00000003000a7308 */ /* 0x0002a20000001400 */
[----:B------:R-:W-:-:S04]  /*30c0*/  IADD3 R0, PT, PT, R3, -0xd000000, RZ ;  /* 0xf300000003007810 */ /* 0x000fc80007ffe0ff */
[----:B------:R-:W-:Y:S02]  /*30d0*/  ISETP.GT.U32.AND P0, PT, R0, 0x727fffff, PT ;  /* 0x727fffff0000780c */ /* 0x000fe40003f04070 */
[----:B0-----:R-:W-:-:S11]  /*30e0*/  FMNMX R7, R7, 1.000000003171076851e-30, !PT ;  /* 0x0da2426007077809 */ /* 0x001fd60007800000 */
[----:B-12---:R-:W-:Y:S05]  /*30f0*/  @!P0 BRA `(.L_x_1976) ;  /* 0x0000000000108947 */ /* 0x006fea0003800000 */
[----:B------:R-:W-:Y:S01]  /*3100*/  IMAD.MOV.U32 R0, RZ, RZ, R3 ;  /* 0x000000ffff007224 */ /* 0x000fe200078e0003 */
[----:B------:R-:W-:-:S07]  /*3110*/  MOV R19, 0x3130 ;  /* 0x0000313000137802 */ /* 0x000fce0000000f00 */
[----:B------:R-:W-:Y:S05]  /*3120*/  CALL.REL.NOINC `($__internal_5_$__cuda_sm20_sqrt_rn_f32_slowpath) ;  /* 0x0000001000847944 */ /* 0x000fea0003c00000 */
[----:B------:R-:W-:Y:S05]  /*3130*/  BRA `(.L_x_1977) ;  /* 0x0000000000107947 */ /* 0x000fea0003800000 */
.L_x_1976:
[----:B------:R-:W-:Y:S01]  /*3140*/  FMUL.FTZ R0, R3, R10 ;  /* 0x0000000a03007220 */ /* 0x000fe20000410000 */
[----:B------:R-:W-:-:S03]  /*3150*/  FMUL.FTZ R10, R10, 0.5 ;  /* 0x3f0000000a0a7820 */ /* 0x000fc60000410000 */
[----:B------:R-:W-:-:S04]  /*3160*/  FFMA R3, -R0, R0, R3 ;  /* 0x0000000000037223 */ /* 0x000fc80000000103 */
[----:B------:R-:W-:-:S07]  /*3170*/  FFMA R0, R3, R10, R0 ;  /* 0x0000000a03007223 */ /* 0x000fce0000000000 */
.L_x_1977:
[----:B------:R-:W-:Y:S05]  /*3180*/  BSYNC.RECONVERGENT B0 ;  /* 0x0000000000007941 */ /* 0x000fea0003800200 */
.L_x_1975:
        /* <DEDUP_REMOVED lines=20> */
.L_x_1979:
[----:B------:R-:W-:Y:S01]  /*32d0*/  FMNMX R7, R7, 1.000000003171076851e-30, !PT ;  /* 0x0da2426007077809 */ /* 0x000fe20007800000 */
[----:B------:R-:W-:Y:S06]  /*32e0*/  BRA `(.L_x_1978) ;  /* 0x00000004005c7947 */ /* 0x000fec0003800000 */
.L_x_1974:
[----:B------:R-:W0:Y:S01]  /*32f0*/  LDCU.64 UR6, c[0x3][URZ] ;  /* 0x00c00000ff0677ac */ /* 0x000e220008000a00 */
[----:B------:R-:W1:Y:S08]  /*3300*/  LDC.64 R16, c[0x0][0x380] ;  /* 0x0000e000ff107b82 */ /* 0x000e700000000a00 */
[----:B------:R-:W2:Y:S01]  /*3310*/  LDC.64 R18, c[0x0][0x3a0] ;  /* 0x0000e800ff127b82 */ /* 0x000ea20000000a00 */
[----:B0-----:R-:W-:-:S04]  /*3320*/  IMAD R10, R11, UR7, R6 ;  /* 0x000000070b0a7c24 */ /* 0x001fc8000f8e0206 */
[----:B------:R-:W-:-:S04]  /*3330*/  IMAD R15, R10, UR6, R5 ;  /* 0x000000060a0f7c24 */ /* 0x000fc8000f8e0205 */
[----:B-1----:R-:W-:-:S06]  /*3340*/  IMAD.WIDE R16, R15, 0x4, R16 ;  /* 0x000000040f107825 */ /* 0x002fcc00078e0210 */
[----:B------:R-:W3:Y:S01]  /*3350*/  LDG.E R16, desc[UR4][R16.64] ;  /* 0x0000000410107981 */ /* 0x000ee2000c1e1900 */
[----:B--2---:R-:W-:-:S06]  /*3360*/  IMAD.WIDE R18, R15, 0x4, R18 ;  /* 0x000000040f127825 */ /* 0x004fcc00078e0212 */
[----:B------:R-:W2:Y:S01]  /*3370*/  LDG.E R18, desc[UR4][R18.64] ;  /* 0x0000000412127981 */ /* 0x000ea2000c1e1900 */
[C---:B------:R-:W-:Y:S01]  /*3380*/  ISETP.GE.AND P0, PT, R11.reuse, R0, PT ;  /* 0x000000000b00720c */ /* 0x040fe20003f06270 */
        /* <DEDUP_REMOVED lines=17> */
.L_x_1981:
[----:B------:R-:W0:Y:S01]  /*34a0*/  LDC.64 R16, c[0x3][0x38] ;  /* 0x00c00e00ff107b82 */ /* 0x000e220000000a00 */
[----:B------:R-:W0:Y:S01]  /*34b0*/  LDCU.64 UR8, c[0x3][0x10] ;  /* 0x00c00200ff0877ac */ /* 0x000e220008000a00 */
[----:B------:R-:W-:Y:S01]  /*34c0*/  I2FP.F32.U32 R10, R6 ;  /* 0x00000006000a7245 */ /* 0x000fe20000201000 */
[----:B------:R-:W-:Y:S01]  /*34d0*/  BSSY.RECONVERGENT B1, `(.L_x_1983) ;  /* 0x000001a000017945 */ /* 0x000fe20003800200 */
[----:B------:R-:W-:Y:S01]  /*34e0*/  I2FP.F32.U32 R0, R5 ;  /* 0x0000000500007245 */ /* 0x000fe20000201000 */
[----:B------:R-:W1:Y:S01]  /*34f0*/  LDCU UR6, c[0x3][0xc] ;  /* 0x00c00180ff0677ac */ /* 0x000e620008000800 */
[----:B------:R-:W-:Y:S01]  /*3500*/  I2FP.F32.S32 R11, R11 ;  /* 0x0000000b000b7245 */ /* 0x000fe20000201400 */
        /* <DEDUP_REMOVED lines=18> */
.L_x_1984:
[----:B------:R-:W-:Y:S01]  /*3630*/  FMUL.FTZ R0, R11, R10 ;  /* 0x0000000a0b007220 */ /* 0x000fe20000410000 */
[----:B------:R-:W-:-:S03]  /*3640*/  FMUL.FTZ R10, R10, 0.5 ;  /* 0x3f0000000a0a7820 */ /* 0x000fc60000410000 */
[----:B------:R-:W-:-:S04]  /*3650*/  FFMA R11, -R0, R0, R11 ;  /* 0x00000000000b7223 */ /* 0x000fc8000000010b */
[----:B------:R-:W-:-:S07]  /*3660*/  FFMA R0, R11, R10, R0 ;  /* 0x0000000a0b007223 */ /* 0x000fce0000000000 */
.L_x_1985:
[----:B------:R-:W-:Y:S05]  /*3670*/  BSYNC.RECONVERGENT B1 ;  /* 0x0000000000017941 */ /* 0x000fea0003800200 */
.L_x_1983:
[----:B------:R-:W0:Y:S02]  /*3680*/  LDCU UR6, c[0x3][0x40] ;  /* 0x00c00800ff0677ac */ /* 0x000e240008000800 */
[----:B0-----:R-:W-:-:S13]  /*3690*/  FSETP.GEU.AND P0, PT, R0, UR6, PT ;  /* 0x0000000600007c0b */ /* 0x001fda000bf0e000 */
[----:B------:R-:W-:Y:S05]  /*36a0*/  @P0 BREAK.RELIABLE B0 ;  /* 0x0000000000000942 */ /* 0x000fea0003800100 */
[----:B------:R-:W-:Y:S05]  /*36b0*/  @P0 BRA `(.L_x_1978) ;  /* 0x0000000000680947 */ /* 0x000fea0003800000 */
.L_x_1982:
[----:B------:R-:W-:Y:S05]  /*36c0*/  BSYNC.RELIABLE B0 ;  /* 0x0000000000007941 */ /* 0x000fea0003800100 */
.L_x_1980:
[----:B------:R-:W0:Y:S01]  /*36d0*/  LDC R0, c[0x3][0x28] ;  /* 0x00c00a00ff007b82 */ /* 0x000e220000000800 */
[C---:B------:R-:W-:Y:S01]  /*36e0*/  FSETP.GEU.AND P0, PT, R3.reuse, -126, PT ;  /* 0xc2fc00000300780b */ /* 0x040fe20003f0e000 */
[----:B------:R-:W1:Y:S01]  /*36f0*/  LDCU UR6, c[0x3][0x20] ;  /* 0x00c00400ff0677ac */ /* 0x000e620008000800 */
[----:B------:R-:W-:Y:S11]  /*3700*/  BSSY.RECONVERGENT B3, `(.L_x_1986) ;  /* 0x0000014000037945 */ /* 0x000ff60003800200 */
[----:B------:R-:W-:Y:S01]  /*3710*/  @!P0 FMUL R3, R3, 0.5 ;  /* 0x3f00000003038820 */ /* 0x000fe20000400000 */
[----:B0-----:R-:W-:-:S03]  /*3720*/  FMNMX R7, R0, 9.9999999747524270788e-07, !PT ;  /* 0x358637bd00077809 */ /* 0x001fc60007800000 */
[----:B------:R-:W0:Y:S02]  /*3730*/  MUFU.EX2 R0, R3 ;  /* 0x0000000300007308 */ /* 0x000e240000000800 */
[----:B-1----:R-:W-:-:S06]  /*3740*/  FMUL R12, R7, UR6 ;  /* 0x00000006070c7c20 */ /* 0x002fcc0008400000 */
[----:B------:R-:W1:Y:S01]  /*3750*/  MUFU.RCP R7, R12 ;  /* 0x0000000c00077308 */ /* 0x000e620000001000 */
[----:B0-----:R-:W-:-:S05]  /*3760*/  @!P0 FMUL R0, R0, R0 ;  /* 0x0000000000008220 */ /* 0x001fca0000400000 */
[----:B------:R-:W-:Y:S01]  /*3770*/  FMNMX R11, R0, 1.000000003171076851e-30, !PT ;  /* 0x0da24260000b7809 */ /* 0x000fe20007800000 */
[----:B-1----:R-:W-:-:S03]  /*3780*/  FFMA R10, -R12, R7, 1 ;  /* 0x3f8000000c0a7423 */ /* 0x002fc60000000107 */
[----:B------:R-:W0:Y:S01]  /*3790*/  FCHK P0, R11, R12 ;  /* 0x0000000c0b007302 */ /* 0x000e220000000000 */
[----:B------:R-:W-:-:S04]  /*37a0*/  FFMA R0, R7, R10, R7 ;  /* 0x0000000a07007223 */ /* 0x000fc80000000007 */
        /* <DEDUP_REMOVED lines=9> */
.L_x_1987:
[----:B------:R-:W-:Y:S05]  /*3840*/  BSYNC.RECONVERGENT B3 ;  /* 0x0000000000037941 */ /* 0x000fea0003800200 */
.L_x_1986:
[----:B------:R-:W-:-:S07]  /*3850*/  FMNMX R7, R7, 1.000000003171076851e-30, !PT ;  /* 0x0da2426007077809 */ /* 0x000fce0007800000 */
.L_x_1978:
[----:B------:R-:W-:Y:S05]  /*3860*/  BSYNC.RECONVERGENT B2 ;  /* 0x0000000000027941 */ /* 0x000fea0003800200 */
.L_x_1973:
        /* <DEDUP_REMOVED lines=30> */
.L_x_1991:
[----:B------:R-:W-:Y:S01]  /*3a50*/  FMUL.FTZ R5, R0, R3 ;  /* 0x0000000300057220 */ /* 0x000fe20000410000 */
[----:B------:R-:W-:-:S03]  /*3a60*/  FMUL.FTZ R3, R3, 0.5 ;  /* 0x3f00000003037820 */ /* 0x000fc60000410000 */
[----:B------:R-:W-:-:S04]  /*3a70*/  FFMA R0, -R5, R5, R0 ;  /* 0x0000000505007223 */ /* 0x000fc80000000100 */
[----:B------:R-:W-:-:S07]  /*3a80*/  FFMA R0, R0, R3, R5 ;  /* 0x0000000300007223 */ /* 0x000fce0000000005 */
.L_x_1992:
[----:B------:R-:W-:Y:S05]  /*3a90*/  BSYNC.RECONVERGENT B0 ;  /* 0x0000000000007941 */ /* 0x000fea0003800200 */
.L_x_1990:
        /* <DEDUP_REMOVED lines=20> */
.L_x_1994:
[----:B------:R-:W-:Y:S01]  /*3be0*/  FMNMX R4, R4, 1.000000003171076851e-30, !PT ;  /* 0x0da2426004047809 */ /* 0x000fe20007800000 */
[----:B------:R-:W-:Y:S06]  /*3bf0*/  BRA `(.L_x_1993) ;  /* 0x0000000000b87947 */ /* 0x000fec0003800000 */
.L_x_1989:
[----:B------:R-:W0:Y:S01]  /*3c00*/  LDCU.64 UR6, c[0x3][URZ] ;  /* 0x00c00000ff0677ac */ /* 0x000e220008000a00 */
[----:B------:R-:W1:Y:S08]  /*3c10*/  LDC.64 R10, c[0x0][0x380] ;  /* 0x0000e000ff0a7b82 */ /* 0x000e700000000a00 */
[----:B------:R-:W2:Y:S01]  /*3c20*/  LDC.64 R18, c[0x0][0x3a0] ;  /* 0x0000e800ff127b82 */ /* 0x000ea20000000a00 */
[----:B0-----:R-:W-:-:S04]  /*3c30*/  IMAD R4, R4, UR7, R6 ;  /* 0x0000000704047c24 */ /* 0x001fc8000f8e0206 */
[----:B------:R-:W-:Y:S01]  /*3c40*/  IMAD R5, R4, UR6, R5 ;  /* 0x0000000604057c24 */ /* 0x000fe2000f8e0205 */
[----:B------:R-:W0:Y:S03]  /*3c50*/  LDCU.64 UR6, c[0x0][0x3b0] ;  /* 0x00007600ff0677ac */ /* 0x000e260008000a00 */
[----:B-1----:R-:W-:-:S06]  /*3c60*/  IMAD.WIDE R10, R5, 0x4, R10 ;  /* 0x00000004050a7825 */ /* 0x002fcc00078e020a */
[----:B------:R-:W3:Y:S01]  /*3c70*/  LDG.E R10, desc[UR4][R10.64] ;  /* 0x000000040a0a7981 */ /* 0x000ee2000c1e1900 */
[----:B0-----:R-:W-:-:S04]  /*3c80*/  IADD3 R16, P0, PT, R5, UR6, RZ ;  /* 0x0000000605107c10 */ /* 0x001fc8000ff1e0ff */
[----:B------:R-:W-:-:S05]  /*3c90*/  LEA.HI.X.SX32 R17, R5, UR7, 0x1, P0 ;  /* 0x0000000705117c11 */ /* 0x000fca00080f0eff */
[----:B------:R-:W4:Y:S01]  /*3ca0*/  LDG.E.U8 R16, desc[UR4][R16.64] ;  /* 0x0000000410107981 */ /* 0x000f22000c1e1100 */
[----:B---3--:R-:W-:Y:S01]  /*3cb0*/  FMUL R0, R10, 1.4426950216293334961 ;  /* 0x3fb8aa3b0a007820 */ /* 0x008fe20000400000 */
[----:B--2---:R-:W-:-:S04]  /*3cc0*/  IMAD.WIDE R10, R5, 0x4, R18 ;  /* 0x00000004050a7825 */ /* 0x004fc800078e0212 */
[----:B------:R-:W-:-:S13]  /*3cd0*/  FSETP.GEU.AND P0, PT, R0, -126, PT ;  /* 0xc2fc00000000780b */ /* 0x000fda0003f0e000 */
[----:B------:R-:W-:Y:S01]  /*3ce0*/  @!P0 FMUL R0, R0, 0.5 ;  /* 0x3f00000000008820 */ /* 0x000fe20000400000 */
[----:B----4-:R-:W-:-:S03]  /*3cf0*/  ISETP.NE.AND P1, PT, R16, RZ, PT ;  /* 0x000000ff1000720c */ /* 0x010fc60003f25270 */
[----:B------:R-:W0:Y:S02]  /*3d00*/  MUFU.EX2 R4, R0 ;  /* 0x0000000000047308 */ /* 0x000e240000000800 */
[----:B0-----:R-:W-:-:S08]  /*3d10*/  @!P0 FMUL R4, R4, R4 ;  /* 0x0000000404048220 */ /* 0x001fd00000400000 */
[----:B------:R-:W-:Y:S05]  /*3d20*/  @!P1 BRA `(.L_x_1993) ;  /* 0x00000000006c9947 */ /* 0x000fea0003800000 */
[----:B------:R-:W2:Y:S01]  /*3d30*/  LDG.E R10, desc[UR4][R10.64] ;  /* 0x000000040a0a7981 */ /* 0x000ea2000c1e1900 */
[----:B------:R-:W0:Y:S01]  /*3d40*/  LDC R0, c[0x3][0x28] ;  /* 0x00c00a00ff007b82 */ /* 0x000e220000000800 */
[----:B------:R-:W1:Y:S01]  /*3d50*/  LDCU UR6, c[0x3][0x20] ;  /* 0x00c00400ff0677ac */ /* 0x000e620008000800 */
[----:B------:R-:W-:Y:S01]  /*3d60*/  BSSY.RECONVERGENT B3, `(.L_x_1995) ;  /* 0x0000016000037945 */ /* 0x000fe20003800200 */
[----:B0-----:R-:W-:-:S05]  /*3d70*/  FMNMX R4, R0, 9.9999999747524270788e-07, !PT ;  /* 0x358637bd00047809 */ /* 0x001fca0007800000 */
[----:B-1----:R-:W-:-:S04]  /*3d80*/  FMUL R6, R4, UR6 ;  /* 0x0000000604067c20 */ /* 0x002fc80008400000 */
[----:B------:R-:W0:Y:S02]  /*3d90*/  MUFU.RCP R15, R6 ;  /* 0x00000006000f7308 */ /* 0x000e240000001000 */
[----:B0-----:R-:W-:Y:S01]  /*3da0*/  FFMA R4, -R6, R15, 1 ;  /* 0x3f80000006047423 */ /* 0x001fe2000000010f */
[----:B--2---:R-:W-:-:S05]  /*3db0*/  FMUL R3, R10, 1.4426950216293334961 ;  /* 0x3fb8aa3b0a037820 */ /* 0x004fca0000400000 */
        /* <DEDUP_REMOVED lines=16> */
.L_x_1996:
[----:B------:R-:W-:Y:S05]  /*3ec0*/  BSYNC.RECONVERGENT B3 ;  /* 0x0000000000037941 */ /* 0x000fea0003800200 */
.L_x_1995:
[----:B------:R-:W-:-:S07]  /*3ed0*/  FMNMX R4, R4, 1.000000003171076851e-30, !PT ;  /* 0x0da2426004047809 */ /* 0x000fce0007800000 */
.L_x_1993:
[----:B------:R-:W-:Y:S05]  /*3ee0*/  BSYNC.RECONVERGENT B2 ;  /* 0x0000000000027941 */ /* 0x000fea0003800200 */
.L_x_1988:
[----:B------:R-:W0:Y:S01]  /*3ef0*/  LDC R3, c[0x3][0xc] ;  /* 0x00c00300ff037b82 */ /* 0x000e220000000800 */
[----:B------:R-:W-:Y:S01]  /*3f00*/  FADD R0, R9, -R8 ;  /* 0x8000000809007221 */ /* 0x000fe20000000000 */
[----:B------:R-:W-:Y:S01]  /*3f10*/  BSSY.RECONVERGENT B2, `(.L_x_1997) ;  /* 0x000000d000027945 */ /* 0x000fe20003800200 */
[----:B0-----:R-:W-:-:S04]  /*3f20*/  FADD R3, R3, R3 ;  /* 0x0000000303037221 */ /* 0x001fc80000000000 */
        /* <DEDUP_REMOVED lines=10> */
[----:B------:R-:W-:-:S07]  /*3fd0*/  IMAD.MOV.U32 R5, RZ, RZ, R0 ;  /* 0x000000ffff057224 */ /* 0x000fce00078e0000 */
.L_x_1998:
[----:B------:R-:W-:Y:S05]  /*3fe0*/  BSYNC.RECONVERGENT B2 ;  /* 0x0000000000027941 */ /* 0x000fea0003800200 */
.L_x_1997:
        /* <DEDUP_REMOVED lines=15> */
.L_x_2000:
[----:B------:R-:W-:Y:S05]  /*40e0*/  BSYNC.RECONVERGENT B2 ;  /* 0x0000000000027941 */ /* 0x000fea0003800200 */
.L_x_1999:
        /* <DEDUP_REMOVED lines=15> */
.L_x_2002:
[----:B------:R-:W-:Y:S05]  /*41e0*/  BSYNC.RECONVERGENT B2 ;  /* 0x0000000000027941 */ /* 0x000fea0003800200 */
.L_x_2001:
[----:B------:R-:W-:Y:S01]  /*41f0*/  FMUL R6, R6, R6 ;  /* 0x0000000606067220 */ /* 0x000fe20000400000 */
[----:B------:R-:W-:Y:S03]  /*4200*/  BSSY.RECONVERGENT B0, `(.L_x_2003) ;  /* 0x000000f000007945 */ /* 0x000fe60003800200 */
[----:B------:R-:W-:-:S04]  /*4210*/  FFMA R5, R5, R5, R6 ;  /* 0x0000000505057223 */ /* 0x000fc80000000006 */
[----:B------:R-:W-:-:S04]  /*4220*/  FFMA R0, R4, R4, R5 ;  /* 0x0000000404007223 */ /* 0x000fc80000000005 */
[----:B------:R0:W1:Y:S01]  /*4230*/  MUFU.RSQ R5, R0 ;  /* 0x0000000000057308 */ /* 0x0000620000001400 */
[----:B------:R-:W-:-:S04]  /*4240*/  IADD3 R3, PT, PT, R0, -0xd000000, RZ ;  /* 0xf300000000037810 */ /* 0x000fc80007ffe0ff */
[----:B------:R-:W-:-:S13]  /*4250*/  ISETP.GT.U32.AND P0, PT, R3, 0x727fffff, PT ;  /* 0x727fffff0300780c */ /* 0x000fda0003f04070 */
[----:B01----:R-:W-:Y:S05]  /*4260*/  @!P0 BRA `(.L_x_2004) ;  /* 0x0000000000108947 */ /* 0x003fea0003800000 */
[----:B------:R-:W-:-:S07]  /*4270*/  MOV R19, 0x4290 ;  /* 0x0000429000137802 */ /* 0x000fce0000000f00 */
[----:B------:R-:W-:Y:S05]  /*4280*/  CALL.REL.NOINC `($__internal_5_$__cuda_sm20_sqrt_rn_f32_slowpath) ;  /* 0x00000000002c7944 */ /* 0x000fea0003c00000 */
[----:B------:R-:W-:Y:S01]  /*4290*/  IMAD.MOV.U32 R3, RZ, RZ, R0 ;  /* 0x000000ffff037224 */ /* 0x000fe200078e0000 */
[----:B------:R-:W-:Y:S06]  /*42a0*/  BRA `(.L_x_2005) ;  /* 0x0000000000107947 */ /* 0x000fec0003800000 */
.L_x_2004:
[----:B------:R-:W-:Y:S01]  /*42b0*/  FMUL.FTZ R3, R0, R5 ;  /* 0x0000000500037220 */ /* 0x000fe20000410000 */
[----:B------:R-:W-:-:S03]  /*42c0*/  FMUL.FTZ R4, R5, 0.5 ;  /* 0x3f00000005047820 */ /* 0x000fc60000410000 */
[----:B------:R-:W-:-:S04]  /*42d0*/  FFMA R0, -R3, R3, R0 ;  /* 0x0000000303007223 */ /* 0x000fc80000000100 */
[----:B------:R-:W-:-:S07]  /*42e0*/  FFMA R3, R0, R4, R3 ;  /* 0x0000000400037223 */ /* 0x000fce0000000003 */
.L_x_2005:
[----:B------:R-:W-:Y:S05]  /*42f0*/  BSYNC.RECONVERGENT B0 ;  /* 0x0000000000007941 */ /* 0x000fea0003800200 */
.L_x_2003:
[----:B------:R-:W0:Y:S02]  /*4300*/  LDC.64 R4, c[0x0][0x3b8] ;  /* 0x0000ee00ff047b82 */ /* 0x000e240000000a00 */
[----:B0-----:R-:W-:-:S05]  /*4310*/  IMAD.WIDE R4, R2, 0x4, R4 ;  /* 0x0000000402047825 */ /* 0x001fca00078e0204 */
[----:B------:R-:W-:Y:S01]  /*4320*/  STG.E desc[UR4][R4.64], R3 ;  /* 0x0000000304007986 */ /* 0x000fe2000c101904 */
[----:B------:R-:W-:Y:S05]  /*4330*/  EXIT ;  /* 0x000000000000794d */ /* 0x000fea0003800000 */
        .weak           $__internal_5_$__cuda_sm20_sqrt_rn_f32_slowpath
        .type           $__internal_5_$__cuda_sm20_sqrt_rn_f32_slowpath,@function
        .size           $__internal_5_$__cuda_sm20_sqrt_rn_f32_slowpath,($__internal_6_$__cuda_sm3x_div_rn_noftz_f32_slowpath - $__internal_5_$__cuda_sm20_sqrt_rn_f32_slowpath)
$__internal_5_$__cuda_sm20_sqrt_rn_f32_slowpath:
        /* <DEDUP_REMOVED lines=19> */
.L_x_2006:
[----:B------:R-:W-:Y:S02]  /*4470*/  HFMA2 R11, -RZ, RZ, 0, 0 ;  /* 0x00000000ff0b7431 */ /* 0x000fe400000001ff */
[----:B------:R-:W-:Y:S01]  /*4480*/  IMAD.MOV.U32 R0, RZ, RZ, R10 ;  /* 0x000000ffff007224 */ /* 0x000fe200078e000a */
[----:B------:R-:W-:-:S04]  /*4490*/  MOV R10, R19 ;  /* 0x00000013000a7202 */ /* 0x000fc80000000f00 */
[----:B------:R-:W-:Y:S05]  /*44a0*/  RET.REL.NODEC R10 `(_Z18k_schlieren_exportPKfS0_S0_S0_S0_S0_PKhPf) ;  /* 0xffffffb80ad47950 */ /* 0x000fea0003c3ffff */
        .weak           $__internal_6_$__cuda_sm3x_div_rn_noftz_f32_slowpath
        .type           $__internal_6_$__cuda_sm3x_div_rn_noftz_f32_slowpath,@function
        .size           $__internal_6_$__cuda_sm3x_div_rn_noftz_f32_slowpath,(.L_x_2030 - $__internal_6_$__cuda_sm3x_div_rn_noftz_f32_slowpath)
$__internal_6_$__cuda_sm3x_div_rn_noftz_f32_slowpath:
[----:B------:R-:W-:Y:S01]  /*44b0*/  SHF.R.U32.HI R11, RZ, 0x17, R3 ;  /* 0x00000017ff0b7819 */ /* 0x000fe20000011603 */
[----:B------:R-:W-:Y:S01]  /*44c0*/  BSSY.RECONVERGENT B0, `(.L_x_2007) ;  /* 0x0000062000007945 */ /* 0x000fe20003800200 */
[----:B------:R-:W-:Y:S02]  /*44d0*/  SHF.R.U32.HI R18, RZ, 0x17, R0 ;  /* 0x00000017ff127819 */ /* 0x000fe40000011600 */
[----:B------:R-:W-:Y:S02]  /*44e0*/  LOP3.LUT R11, R11, 0xff, RZ, 0xc0, !PT ;  /* 0x000000ff0b0b7812 */ /* 0x000fe400078ec0ff */
[----:B------:R-:W-:Y:S02]  /*44f0*/  LOP3.LUT R18, R18, 0xff, RZ, 0xc0, !PT ;  /* 0x000000ff12127812 */ /* 0x000fe400078ec0ff */
[----:B------:R-:W-:-:S03]  /*4500*/  IADD3 R19, PT, PT, R11, -0x1, RZ ;  /* 0xffffffff0b137810 */ /* 0x000fc60007ffe0ff */
[----:B------:R-:W-:Y:S01]  /*4510*/  VIADD R17, R18, 0xffffffff ;  /* 0xffffffff12117836 */ /* 0x000fe20000000000 */
        /* <DEDUP_REMOVED lines=25> */
[----:B------:R-:W-:-:S04]  /*46b0*/  @!P1 FFMA R3, R3, 1.84467440737095516160e+19, RZ ;  /* 0x5f80000003039823 */ /* 0x000fc800000000ff */
[----:B------:R-:W-:-:S07]  /*46c0*/  @!P1 VIADD R10, R10, 0x40 ;  /* 0x000000400a0a9836 */ /* 0x000fce0000000000 */
.L_x_2008:
[----:B------:R-:W-:Y:S01]  /*46d0*/  LEA R20, R11, 0xc0800000, 0x17 ;  /* 0xc08000000b147811 */ /* 0x000fe200078eb8ff */
[----:B------:R-:W-:Y:S01]  /*46e0*/  BSSY.RECONVERGENT B1, `(.L_x_2013) ;  /* 0x0000036000017945 */ /* 0x000fe20003800200 */
[----:B------:R-:W-:Y:S02]  /*46f0*/  IADD3 R18, PT, PT, R18, -0x7f, RZ ;  /* 0xffffff8112127810 */ /* 0x000fe40007ffe0ff */
[----:B------:R-:W-:-:S03]  /*4700*/  IADD3 R19, PT, PT, -R20, R3, RZ ;  /* 0x0000000314137210 */ /* 0x000fc60007ffe1ff */
[C---:B------:R-:W-:Y:S01]  /*4710*/  IMAD R0, R18.reuse, -0x800000, R0 ;  /* 0xff80000012007824 */ /* 0x040fe200078e0200 */
[----:B------:R0:W1:Y:S01]  /*4720*/  MUFU.RCP R20, R19 ;  /* 0x0000001300147308 */ /* 0x0000620000001000 */
[----:B------:R-:W-:Y:S01]  /*4730*/  FADD.FTZ R17, -R19, -RZ ;  /* 0x800000ff13117221 */ /* 0x000fe20000010100 */
[----:B0-----:R-:W-:-:S04]  /*4740*/  IADD3 R19, PT, PT, R18, 0x7f, -R11 ;  /* 0x0000007f12137810 */ /* 0x001fc80007ffe80b */
[----:B------:R-:W-:Y:S01]  /*4750*/  IADD3 R19, PT, PT, R19, R10, RZ ;  /* 0x0000000a13137210 */ /* 0x000fe20007ffe0ff */
        /* <DEDUP_REMOVED lines=8> */
[----:B------:R-:W-:-:S05]  /*47e0*/  LOP3.LUT R11, R11, 0xff, RZ, 0xc0, !PT ;  /* 0x000000ff0b0b7812 */ /* 0x000fca00078ec0ff */
[----:B------:R-:W-:-:S05]  /*47f0*/  IMAD.IADD R11, R11, 0x1, R19 ;  /* 0x000000010b0b7824 */ /* 0x000fca00078e0213 */
        /* <DEDUP_REMOVED lines=10> */
[-CC-:B------:R-:W-:Y:S01]  /*48a0*/  FFMA.RZ R10, R3, R17.reuse, R20.reuse ;  /* 0x00000011030a7223 */ /* 0x180fe2000000c014 */
[C---:B------:R-:W-:Y:S02]  /*48b0*/  ISETP.NE.AND P2, PT, R11.reuse, RZ, PT ;  /* 0x000000ff0b00720c */ /* 0x040fe40003f45270 */
[----:B------:R-:W-:Y:S02]  /*48c0*/  ISETP.NE.AND P1, PT, R11, RZ, PT ;  /* 0x000000ff0b00720c */ /* 0x000fe40003f25270 */
[----:B------:R-:W-:Y:S01]  /*48d0*/  LOP3.LUT R18, R10, 0x7fffff, RZ, 0xc0, !PT ;  /* 0x007fffff0a127812 */ /* 0x000fe200078ec0ff */
[CCC-:B------:R-:W-:Y:S01]  /*48e0*/  FFMA.RP R10, R3.reuse, R17.reuse, R20.reuse ;  /* 0x00000011030a7223 */ /* 0x1c0fe20000008014 */
[----:B------:R-:W-:Y:S01]  /*48f0*/  FFMA.RM R3, R3, R17, R20 ;  /* 0x0000001103037223 */ /* 0x000fe20000004014 */
[----:B------:R-:W-:Y:S02]  /*4900*/  IADD3 R17, PT, PT, R11, 0x20, RZ ;  /* 0x000000200b117810 */ /* 0x000fe40007ffe0ff */
[----:B------:R-:W-:-:S02]  /*4910*/  LOP3.LUT R18, R18, 0x800000, RZ, 0xfc, !PT ;  /* 0x0080000012127812 */ /* 0x000fc400078efcff */
        /* <DEDUP_REMOVED lines=10> */
[----:B------:R-:W-:-:S05]  /*49c0*/  LOP3.LUT R10, R10, R3, RZ, 0xc0, !PT ;  /* 0x000000030a0a7212 */ /* 0x000fca00078ec0ff */
[----:B------:R-:W-:-:S05]  /*49d0*/  IMAD.IADD R11, R11, 0x1, R10 ;  /* 0x000000010b0b7824 */ /* 0x000fca00078e020a */
[----:B------:R-:W-:Y:S01]  /*49e0*/  LOP3.LUT R0, R11, R0, RZ, 0xfc, !PT ;  /* 0x000000000b007212 */ /* 0x000fe200078efcff */
[----:B------:R-:W-:Y:S06]  /*49f0*/  BRA `(.L_x_2016) ;  /* 0x0000000000107947 */ /* 0x000fec0003800000 */
.L_x_2015:
[----:B------:R-:W-:-:S04]  /*4a00*/  LOP3.LUT R0, R0, 0x80000000, RZ, 0xc0, !PT ;  /* 0x8000000000007812 */ /* 0x000fc800078ec0ff */
[----:B------:R-:W-:Y:S01]  /*4a10*/  LOP3.LUT R0, R0, 0x7f800000, RZ, 0xfc, !PT ;  /* 0x7f80000000007812 */ /* 0x000fe200078efcff */
[----:B------:R-:W-:Y:S06]  /*4a20*/  BRA `(.L_x_2016) ;  /* 0x0000000000047947 */ /* 0x000fec0003800000 */
.L_x_2014:
[----:B------:R-:W-:-:S07]  /*4a30*/  LEA R0, R19, R0, 0x17 ;  /* 0x0000000013007211 */ /* 0x000fce00078eb8ff */
.L_x_2016:
[----:B------:R-:W-:Y:S05]  /*4a40*/  BSYNC.RECONVERGENT B1 ;  /* 0x0000000000017941 */ /* 0x000fea0003800200 */
.L_x_2013:
[----:B------:R-:W-:Y:S05]  /*4a50*/  BRA `(.L_x_2017) ;  /* 0x0000000000207947 */ /* 0x000fea0003800000 */
.L_x_2012:
[----:B------:R-:W-:-:S04]  /*4a60*/  LOP3.LUT R0, R3, 0x80000000, R0, 0x48, !PT ;  /* 0x8000000003007812 */ /* 0x000fc800078e4800 */
[----:B------:R-:W-:Y:S01]  /*4a70*/  LOP3.LUT R0, R0, 0x7f800000, RZ, 0xfc, !PT ;  /* 0x7f80000000007812 */ /* 0x000fe200078efcff */
[----:B------:R-:W-:Y:S06]  /*4a80*/  BRA `(.L_x_2017) ;  /* 0x0000000000147947 */ /* 0x000fec0003800000 */
.L_x_2011:
[----:B------:R-:W-:Y:S01]  /*4a90*/  LOP3.LUT R0, R3, 0x80000000, R0, 0x48, !PT ;  /* 0x8000000003007812 */ /* 0x000fe200078e4800 */
[----:B------:R-:W-:Y:S06]  /*4aa0*/  BRA `(.L_x_2017) ;  /* 0x00000000000c7947 */ /* 0x000fec0003800000 */
.L_x_2010:
[----:B------:R-:W0:Y:S01]  /*4ab0*/  MUFU.RSQ R0, -QNAN ;  /* 0xffc0000000007908 */ /* 0x000e220000001400 */
[----:B------:R-:W-:Y:S05]  /*4ac0*/  BRA `(.L_x_2017) ;  /* 0x0000000000047947 */ /* 0x000fea0003800000 */
.L_x_2009:
[----:B------:R-:W-:-:S07]  /*4ad0*/  FADD.FTZ R0, R0, R3 ;  /* 0x0000000300007221 */ /* 0x000fce0000010000 */
.L_x_2017:
[----:B------:R-:W-:Y:S05]  /*4ae0*/  BSYNC.RECONVERGENT B0 ;  /* 0x0000000000007941 */ /* 0x000fea0003800200 */
.L_x_2007:
[----:B------:R-:W-:Y:S01]  /*4af0*/  HFMA2 R11, -RZ, RZ, 0, 0 ;  /* 0x00000000ff0b7431 */ /* 0x000fe200000001ff */
[----:B------:R-:W-:-:S04]  /*4b00*/  MOV R10, R16 ;  /* 0x00000010000a7202 */ /* 0x000fc80000000f00 */
[----:B0-----:R-:W-:Y:S05]  /*4b10*/  RET.REL.NODEC R10 `(_Z18k_schlieren_exportPKfS0_S0_S0_S0_S0_PKhPf) ;  /* 0xffffffb40a387950 */ /* 0x001fea0003c3ffff */
.L_x_2018:
        /* <DEDUP_REMOVED lines=14> */
.L_x_2030:


//--------------------- .text._Z18k_build_solid_maskPh --------------------------
	.section	.text._Z18k_build_solid_maskPh,"ax",@progbits
	.align	128
        .global         _Z18k_build_solid_maskPh
        .type           _Z18k_build_solid_maskPh,@function
        .size           _Z18k_build_solid_maskPh,(.L_x_2031 - _Z18k_build_solid_maskPh)
        .other          _Z18k_build_solid_maskPh,@"STO_CUDA_ENTRY STV_DEFAULT"
_Z18k_build_solid_maskPh:
.text._Z18k_build_solid_maskPh:
        /* <DEDUP_REMOVED lines=33> */
[----:B-1----:R-:W-:Y:S01]  /*0210*/  FFMA R0, R0, UR4, -R7 ;  /* 0x0000000400007c23 */ /* 0x002fe20008000807 */
[----:B------:R-:W0:Y:S03]  /*0220*/  LDCU.64 UR4, c[0x0][0x358] ;  /* 0x00006b00ff0477ac */ /* 0x000e260008000a00 */
[----:B------:R-:W-:-:S04]  /*0230*/  FFMA R5, R0, R0, R5 ;  /* 0x0000000000057223 */ /* 0x000fc80000000005 */
[----:B------:R-:W-:-:S04]  /*0240*/  FFMA R0, R6, R6, R5 ;  /* 0x0000000606007223 */ /* 0x000fc80000000005 */
[----:B------:R1:W2:Y:S01]  /*0250*/  MUFU.RSQ R5, R0 ;  /* 0x0000000000057308 */ /* 0x0002a20000001400 */
[----:B------:R-:W-:-:S04]  /*0260*/  IADD3 R6, PT, PT, R0, -0xd000000, RZ ;  /* 0xf300000000067810 */ /* 0x000fc80007ffe0ff */
[----:B------:R-:W-:-:S13]  /*0270*/  ISETP.GT.U32.AND P0, PT, R6, 0x727fffff, PT ;  /* 0x727fffff0600780c */ /* 0x000fda0003f04070 */
[----:B012---:R-:W-:Y:S05]  /*0280*/  @!P0 BRA `(.L_x_2020) ;  /* 0x0000000000108947 */ /* 0x007fea0003800000 */
[----:B------:R-:W-:-:S07]  /*0290*/  MOV R10, 0x2b0 ;  /* 0x000002b0000a7802 */ /* 0x000fce0000000f00 */
[----:B------:R-:W-:Y:S05]  /*02a0*/  CALL.REL.NOINC `($__internal_7_$__cuda_sm20_sqrt_rn_f32_slowpath) ;  /* 0x0000000000487944 */ /* 0x000fea0003c00000 */
[----:B------:R-:W-:Y:S01]  /*02b0*/  MOV R0, R5 ;  /* 0x0000000500007202 */ /* 0x000fe20000000f00 */
[----:B------:R-:W-:Y:S06]  /*02c0*/  BRA `(.L_x_2021) ;  /* 0x0000000000107947 */ /* 0x000fec0003800000 */
.L_x_2020:
[----:B------:R-:W-:Y:S01]  /*02d0*/  FMUL.FTZ R7, R0, R5 ;  /* 0x0000000500077220 */ /* 0x000fe20000410000 */
[----:B------:R-:W-:-:S03]  /*02e0*/  FMUL.FTZ R5, R5, 0.5 ;  /* 0x3f00000005057820 */ /* 0x000fc60000410000 */
[----:B------:R-:W-:-:S04]  /*02f0*/  FFMA R0, -R7, R7, R0 ;  /* 0x0000000707007223 */ /* 0x000fc80000000100 */
[----:B------:R-:W-:-:S07]  /*0300*/  FFMA R0, R0, R5, R7 ;  /* 0x0000000500007223 */ /* 0x000fce0000000007 */
.L_x_2021:
[----:B------:R-:W-:Y:S05]  /*0310*/  BSYNC.RECONVERGENT B0 ;  /* 0x0000000000007941 */ /* 0x000fea0003800200 */
.L_x_2019:
[----:B------:R-:W0:Y:S01]  /*0320*/  LDCU.64 UR10, c[0x3][URZ] ;  /* 0x00c00000ff0a77ac */ /* 0x000e220008000a00 */
[----:B------:R-:W1:Y:S01]  /*0330*/  LDCU.64 UR8, c[0x0][0x380] ;  /* 0x00007000ff0877ac */ /* 0x000e620008000a00 */
[----:B------:R-:W2:Y:S01]  /*0340*/  LDCU UR6, c[0x3][0x40] ;  /* 0x00c00800ff0677ac */ /* 0x000ea20008000800 */
[----:B0-----:R-:W-:-:S04]  /*0350*/  IMAD R3, R4, UR11, R3 ;  /* 0x0000000b04037c24 */ /* 0x001fc8000f8e0203 */
[----:B------:R-:W-:Y:S01]  /*0360*/  IMAD R3, R3, UR10, R2 ;  /* 0x0000000a03037c24 */ /* 0x000fe2000f8e0202 */
[----:B--2---:R-:W-:-:S04]  /*0370*/  FSETP.GEU.AND P0, PT, R0, UR6, PT ;  /* 0x0000000600007c0b */ /* 0x004fc8000bf0e000 */
[C---:B-1----:R-:W-:Y:S02]  /*0380*/  IADD3 R2, P1, PT, R3.reuse, UR8, RZ ;  /* 0x0000000803027c10 */ /* 0x042fe4000ff3e0ff */
[----:B------:R-:W-:Y:S02]  /*0390*/  SEL R5, RZ, 0x1, P0 ;  /* 0x00000001ff057807 */ /* 0x000fe40000000000 */
[----:B------:R-:W-:-:S05]  /*03a0*/  LEA.HI.X.SX32 R3, R3, UR9, 0x1, P1 ;  /* 0x0000000903037c11 */ /* 0x000fca00088f0eff */
[----:B------:R-:W-:Y:S01]  /*03b0*/  STG.E.U8 desc[UR4][R2.64], R5 ;  /* 0x0000000502007986 */ /* 0x000fe2000c101104 */
[----:B------:R-:W-:Y:S05]  /*03c0*/  EXIT ;  /* 0x000000000000794d */ /* 0x000fea0003800000 */
        .weak           $__internal_7_$__cuda_sm20_sqrt_rn_f32_slowpath
        .type           $__internal_7_$__cuda_sm20_sqrt_rn_f32_slowpath,@function
        .size           $__internal_7_$__cuda_sm20_sqrt_rn_f32_slowpath,(.L_x_2031 - $__internal_7_$__cuda_sm20_sqrt_rn_f32_slowpath)
$__internal_7_$__cuda_sm20_sqrt_rn_f32_slowpath:
        /* <DEDUP_REMOVED lines=19> */
.L_x_2022:
[----:B------:R-:W-:Y:S01]  /*0500*/  HFMA2 R7, -RZ, RZ, 0, 0 ;  /* 0x00000000ff077431 */ /* 0x000fe200000001ff */
[----:B------:R-:W-:-:S04]  /*0510*/  MOV R6, R10 ;  /* 0x0000000a00067202 */ /* 0x000fc80000000f00 */
[----:B------:R-:W-:Y:S05]  /*0520*/  RET.REL.NODEC R6 `(_Z18k_build_solid_maskPh) ;  /* 0xfffffff806b47950 */ /* 0x000fea0003c3ffff */
.L_x_2023:
        /* <DEDUP_REMOVED lines=13> */
.L_x_2031:


//--------------------- .nv.shared._Z6k_stepPKfS0_S0_S0_S0_S0_PfS1_S1_S1_S1_S1_ffS1_PKh --------------------------
	.section	.nv.shared._Z6k_stepPKfS0_S0_S0_S0_S0_PfS1_S1_S1_S1_S1_ffS1_PKh,"aw",@nobits
	.sectionflags	@""
	.align	16
	.zero		1024


//--------------------- .nv.shared.reserved.0     --------------------------
	.section	.nv.shared.reserved.0,"aw",@nobits
	.weak		__nv_reservedSMEM_offset_0_alias
	.size		__nv_reservedSMEM_offset_0_alias, 0, 64
	.other		__nv_reservedSMEM_offset_0_alias,@"STO_CUDA_RESERVED_SHARED STV_DEFAULT"
__nv_reservedSMEM_offset_0_alias:
	.zero		0
	.zero		64


//--------------------- .nv.shared._Z6k_initPfS_S_S_S_S_PKh --------------------------
	.section	.nv.shared._Z6k_initPfS_S_S_S_S_PKh,"aw",@nobits
	.sectionflags	@""
	.align	16
	.zero		1024


//--------------------- .nv.shared._Z18k_schlieren_exportPKfS0_S0_S0_S0_S0_PKhPf --------------------------
	.section	.nv.shared._Z18k_schlieren_exportPKfS0_S0_S0_S0_S0_PKhPf,"aw",@nobits
	.sectionflags	@""
	.align	16
	.zero		1024


//--------------------- .nv.shared._Z18k_build_solid_maskPh --------------------------
	.section	.nv.shared._Z18k_build_solid_maskPh,"aw",@nobits
	.sectionflags	@""
	.align	16
	.zero		1024


//--------------------- .nv.constant0._Z6k_stepPKfS0_S0_S0_S0_S0_PfS1_S1_S1_S1_S1_ffS1_PKh --------------------------
	.section	.nv.constant0._Z6k_stepPKfS0_S0_S0_S0_S0_PfS1_S1_S1_S1_S1_ffS1_PKh,"a",@progbits
	.sectionflags	@""
	.align	4
.nv.constant0._Z6k_stepPKfS0_S0_S0_S0_S0_PfS1_S1_S1_S1_S1_ffS1_PKh:
	.zero		1016


//--------------------- .nv.constant0._Z6k_initPfS_S_S_S_S_PKh --------------------------
	.section	.nv.constant0._Z6k_initPfS_S_S_S_S_PKh,"a",@progbits
	.sectionflags	@""
	.align	4
.nv.constant0._Z6k_initPfS_S_S_S_S_PKh:
	.zero		952


//--------------------- .nv.constant0._Z18k_schlieren_exportPKfS0_S0_S0_S0_S0_PKhPf --------------------------
	.section	.nv.constant0._Z18k_schlieren_exportPKfS0_S0_S0_S0_S0_PKhPf,"a",@progbits
	.sectionflags	@""
	.align	4
.nv.constant0._Z18k_schlieren_exportPKfS0_S0_S0_S0_S0_PKhPf:
	.zero		960


//--------------------- .nv.constant0._Z18k_build_solid_maskPh --------------------------
	.section	.nv.constant0._Z18k_build_solid_maskPh,"a",@progbits
	.sectionflags	@""
	.align	4
.nv.constant0._Z18k_build_solid_maskPh:
	.zero		904


//--------------------- SYMBOLS --------------------------

	.type		.nv.reservedSmem.offset0,@object
	.size		.nv.reservedSmem.offset0,0x4
	.type		.nv.reservedSmem.cap,@object
	.size		.nv.reservedSmem.cap,0x4
